def matmul_kernel(
    a_ptr,
    b_ptr,
    c_ptr,
    M,
    N,
    K,
    stride_am,
    stride_ak,
    stride_bk,
    stride_bn,
    stride_cm,
    stride_cn,
    BLOCK_M: tl.constexpr,
    BLOCK_N: tl.constexpr,
    BLOCK_K: tl.constexpr,
    GROUP_M: tl.constexpr,
):
    pid = tl.program_id(axis=0)
    num_pid_m = tl.cdiv(M, BLOCK_M)
    num_pid_n = tl.cdiv(N, BLOCK_N)
    num_pid_in_group = GROUP_M * num_pid_n
    group_id = pid // num_pid_in_group
    first_pid_m = group_id * GROUP_M
    group_size_m = min(num_pid_m - first_pid_m, GROUP_M)
    pid_m = first_pid_m + ((pid % num_pid_in_group) % group_size_m)
    pid_n = (pid % num_pid_in_group) // group_size_m

    offs_am = (pid_m * BLOCK_M + tl.arange(0, BLOCK_M)) % M
    offs_bn = (pid_n * BLOCK_N + tl.arange(0, BLOCK_N)) % N
    offs_k = tl.arange(0, BLOCK_K)
    a_ptrs = a_ptr + offs_am[:, None] * stride_am + offs_k[None, :] * stride_ak
    b_ptrs = b_ptr + offs_k[:, None] * stride_bk + offs_bn[None, :] * stride_bn

    acc = tl.zeros((BLOCK_M, BLOCK_N), dtype=tl.float32)
    for kk in range(0, tl.cdiv(K, BLOCK_K)):
        a = tl.load(a_ptrs, mask=offs_k[None, :] < K - kk * BLOCK_K, other=0.0)
        b = tl.load(b_ptrs, mask=offs_k[:, None] < K - kk * BLOCK_K, other=0.0)
        acc = tl.dot(a, b, acc)
        a_ptrs += BLOCK_K * stride_ak
        b_ptrs += BLOCK_K * stride_bk

    c = acc.to(c_ptr.dtype.element_ty)
    offs_cm = pid_m * BLOCK_M + tl.arange(0, BLOCK_M)
    offs_cn = pid_n * BLOCK_N + tl.arange(0, BLOCK_N)
    c_ptrs = c_ptr + offs_cm[:, None] * stride_cm + offs_cn[None, :] * stride_cn
    mask = (offs_cm[:, None] < M) & (offs_cn[None, :] < N)
    tl.store(c_ptrs, c, mask=mask)

# config = {"BLOCK_K": 64, "BLOCK_M": 32, "BLOCK_N": 128, "GROUP_M": 8, "arch": "sm_100", "dtype": "bf16", "num_ctas": 1, "num_stages": 2, "num_warps": 2}
# arch = sm_100


// ===== COMPILED SASS (sm_100a) =====

	.target	sm_100a

	.elftype	@"ET_EXEC"


//--------------------- .note.nv.tkinfo           --------------------------
	.section	.note.nv.tkinfo,"",@"SHT_NOTE"
	.sectionflags	@"SHF_NOTE_NV_TKINFO"
	.tkinfo
        /*0018*/ 	.word	0x00000081
        /*0030*/ 	.string	""
        /*0030*/ 	.string	"ptxas-blackwell"
        /*0030*/ 	.string	"Cuda compilation tools, release 12.9, V12.9.86"
        /*0030*/ 	.string	"Build cuda_12.9.r12.9/compiler.36037853_0"
        /*0030*/ 	.string	"-v  -suppress-debug-info  -lineinfo  -arch sm_100a "



//--------------------- .note.nv.cuver            --------------------------
	.section	.note.nv.cuver,"",@"SHT_NOTE"
	.sectionflags	@"SHF_NOTE_NV_CUVER"
        /*0018*/ 	.short	0x0001
        /*001a*/ 	.short	0x0064
        /*001c*/ 	.short	0x0001
        /*001e*/ 	.short	0x0000
        /*0020*/ 	.short	0x0001
        /*0022*/ 	.short	0x0000


//--------------------- .nv.info                  --------------------------
	.section	.nv.info,"",@"SHT_CUDA_INFO"
	.align	4


	//----- nvinfo : EIATTR_REGCOUNT
	.align		4
        /*0000*/ 	.byte	0x04, 0x2f
        /*0002*/ 	.short	(.L_1 - .L_0)
	.align		4
.L_0:
        /*0004*/ 	.word	index@(matmul_kernel)
        /*0008*/ 	.word	0x00000020


	//----- nvinfo : EIATTR_FRAME_SIZE
	.align		4
.L_1:
        /*000c*/ 	.byte	0x04, 0x11
        /*000e*/ 	.short	(.L_3 - .L_2)
	.align		4
.L_2:
        /*0010*/ 	.word	index@(matmul_kernel)
        /*0014*/ 	.word	0x00001118


	//----- nvinfo : EIATTR_MIN_STACK_SIZE
	.align		4
.L_3:
        /*0018*/ 	.byte	0x04, 0x12
        /*001a*/ 	.short	(.L_5 - .L_4)
	.align		4
.L_4:
        /*001c*/ 	.word	index@(matmul_kernel)
        /*0020*/ 	.word	0x00001118
.L_5:


//--------------------- .nv.info.matmul_kernel    --------------------------
	.section	.nv.info.matmul_kernel,"",@"SHT_CUDA_INFO"
	.sectionflags	@""
	.align	4


	//----- nvinfo : EIATTR_CUDA_API_VERSION
	.align		4
        /*0000*/ 	.byte	0x04, 0x37
        /*0002*/ 	.short	(.L_7 - .L_6)
.L_6:
        /*0004*/ 	.word	0x00000081


	//----- nvinfo : EIATTR_KPARAM_INFO
	.align		4
.L_7:
        /*0008*/ 	.byte	0x04, 0x17
        /*000a*/ 	.short	(.L_9 - .L_8)
.L_8:
        /*000c*/ 	.word	0x00000000
        /*0010*/ 	.short	0x000d
        /*0012*/ 	.short	0x0048
        /*0014*/ 	.byte	0x00, 0xf4, 0x21, 0x00


	//----- nvinfo : EIATTR_KPARAM_INFO
	.align		4
.L_9:
        /*0018*/ 	.byte	0x04, 0x17
        /*001a*/ 	.short	(.L_11 - .L_10)
.L_10:
        /*001c*/ 	.word	0x00000000
        /*0020*/ 	.short	0x000c
        /*0022*/ 	.short	0x0040
        /*0024*/ 	.byte	0x00, 0xf4, 0x21, 0x00


	//----- nvinfo : EIATTR_KPARAM_INFO
	.align		4
.L_11:
        /*0028*/ 	.byte	0x04, 0x17
        /*002a*/ 	.short	(.L_13 - .L_12)
.L_12:
        /*002c*/ 	.word	0x00000000
        /*0030*/ 	.short	0x000b
        /*0032*/ 	.short	0x0038
        /*0034*/ 	.byte	0x00, 0xf0, 0x11, 0x00


	//----- nvinfo : EIATTR_KPARAM_INFO
	.align		4
.L_13:
        /*0038*/ 	.byte	0x04, 0x17
        /*003a*/ 	.short	(.L_15 - .L_14)
.L_14:
        /*003c*/ 	.word	0x00000000
        /*0040*/ 	.short	0x000a
        /*0042*/ 	.short	0x0034
        /*0044*/ 	.byte	0x00, 0xf0, 0x11, 0x00


	//----- nvinfo : EIATTR_KPARAM_INFO
	.align		4
.L_15:
        /*0048*/ 	.byte	0x04, 0x17
        /*004a*/ 	.short	(.L_17 - .L_16)
.L_16:
        /*004c*/ 	.word	0x00000000
        /*0050*/ 	.short	0x0009
        /*0052*/ 	.short	0x0030
        /*0054*/ 	.byte	0x00, 0xf0, 0x11, 0x00


	//----- nvinfo : EIATTR_KPARAM_INFO
	.align		4
.L_17:
        /*0058*/ 	.byte	0x04, 0x17
        /*005a*/ 	.short	(.L_19 - .L_18)
.L_18:
        /*005c*/ 	.word	0x00000000
        /*0060*/ 	.short	0x0008
        /*0062*/ 	.short	0x002c
        /*0064*/ 	.byte	0x00, 0xf0, 0x11, 0x00


	//----- nvinfo : EIATTR_KPARAM_INFO
	.align		4
.L_19:
        /*0068*/ 	.byte	0x04, 0x17
        /*006a*/ 	.short	(.L_21 - .L_20)
.L_20:
        /*006c*/ 	.word	0x00000000
        /*0070*/ 	.short	0x0007
        /*0072*/ 	.short	0x0028
        /*0074*/ 	.byte	0x00, 0xf0, 0x11, 0x00


	//----- nvinfo : EIATTR_KPARAM_INFO
	.align		4
.L_21:
        /*0078*/ 	.byte	0x04, 0x17
        /*007a*/ 	.short	(.L_23 - .L_22)
.L_22:
        /*007c*/ 	.word	0x00000000
        /*0080*/ 	.short	0x0006
        /*0082*/ 	.short	0x0024
        /*0084*/ 	.byte	0x00, 0xf0, 0x11, 0x00


	//----- nvinfo : EIATTR_KPARAM_INFO
	.align		4
.L_23:
        /*0088*/ 	.byte	0x04, 0x17
        /*008a*/ 	.short	(.L_25 - .L_24)
.L_24:
        /*008c*/ 	.word	0x00000000
        /*0090*/ 	.short	0x0005
        /*0092*/ 	.short	0x0020
        /*0094*/ 	.byte	0x00, 0xf0, 0x11, 0x00


	//----- nvinfo : EIATTR_KPARAM_INFO
	.align		4
.L_25:
        /*0098*/ 	.byte	0x04, 0x17
        /*009a*/ 	.short	(.L_27 - .L_26)
.L_26:
        /*009c*/ 	.word	0x00000000
        /*00a0*/ 	.short	0x0004
        /*00a2*/ 	.short	0x001c
        /*00a4*/ 	.byte	0x00, 0xf0, 0x11, 0x00


	//----- nvinfo : EIATTR_KPARAM_INFO
	.align		4
.L_27:
        /*00a8*/ 	.byte	0x04, 0x17
        /*00aa*/ 	.short	(.L_29 - .L_28)
.L_28:
        /*00ac*/ 	.word	0x00000000
        /*00b0*/ 	.short	0x0003
        /*00b2*/ 	.short	0x0018
        /*00b4*/ 	.byte	0x00, 0xf0, 0x11, 0x00


	//----- nvinfo : EIATTR_KPARAM_INFO
	.align		4
.L_29:
        /*00b8*/ 	.byte	0x04, 0x17
        /*00ba*/ 	.short	(.L_31 - .L_30)
.L_30:
        /*00bc*/ 	.word	0x00000000
        /*00c0*/ 	.short	0x0002
        /*00c2*/ 	.short	0x0010
        /*00c4*/ 	.byte	0x00, 0xf4, 0x21, 0x00


	//----- nvinfo : EIATTR_KPARAM_INFO
	.align		4
.L_31:
        /*00c8*/ 	.byte	0x04, 0x17
        /*00ca*/ 	.short	(.L_33 - .L_32)
.L_32:
        /*00cc*/ 	.word	0x00000000
        /*00d0*/ 	.short	0x0001
        /*00d2*/ 	.short	0x0008
        /*00d4*/ 	.byte	0x00, 0xf4, 0x21, 0x00


	//----- nvinfo : EIATTR_KPARAM_INFO
	.align		4
.L_33:
        /*00d8*/ 	.byte	0x04, 0x17
        /*00da*/ 	.short	(.L_35 - .L_34)
.L_34:
        /*00dc*/ 	.word	0x00000000
        /*00e0*/ 	.short	0x0000
        /*00e2*/ 	.short	0x0000
        /*00e4*/ 	.byte	0x00, 0xf4, 0x21, 0x00


	//----- nvinfo : EIATTR_SPARSE_MMA_MASK
	.align		4
.L_35:
        /*00e8*/ 	.byte	0x03, 0x50
        /*00ea*/ 	.short	0x0000


	//----- nvinfo : EIATTR_MAXREG_COUNT
	.align		4
        /*00ec*/ 	.byte	0x03, 0x1b
        /*00ee*/ 	.short	0x00ff


	//----- nvinfo : EIATTR_NUM_BARRIERS
	.align		4
        /*00f0*/ 	.byte	0x02, 0x4c
        /*00f2*/ 	.byte	0x01
	.zero		1


	//----- nvinfo : EIATTR_ANNOTATIONS
	.align		4
        /*00f4*/ 	.byte	0x04, 0x55
        /*00f6*/ 	.short	(.L_37 - .L_36)


	//   ....[0]....
.L_36:
        /*00f8*/ 	.word	0x00000001
        /*00fc*/ 	.byte	0x40, 0x06, 0x00, 0x00, 0x01, 0x00, 0x00, 0x00, 0x70, 0x06, 0x00, 0x00, 0x01, 0x00, 0x00, 0x00
        /* <DEDUP_REMOVED lines=1900> */
        /*77cc*/ 	.byte	0x10, 0x17, 0x02, 0x00, 0x01, 0x00, 0x00, 0x00, 0x30, 0x17, 0x02, 0x00


	//----- nvinfo : EIATTR_VRC_CTA_INIT_COUNT
	.align		4
.L_37:
        /*77d8*/ 	.byte	0x02, 0x4a
	.zero		1
	.zero		1


	//----- nvinfo : EIATTR_EXIT_INSTR_OFFSETS
	.align		4
        /*77dc*/ 	.byte	0x04, 0x1c
        /*77de*/ 	.short	(.L_39 - .L_38)


	//   ....[0]....
.L_38:
        /*77e0*/ 	.word	0x00021a40


	//   ....[1]....
        /*77e4*/ 	.word	0x00021a70


	//----- nvinfo : EIATTR_REQNTID
	.align		4
.L_39:
        /*77e8*/ 	.byte	0x04, 0x10
        /*77ea*/ 	.short	(.L_41 - .L_40)
.L_40:
        /*77ec*/ 	.word	0x00000040
        /*77f0*/ 	.word	0x00000001
        /*77f4*/ 	.word	0x00000001


	//----- nvinfo : EIATTR_CBANK_PARAM_SIZE
	.align		4
.L_41:
        /*77f8*/ 	.byte	0x03, 0x19
        /*77fa*/ 	.short	0x0050


	//----- nvinfo : EIATTR_PARAM_CBANK
	.align		4
        /*77fc*/ 	.byte	0x04, 0x0a
        /*77fe*/ 	.short	(.L_43 - .L_42)
	.align		4
.L_42:
        /*7800*/ 	.word	index@(.nv.constant0.matmul_kernel)
        /*7804*/ 	.short	0x0380
        /*7806*/ 	.short	0x0050


	//----- nvinfo : EIATTR_SW_WAR
	.align		4
.L_43:
        /*7808*/ 	.byte	0x04, 0x36
        /*780a*/ 	.short	(.L_45 - .L_44)
.L_44:
        /*780c*/ 	.word	0x00000008
.L_45:


//--------------------- .nv.compat                --------------------------
	.section	.nv.compat,"",@"SHT_CUDA_COMPAT_INFO"
	.align	4
        /*0000*/ 	.byte	0x02, 0x02, 0x01, 0x00, 0x02, 0x05, 0x05, 0x00, 0x02, 0x03, 0x00, 0x00, 0x02, 0x06, 0x01, 0x00


//--------------------- .nv.callgraph             --------------------------
	.section	.nv.callgraph,"",@"SHT_CUDA_CALLGRAPH"
	.align	4
	.sectionentsize	8
	.align		4
        /*0000*/ 	.word	0x00000000
	.align		4
        /*0004*/ 	.word	0xffffffff
	.align		4
        /*0008*/ 	.word	0x00000000
	.align		4
        /*000c*/ 	.word	0xfffffffe
	.align		4
        /*0010*/ 	.word	0x00000000
	.align		4
        /*0014*/ 	.word	0xfffffffd
	.align		4
        /*0018*/ 	.word	0x00000000
	.align		4
        /*001c*/ 	.word	0xfffffffc


//--------------------- .text.matmul_kernel       --------------------------
	.section	.text.matmul_kernel,"ax",@progbits
	.align	128
        .global         matmul_kernel
        .type           matmul_kernel,@function
        .size           matmul_kernel,(.L_x_4 - matmul_kernel)
        .other          matmul_kernel,@"STO_CUDA_ENTRY STV_DEFAULT"
matmul_kernel:
.text.matmul_kernel:
[----:B------:R-:W0:Y:S08]  /*0000*/  LDC R1, c[0x0][0x37c] ;  /* 0x0000df00ff017b82 */ /* 0x000e300000000800 */
[----:B------:R-:W1:Y:S01]  /*0010*/  LDC.64 R2, c[0x0][0x398] ;  /* 0x0000e600ff027b82 */ /* 0x000e620000000a00 */
[----:B------:R-:W2:Y:S01]  /*0020*/  S2R R14, SR_TID.X ;  /* 0x00000000000e7919 */ /* 0x000ea20000002100 */
[----:B------:R-:W3:Y:S01]  /*0030*/  LDCU UR4, c[0x0][0x3a0] ;  /* 0x00007400ff0477ac */ /* 0x000ee20008000800 */
[----:B0-----:R-:W-:Y:S01]  /*0040*/  VIADD R1, R1, 0xffffeee8 ;  /* 0xffffeee801017836 */ /* 0x001fe20000000000 */
[----:B------:R-:W0:Y:S01]  /*0050*/  LDCU.64 UR8, c[0x0][0x358] ;  /* 0x00006b00ff0877ac */ /* 0x000e220008000a00 */
[----:B------:R-:W4:Y:S01]  /*0060*/  LDCU UR10, c[0x0][0x3a0] ;  /* 0x00007400ff0a77ac */ /* 0x000f220008000800 */
[----:B---3--:R-:W-:Y:S01]  /*0070*/  UIADD3 UR4, UPT, UPT, UR4, 0x3f, URZ ;  /* 0x0000003f04047890 */ /* 0x008fe2000fffe0ff */
[----:B-1----:R-:W-:-:S03]  /*0080*/  VIADD R0, R3, 0x7f ;  /* 0x0000007f03007836 */ /* 0x002fc60000000000 */
[----:B------:R-:W-:Y:S02]  /*0090*/  UISETP.GT.AND UP0, UPT, UR4, 0x3f, UPT ;  /* 0x0000003f0400788c */ /* 0x000fe4000bf04270 */
[----:B------:R-:W-:-:S04]  /*00a0*/  SHF.R.S32.HI R5, RZ, 0x1f, R0 ;  /* 0x0000001fff057819 */ /* 0x000fc80000011400 */
[----:B------:R-:W-:-:S04]  /*00b0*/  LEA.HI R5, R5, R0, RZ, 0x7 ;  /* 0x0000000005057211 */ /* 0x000fc800078f38ff */
[----:B------:R-:W-:Y:S02]  /*00c0*/  SHF.R.S32.HI R0, RZ, 0x7, R5 ;  /* 0x00000007ff007819 */ /* 0x000fe40000011405 */
[----:B------:R-:W1:Y:S03]  /*00d0*/  S2R R5, SR_CTAID.X ;  /* 0x0000000000057919 */ /* 0x000e660000002500 */
[----:B------:R-:W-:-:S05]  /*00e0*/  IMAD.SHL.U32 R0, R0, 0x8, RZ ;  /* 0x0000000800007824 */ /* 0x000fca00078e00ff */
[-C--:B------:R-:W-:Y:S02]  /*00f0*/  IABS R9, R0.reuse ;  /* 0x0000000000097213 */ /* 0x080fe40000000000 */
[----:B------:R-:W-:Y:S02]  /*0100*/  IABS R12, R0 ;  /* 0x00000000000c7213 */ /* 0x000fe40000000000 */
[----:B------:R-:W3:Y:S08]  /*0110*/  I2F.RP R4, R9 ;  /* 0x0000000900047306 */ /* 0x000ef00000209400 */
[----:B---3--:R-:W3:Y:S01]  /*0120*/  MUFU.RCP R4, R4 ;  /* 0x0000000400047308 */ /* 0x008ee20000001000 */
[----:B-1----:R-:W-:Y:S01]  /*0130*/  IABS R10, R5 ;  /* 0x00000005000a7213 */ /* 0x002fe20000000000 */
[----:B---3--:R-:W-:-:S02]  /*0140*/  VIADD R6, R4, 0xffffffe ;  /* 0x0ffffffe04067836 */ /* 0x008fc40000000000 */
[----:B------:R-:W-:-:S04]  /*0150*/  IMAD.MOV R4, RZ, RZ, -R12 ;  /* 0x000000ffff047224 */ /* 0x000fc800078e0a0c */
[----:B------:R1:W3:Y:S02]  /*0160*/  F2I.FTZ.U32.TRUNC.NTZ R7, R6 ;  /* 0x0000000600077305 */ /* 0x0002e4000021f000 */
[----:B-1----:R-:W-:Y:S02]  /*0170*/  IMAD.MOV.U32 R6, RZ, RZ, RZ ;  /* 0x000000ffff067224 */ /* 0x002fe400078e00ff */
[----:B---3--:R-:W-:-:S04]  /*0180*/  IMAD.MOV R8, RZ, RZ, -R7 ;  /* 0x000000ffff087224 */ /* 0x008fc800078e0a07 */
[----:B------:R-:W-:Y:S02]  /*0190*/  IMAD R11, R8, R9, RZ ;  /* 0x00000009080b7224 */ /* 0x000fe400078e02ff */
[----:B------:R-:W-:Y:S02]  /*01a0*/  IMAD.MOV.U32 R8, RZ, RZ, R10 ;  /* 0x000000ffff087224 */ /* 0x000fe400078e000a */
[----:B------:R-:W-:-:S06]  /*01b0*/  IMAD.HI.U32 R7, R7, R11, R6 ;  /* 0x0000000b07077227 */ /* 0x000fcc00078e0006 */
[----:B------:R-:W-:-:S04]  /*01c0*/  IMAD.HI.U32 R7, R7, R8, RZ ;  /* 0x0000000807077227 */ /* 0x000fc800078e00ff */
[----:B------:R-:W-:-:S05]  /*01d0*/  IMAD R4, R7, R4, R8 ;  /* 0x0000000407047224 */ /* 0x000fca00078e0208 */
[----:B------:R-:W-:-:S13]  /*01e0*/  ISETP.GT.U32.AND P1, PT, R9, R4, PT ;  /* 0x000000040900720c */ /* 0x000fda0003f24070 */
[----:B------:R-:W-:Y:S02]  /*01f0*/  @!P1 IMAD.IADD R4, R4, 0x1, -R9 ;  /* 0x0000000104049824 */ /* 0x000fe400078e0a09 */
[----:B------:R-:W-:Y:S01]  /*0200*/  @!P1 VIADD R7, R7, 0x1 ;  /* 0x0000000107079836 */ /* 0x000fe20000000000 */
[----:B------:R-:W-:Y:S02]  /*0210*/  ISETP.NE.AND P1, PT, R0, RZ, PT ;  /* 0x000000ff0000720c */ /* 0x000fe40003f25270 */
[----:B------:R-:W-:Y:S02]  /*0220*/  ISETP.GE.U32.AND P0, PT, R4, R9, PT ;  /* 0x000000090400720c */ /* 0x000fe40003f06070 */
[----:B------:R-:W-:-:S04]  /*0230*/  LOP3.LUT R4, R5, R0, RZ, 0x3c, !PT ;  /* 0x0000000005047212 */ /* 0x000fc800078e3cff */
[----:B------:R-:W-:Y:S01]  /*0240*/  ISETP.GE.AND P2, PT, R4, RZ, PT ;  /* 0x000000ff0400720c */ /* 0x000fe20003f46270 */
[----:B------:R-:W-:-:S06]  /*0250*/  VIADD R4, R2, 0x1f ;  /* 0x0000001f02047836 */ /* 0x000fcc0000000000 */
[----:B------:R-:W-:-:S04]  /*0260*/  @P0 VIADD R7, R7, 0x1 ;  /* 0x0000000107070836 */ /* 0x000fc80000000000 */
[----:B------:R-:W-:Y:S01]  /*0270*/  IMAD.MOV.U32 R6, RZ, RZ, R7 ;  /* 0x000000ffff067224 */ /* 0x000fe200078e0007 */
[----:B------:R-:W-:-:S03]  /*0280*/  SHF.R.S32.HI R7, RZ, 0x1f, R4 ;  /* 0x0000001fff077819 */ /* 0x000fc60000011404 */
[----:B------:R-:W-:Y:S01]  /*0290*/  @!P2 IMAD.MOV R6, RZ, RZ, -R6 ;  /* 0x000000ffff06a224 */ /* 0x000fe200078e0a06 */
[----:B------:R-:W-:Y:S02]  /*02a0*/  @!P1 LOP3.LUT R6, RZ, R0, RZ, 0x33, !PT ;  /* 0x00000000ff069212 */ /* 0x000fe400078e33ff */
[----:B------:R-:W-:-:S03]  /*02b0*/  LEA.HI R7, R7, R4, RZ, 0x5 ;  /* 0x0000000407077211 */ /* 0x000fc600078f28ff */
[----:B------:R-:W-:Y:S02]  /*02c0*/  IMAD.SHL.U32 R4, R6, 0x8, RZ ;  /* 0x0000000806047824 */ /* 0x000fe400078e00ff */
[----:B------:R-:W-:-:S03]  /*02d0*/  IMAD.MOV R6, RZ, RZ, -R6 ;  /* 0x000000ffff067224 */ /* 0x000fc600078e0a06 */
[----:B------:R-:W-:Y:S01]  /*02e0*/  LEA.HI.SX32 R7, R7, -R4, 0x1b ;  /* 0x8000000407077211 */ /* 0x000fe200078fdaff */
[----:B------:R-:W-:Y:S02]  /*02f0*/  IMAD R13, R0, R6, R5 ;  /* 0x00000006000d7224 */ /* 0x000fe400078e0205 */
[----:B------:R-:W-:Y:S01]  /*0300*/  IMAD.MOV.U32 R6, RZ, RZ, RZ ;  /* 0x000000ffff067224 */ /* 0x000fe200078e00ff */
[----:B------:R-:W-:-:S04]  /*0310*/  VIMNMX R8, PT, PT, R7, 0x8, PT ;  /* 0x0000000807087848 */ /* 0x000fc80003fe0100 */
[-C--:B------:R-:W-:Y:S02]  /*0320*/  IABS R10, R8.reuse ;  /* 0x00000008000a7213 */ /* 0x080fe40000000000 */
[----:B------:R-:W-:Y:S02]  /*0330*/  IABS R0, R8 ;  /* 0x0000000800007213 */ /* 0x000fe40000000000 */
[----:B------:R-:W1:Y:S08]  /*0340*/  I2F.RP R9, R10 ;  /* 0x0000000a00097306 */ /* 0x000e700000209400 */
[----:B-1----:R-:W1:Y:S02]  /*0350*/  MUFU.RCP R9, R9 ;  /* 0x0000000900097308 */ /* 0x002e640000001000 */
[----:B-1----:R-:W-:-:S06]  /*0360*/  VIADD R7, R9, 0xffffffe ;  /* 0x0ffffffe09077836 */ /* 0x002fcc0000000000 */
[----:B------:R-:W1:Y:S02]  /*0370*/  F2I.FTZ.U32.TRUNC.NTZ R7, R7 ;  /* 0x0000000700077305 */ /* 0x000e64000021f000 */
[----:B-1----:R-:W-:-:S04]  /*0380*/  IMAD.MOV R11, RZ, RZ, -R7 ;  /* 0x000000ffff0b7224 */ /* 0x002fc800078e0a07 */
[----:B------:R-:W-:Y:S01]  /*0390*/  IMAD.MOV.U32 R5, RZ, RZ, R11 ;  /* 0x000000ffff057224 */ /* 0x000fe200078e000b */
[----:B------:R-:W-:-:S03]  /*03a0*/  IABS R11, R13 ;  /* 0x0000000d000b7213 */ /* 0x000fc60000000000 */
[----:B------:R-:W-:-:S04]  /*03b0*/  IMAD R5, R5, R10, RZ ;  /* 0x0000000a05057224 */ /* 0x000fc800078e02ff */
[----:B------:R-:W-:-:S04]  /*03c0*/  IMAD.HI.U32 R6, R7, R5, R6 ;  /* 0x0000000507067227 */ /* 0x000fc800078e0006 */
[----:B------:R-:W-:Y:S02]  /*03d0*/  IMAD.MOV R5, RZ, RZ, -R0 ;  /* 0x000000ffff057224 */ /* 0x000fe400078e0a00 */
[----:B------:R-:W-:Y:S01]  /*03e0*/  IMAD.HI.U32 R0, R6, R11, RZ ;  /* 0x0000000b06007227 */ /* 0x000fe200078e00ff */
[----:B--2---:R-:W-:-:S03]  /*03f0*/  SHF.R.U32.HI R6, RZ, 0x5, R14 ;  /* 0x00000005ff067819 */ /* 0x004fc6000001160e */
[----:B------:R-:W-:Y:S01]  /*0400*/  IMAD R5, R0, R5, R11 ;  /* 0x0000000500057224 */ /* 0x000fe200078e020b */
[----:B------:R-:W-:-:S04]  /*0410*/  SGXT.U32 R15, R6, 0x1 ;  /* 0x00000001060f781a */ /* 0x000fc80000000000 */
[----:B------:R-:W-:Y:S02]  /*0420*/  ISETP.GT.U32.AND P1, PT, R10, R5, PT ;  /* 0x000000050a00720c */ /* 0x000fe40003f24070 */
[C---:B------:R-:W-:Y:S02]  /*0430*/  LOP3.LUT R7, R15.reuse, 0x2, RZ, 0xfc, !PT ;  /* 0x000000020f077812 */ /* 0x040fe400078efcff */
[C---:B------:R-:W-:Y:S02]  /*0440*/  LOP3.LUT R6, R15.reuse, 0x4, RZ, 0xfc, !PT ;  /* 0x000000040f067812 */ /* 0x040fe400078efcff */
[C---:B------:R-:W-:Y:S02]  /*0450*/  LOP3.LUT R7, R15.reuse, 0x8, RZ, 0xfc, !PT ;  /* 0x000000080f077812 */ /* 0x040fe400078efcff */
[C---:B------:R-:W-:Y:S02]  /*0460*/  LOP3.LUT R6, R15.reuse, 0xa, RZ, 0xfc, !PT ;  /* 0x0000000a0f067812 */ /* 0x040fe400078efcff */
[----:B------:R-:W-:-:S02]  /*0470*/  LOP3.LUT R7, R15, 0xe, RZ, 0xfc, !PT ;  /* 0x0000000e0f077812 */ /* 0x000fc400078efcff */
[----:B------:R-:W-:Y:S01]  /*0480*/  LOP3.LUT R6, R15, 0x10, RZ, 0xfc, !PT ;  /* 0x000000100f067812 */ /* 0x000fe200078efcff */
[----:B------:R-:W-:Y:S01]  /*0490*/  @!P1 IMAD.IADD R5, R5, 0x1, -R10 ;  /* 0x0000000105059824 */ /* 0x000fe200078e0a0a */
[----:B------:R-:W-:Y:S01]  /*04a0*/  LOP3.LUT R7, R15, 0x14, RZ, 0xfc, !PT ;  /* 0x000000140f077812 */ /* 0x000fe200078efcff */
[----:B------:R-:W-:Y:S01]  /*04b0*/  @!P1 VIADD R0, R0, 0x1 ;  /* 0x0000000100009836 */ /* 0x000fe20000000000 */
[----:B------:R-:W-:Y:S02]  /*04c0*/  ISETP.NE.AND P1, PT, R8, RZ, PT ;  /* 0x000000ff0800720c */ /* 0x000fe40003f25270 */
[----:B------:R-:W-:Y:S02]  /*04d0*/  ISETP.GE.U32.AND P0, PT, R5, R10, PT ;  /* 0x0000000a0500720c */ /* 0x000fe40003f06070 */
[----:B------:R-:W-:Y:S02]  /*04e0*/  LOP3.LUT R5, R13, R8, RZ, 0x3c, !PT ;  /* 0x000000080d057212 */ /* 0x000fe400078e3cff */
[----:B------:R-:W-:-:S02]  /*04f0*/  LOP3.LUT R6, R15, 0x16, RZ, 0xfc, !PT ;  /* 0x000000160f067812 */ /* 0x000fc400078efcff */
[----:B------:R-:W-:Y:S02]  /*0500*/  ISETP.GE.AND P2, PT, R5, RZ, PT ;  /* 0x000000ff0500720c */ /* 0x000fe40003f46270 */
[C---:B------:R-:W-:Y:S02]  /*0510*/  LOP3.LUT R7, R15.reuse, 0x1a, RZ, 0xfc, !PT ;  /* 0x0000001a0f077812 */ /* 0x040fe400078efcff */
[C---:B------:R-:W-:Y:S02]  /*0520*/  LOP3.LUT R6, R15.reuse, 0x1c, RZ, 0xfc, !PT ;  /* 0x0000001c0f067812 */ /* 0x040fe400078efcff */
[C---:B------:R-:W-:Y:S01]  /*0530*/  LOP3.LUT R7, R15.reuse, 0x20, RZ, 0xfc, !PT ;  /* 0x000000200f077812 */ /* 0x040fe200078efcff */
[----:B------:R-:W-:Y:S01]  /*0540*/  @P0 VIADD R0, R0, 0x1 ;  /* 0x0000000100000836 */ /* 0x000fe20000000000 */
[C---:B------:R-:W-:Y:S02]  /*0550*/  LOP3.LUT R6, R15.reuse, 0x22, RZ, 0xfc, !PT ;  /* 0x000000220f067812 */ /* 0x040fe400078efcff */
[----:B------:R-:W-:-:S02]  /*0560*/  LOP3.LUT R7, R15, 0x26, RZ, 0xfc, !PT ;  /* 0x000000260f077812 */ /* 0x000fc400078efcff */
[C---:B------:R-:W-:Y:S01]  /*0570*/  LOP3.LUT R6, R15.reuse, 0x28, RZ, 0xfc, !PT ;  /* 0x000000280f067812 */ /* 0x040fe200078efcff */
[----:B------:R-:W-:Y:S01]  /*0580*/  @!P2 IMAD.MOV R0, RZ, RZ, -R0 ;  /* 0x000000ffff00a224 */ /* 0x000fe200078e0a00 */
[----:B------:R-:W-:Y:S02]  /*0590*/  @!P1 LOP3.LUT R0, RZ, R8, RZ, 0x33, !PT ;  /* 0x00000008ff009212 */ /* 0x000fe400078e33ff */
[C---:B------:R-:W-:Y:S02]  /*05a0*/  LOP3.LUT R7, R15.reuse, 0x2c, RZ, 0xfc, !PT ;  /* 0x0000002c0f077812 */ /* 0x040fe400078efcff */
[----:B------:R-:W-:Y:S01]  /*05b0*/  LOP3.LUT R6, R15, 0x2e, RZ, 0xfc, !PT ;  /* 0x0000002e0f067812 */ /* 0x000fe200078efcff */
[----:B------:R-:W-:Y:S02]  /*05c0*/  IMAD.MOV R5, RZ, RZ, -R0 ;  /* 0x000000ffff057224 */ /* 0x000fe400078e0a00 */
[----:B------:R-:W-:Y:S02]  /*05d0*/  IMAD.SHL.U32 R29, R0, 0x80, RZ ;  /* 0x00000080001d7824 */ /* 0x000fe400078e00ff */
[----:B------:R-:W-:-:S04]  /*05e0*/  IMAD R5, R8, R5, R13 ;  /* 0x0000000508057224 */ /* 0x000fc800078e020d */
[----:B------:R-:W-:Y:S01]  /*05f0*/  IMAD.IADD R5, R4, 0x1, R5 ;  /* 0x0000000104057824 */ /* 0x000fe200078e0205 */
[----:B------:R-:W-:-:S05]  /*0600*/  LOP3.LUT R4, R14, 0x1f, RZ, 0xc0, !PT ;  /* 0x0000001f0e047812 */ /* 0x000fca00078ec0ff */
[----:B------:R-:W-:Y:S01]  /*0610*/  IMAD R28, R5, 0x20, R4 ;  /* 0x00000020051c7824 */ /* 0x000fe200078e0204 */
[C---:B------:R-:W-:Y:S02]  /*0620*/  LOP3.LUT R5, R15.reuse, 0x6, RZ, 0xfc, !PT ;  /* 0x000000060f057812 */ /* 0x040fe400078efcff */
[C---:B------:R-:W-:Y:S02]  /*0630*/  LOP3.LUT R5, R15.reuse, 0xc, RZ, 0xfc, !PT ;  /* 0x0000000c0f057812 */ /* 0x040fe400078efcff */
[----:B------:R1:W-:Y:S01]  /*0640*/  STL [R1+0x6b0], R28 ;  /* 0x0006b01c01007387 */ /* 0x0003e20000100800 */
[C---:B------:R-:W-:Y:S02]  /*0650*/  LOP3.LUT R5, R15.reuse, 0x12, RZ, 0xfc, !PT ;  /* 0x000000120f057812 */ /* 0x040fe400078efcff */
[C---:B------:R-:W-:Y:S01]  /*0660*/  LOP3.LUT R5, R15.reuse, 0x18, RZ, 0xfc, !PT ;  /* 0x000000180f057812 */ /* 0x040fe200078efcff */
[----:B------:R1:W-:Y:S01]  /*0670*/  STL [R1+0x498], R29 ;  /* 0x0004981d01007387 */ /* 0x0003e20000100800 */
[----:B------:R-:W-:-:S02]  /*0680*/  LOP3.LUT R5, R15, 0x1e, RZ, 0xfc, !PT ;  /* 0x0000001e0f057812 */ /* 0x000fc400078efcff */
[C---:B------:R-:W-:Y:S02]  /*0690*/  LOP3.LUT R5, R15.reuse, 0x24, RZ, 0xfc, !PT ;  /* 0x000000240f057812 */ /* 0x040fe400078efcff */
[C---:B------:R-:W-:Y:S02]  /*06a0*/  LOP3.LUT R5, R15.reuse, 0x2a, RZ, 0xfc, !PT ;  /* 0x0000002a0f057812 */ /* 0x040fe400078efcff */
[----:B------:R-:W-:Y:S02]  /*06b0*/  LOP3.LUT R4, R14, 0x20, RZ, 0xc0, !PT ;  /* 0x000000200e047812 */ /* 0x000fe400078ec0ff */
[----:B------:R-:W-:Y:S01]  /*06c0*/  LOP3.LUT R5, R15, 0x30, RZ, 0xfc, !PT ;  /* 0x000000300f057812 */ /* 0x000fe200078efcff */
[----:B01--4-:R-:W-:Y:S06]  /*06d0*/  BRA.U UP0, `(.L_x_0) ;  /* 0x0000000100647547 */ /* 0x013fec000b800000 */
[----:B------:R-:W-:Y:S01]  /*06e0*/  IMAD.SHL.U32 R2, R4, 0x20, RZ ;  /* 0x0000002004027824 */ /* 0x000fe200078e00ff */
[----:B------:R-:W-:Y:S01]  /*06f0*/  CS2R R24, SRZ ;  /* 0x0000000000187805 */ /* 0x000fe2000001ff00 */
[----:B------:R-:W-:Y:S01]  /*0700*/  IMAD.SHL.U32 R0, R14, 0x8, RZ ;  /* 0x000000080e007824 */ /* 0x000fe200078e00ff */
[----:B------:R-:W-:Y:S02]  /*0710*/  CS2R R26, SRZ ;  /* 0x00000000001a7805 */ /* 0x000fe4000001ff00 */
[----:B------:R-:W-:Y:S01]  /*0720*/  CS2R R20, SRZ ;  /* 0x0000000000147805 */ /* 0x000fe2000001ff00 */
[----:B------:R0:W-:Y:S01]  /*0730*/  STL [R1+0x6b8], R2 ;  /* 0x0006b80201007387 */ /* 0x0001e20000100800 */
[----:B------:R-:W-:Y:S02]  /*0740*/  CS2R R22, SRZ ;  /* 0x0000000000167805 */ /* 0x000fe4000001ff00 */
[----:B------:R-:W-:Y:S02]  /*0750*/  CS2R R16, SRZ ;  /* 0x0000000000107805 */ /* 0x000fe4000001ff00 */
[----:B------:R-:W-:Y:S01]  /*0760*/  CS2R R18, SRZ ;  /* 0x0000000000127805 */ /* 0x000fe2000001ff00 */
[----:B------:R0:W-:Y:S01]  /*0770*/  STL [R1+0x6b4], R0 ;  /* 0x0006b40001007387 */ /* 0x0001e20000100800 */
[----:B------:R-:W-:-:S02]  /*0780*/  CS2R R12, SRZ ;  /* 0x00000000000c7805 */ /* 0x000fc4000001ff00 */
[----:B------:R-:W-:Y:S02]  /*0790*/  CS2R R14, SRZ ;  /* 0x00000000000e7805 */ /* 0x000fe4000001ff00 */
[----:B------:R-:W-:Y:S01]  /*07a0*/  CS2R R8, SRZ ;  /* 0x0000000000087805 */ /* 0x000fe2000001ff00 */
[----:B------:R0:W-:Y:S01]  /*07b0*/  STL [R1], RZ ;  /* 0x000000ff01007387 */ /* 0x0001e20000100800 */
[----:B------:R-:W-:Y:S02]  /*07c0*/  CS2R R10, SRZ ;  /* 0x00000000000a7805 */ /* 0x000fe4000001ff00 */
[----:B------:R-:W-:Y:S02]  /*07d0*/  CS2R R4, SRZ ;  /* 0x0000000000047805 */ /* 0x000fe4000001ff00 */
[----:B------:R-:W-:Y:S01]  /*07e0*/  CS2R R6, SRZ ;  /* 0x0000000000067805 */ /* 0x000fe2000001ff00 */
[----:B------:R0:W-:Y:S04]  /*07f0*/  STL [R1+0x4], RZ ;  /* 0x000004ff01007387 */ /* 0x0001e80000100800 */
[----:B------:R0:W-:Y:S04]  /*0800*/  STL [R1+0x8], RZ ;  /* 0x000008ff01007387 */ /* 0x0001e80000100800 */
[----:B------:R0:W-:Y:S04]  /*0810*/  STL [R1+0xc], RZ ;  /* 0x00000cff01007387 */ /* 0x0001e80000100800 */
[----:B------:R0:W-:Y:S04]  /*0820*/  STL [R1+0x10], RZ ;  /* 0x000010ff01007387 */ /* 0x0001e80000100800 */
[----:B------:R0:W-:Y:S04]  /*0830*/  STL [R1+0x14], RZ ;  /* 0x000014ff01007387 */ /* 0x0001e80000100800 */
[----:B------:R0:W-:Y:S04]  /*0840*/  STL [R1+0x18], RZ ;  /* 0x000018ff01007387 */ /* 0x0001e80000100800 */
[----:B------:R0:W-:Y:S01]  /*0850*/  STL [R1+0x1c], RZ ;  /* 0x00001cff01007387 */ /* 0x0001e20000100800 */
[----:B------:R-:W-:Y:S05]  /*0860*/  BRA `(.L_x_1) ;  /* 0x000001e800747947 */ /* 0x000fea0003800000 */
.L_x_0:
[----:B------:R-:W-:Y:S01]  /*0870*/  IABS R0, R2 ;  /* 0x0000000200007213 */ /* 0x000fe20000000000 */
[C---:B------:R-:W-:Y:S01]  /*0880*/  VIADD R9, R29.reuse, 0x7e ;  /* 0x0000007e1d097836 */ /* 0x040fe20000000000 */
[----:B------:R-:W-:Y:S01]  /*0890*/  IABS R27, R3 ;  /* 0x00000003001b7213 */ /* 0x000fe20000000000 */
[C---:B------:R-:W-:Y:S01]  /*08a0*/  VIADD R17, R29.reuse, 0x68 ;  /* 0x000000681d117836 */ /* 0x040fe20000000000 */
[----:B------:R-:W0:Y:S01]  /*08b0*/  I2F.RP R4, R0 ;  /* 0x0000000000047306 */ /* 0x000e220000209400 */
[----:B------:R-:W-:Y:S01]  /*08c0*/  IABS R20, R29 ;  /* 0x0000001d00147213 */ /* 0x000fe20000000000 */
[----:B------:R-:W-:Y:S01]  /*08d0*/  VIADD R18, R29, 0x66 ;  /* 0x000000661d127836 */ /* 0x000fe20000000000 */
[----:B------:R-:W-:Y:S01]  /*08e0*/  IABS R13, R9 ;  /* 0x00000009000d7213 */ /* 0x000fe20000000000 */
[----:B------:R-:W1:Y:S03]  /*08f0*/  LDCU UR11, c[0x0][0x3a4] ;  /* 0x00007480ff0b77ac */ /* 0x000e660008000800 */
[----:B------:R-:W-:Y:S01]  /*0900*/  IABS R19, R18 ;  /* 0x0000001200137213 */ /* 0x000fe20000000000 */
[----:B------:R-:W2:Y:S01]  /*0910*/  I2F.RP R6, R27 ;  /* 0x0000001b00067306 */ /* 0x000ea20000209400 */
[----:B------:R-:W3:Y:S01]  /*0920*/  LDCU UR7, c[0x0][0x3b0] ;  /* 0x00007600ff0777ac */ /* 0x000ee20008000800 */
[----:B------:R-:W4:Y:S06]  /*0930*/  LDCU UR6, c[0x0][0x3ac] ;  /* 0x00007580ff0677ac */ /* 0x000f2c0008000800 */
[----:B0-----:R-:W0:Y:S01]  /*0940*/  MUFU.RCP R4, R4 ;  /* 0x0000000400047308 */ /* 0x001e220000001000 */
[----:B------:R-:W1:Y:S01]  /*0950*/  LDCU UR12, c[0x0][0x3a8] ;  /* 0x00007500ff0c77ac */ /* 0x000e620008000800 */
[----:B------:R-:W1:Y:S06]  /*0960*/  LDCU UR13, c[0x0][0x3a8] ;  /* 0x00007500ff0d77ac */ /* 0x000e6c0008000800 */
[----:B--2---:R-:W2:Y:S01]  /*0970*/  MUFU.RCP R6, R6 ;  /* 0x0000000600067308 */ /* 0x004ea20000001000 */
[----:B------:R-:W1:Y:S01]  /*0980*/  LDCU UR14, c[0x0][0x3a8] ;  /* 0x00007500ff0e77ac */ /* 0x000e620008000800 */
[----:B------:R-:W1:Y:S01]  /*0990*/  LDCU UR15, c[0x0][0x3a8] ;  /* 0x00007500ff0f77ac */ /* 0x000e620008000800 */
[----:B0-----:R-:W-:Y:S01]  /*09a0*/  VIADD R4, R4, 0xffffffe ;  /* 0x0ffffffe04047836 */ /* 0x001fe20000000000 */
[----:B------:R-:W0:Y:S04]  /*09b0*/  LDCU UR17, c[0x0][0x3a8] ;  /* 0x00007500ff1177ac */ /* 0x000e280008000800 */
[----:B------:R-:W0:Y:S01]  /*09c0*/  F2I.FTZ.U32.TRUNC.NTZ R5, R4 ;  /* 0x0000000400057305 */ /* 0x000e22000021f000 */
[----:B------:R-:W1:Y:S01]  /*09d0*/  LDCU UR18, c[0x0][0x3a8] ;  /* 0x00007500ff1277ac */ /* 0x000e620008000800 */
[----:B--2---:R-:W-:Y:S01]  /*09e0*/  VIADD R6, R6, 0xffffffe ;  /* 0x0ffffffe06067836 */ /* 0x004fe20000000000 */
[----:B------:R-:W2:Y:S05]  /*09f0*/  LDCU UR16, c[0x0][0x3a8] ;  /* 0x00007500ff1077ac */ /* 0x000eaa0008000800 */
[----:B------:R3:W1:Y:S01]  /*0a00*/  F2I.FTZ.U32.TRUNC.NTZ R7, R6 ;  /* 0x0000000600077305 */ /* 0x000662000021f000 */
[----:B------:R-:W2:Y:S01]  /*0a10*/  LDCU UR20, c[0x0][0x3a8] ;  /* 0x00007500ff1477ac */ /* 0x000ea20008000800 */
[----:B------:R-:W2:Y:S01]  /*0a20*/  LDCU UR21, c[0x0][0x3a8] ;  /* 0x00007500ff1577ac */ /* 0x000ea20008000800 */
[----:B0-----:R-:W-:Y:S01]  /*0a30*/  IMAD.MOV R4, RZ, RZ, -R5 ;  /* 0x000000ffff047224 */ /* 0x001fe200078e0a05 */
[----:B---3--:R-:W-:Y:S01]  /*0a40*/  IABS R6, R28 ;  /* 0x0000001c00067213 */ /* 0x008fe20000000000 */
[----:B------:R-:W0:Y:S02]  /*0a50*/  LDCU UR22, c[0x0][0x3a8] ;  /* 0x00007500ff1677ac */ /* 0x000e240008000800 */
[----:B------:R-:W-:-:S02]  /*0a60*/  IMAD R8, R4, R0, RZ ;  /* 0x0000000004087224 */ /* 0x000fc400078e02ff */
[----:B------:R-:W-:Y:S01]  /*0a70*/  IMAD.MOV.U32 R4, RZ, RZ, RZ ;  /* 0x000000ffff047224 */ /* 0x000fe200078e00ff */
[----:B------:R-:W3:Y:S01]  /*0a80*/  LDCU UR23, c[0x0][0x3a8] ;  /* 0x00007500ff1777ac */ /* 0x000ee20008000800 */
[----:B-1----:R-:W-:Y:S02]  /*0a90*/  IMAD.MOV R23, RZ, RZ, -R7 ;  /* 0x000000ffff177224 */ /* 0x002fe400078e0a07 */
[----:B------:R-:W-:Y:S01]  /*0aa0*/  IMAD.HI.U32 R8, R5, R8, R4 ;  /* 0x0000000805087227 */ /* 0x000fe200078e0004 */
[----:B------:R-:W1:Y:S03]  /*0ab0*/  LDCU UR25, c[0x0][0x3a8] ;  /* 0x00007500ff1977ac */ /* 0x000e660008000800 */
[----:B------:R-:W-:Y:S01]  /*0ac0*/  IMAD.MOV.U32 R4, RZ, RZ, R6 ;  /* 0x000000ffff047224 */ /* 0x000fe200078e0006 */
[----:B------:R-:W0:Y:S01]  /*0ad0*/  LDCU UR26, c[0x0][0x3a8] ;  /* 0x00007500ff1a77ac */ /* 0x000e220008000800 */
[----:B------:R-:W-:-:S02]  /*0ae0*/  VIADD R5, R29, 0x7f ;  /* 0x0000007f1d057836 */ /* 0x000fc40000000000 */
[----:B------:R-:W-:Y:S01]  /*0af0*/  IMAD.HI.U32 R6, R8, R4, RZ ;  /* 0x0000000408067227 */ /* 0x000fe200078e00ff */
[----:B------:R-:W0:Y:S02]  /*0b00*/  LDCU UR27, c[0x0][0x3a8] ;  /* 0x00007500ff1b77ac */ /* 0x000e240008000800 */
[----:B------:R-:W-:Y:S01]  /*0b10*/  IABS R8, R5 ;  /* 0x0000000500087213 */ /* 0x000fe20000000000 */
[----:B------:R-:W-:Y:S01]  /*0b20*/  IMAD.MOV R6, RZ, RZ, -R6 ;  /* 0x000000ffff067224 */ /* 0x000fe200078e0a06 */
[----:B------:R-:W-:Y:S01]  /*0b30*/  ISETP.GE.AND P6, PT, R5, RZ, PT ;  /* 0x000000ff0500720c */ /* 0x000fe20003fc6270 */
[----:B------:R-:W-:Y:S01]  /*0b40*/  IMAD R23, R23, R27, RZ ;  /* 0x0000001b17177224 */ /* 0x000fe200078e02ff */
[----:B------:R-:W0:Y:S01]  /*0b50*/  LDCU UR28, c[0x0][0x3a8] ;  /* 0x00007500ff1c77ac */ /* 0x000e220008000800 */
[C---:B------:R-:W-:Y:S02]  /*0b60*/  IMAD R4, R0.reuse, R6, R4 ;  /* 0x0000000600047224 */ /* 0x040fe400078e0204 */
[----:B------:R-:W-:Y:S01]  /*0b70*/  IMAD.MOV.U32 R6, RZ, RZ, RZ ;  /* 0x000000ffff067224 */ /* 0x000fe200078e00ff */
[----:B------:R-:W0:Y:S02]  /*0b80*/  LDCU UR19, c[0x0][0x3a8] ;  /* 0x00007500ff1377ac */ /* 0x000e240008000800 */
[----:B------:R-:W-:Y:S01]  /*0b90*/  ISETP.GT.U32.AND P0, PT, R0, R4, PT ;  /* 0x000000040000720c */ /* 0x000fe20003f04070 */
[----:B------:R-:W-:Y:S01]  /*0ba0*/  IMAD.HI.U32 R23, R7, R23, R6 ;  /* 0x0000001707177227 */ /* 0x000fe200078e0006 */
[----:B------:R-:W0:Y:S03]  /*0bb0*/  LDCU UR24, c[0x0][0x3a8] ;  /* 0x00007500ff1877ac */ /* 0x000e260008000800 */
[----:B------:R-:W-:Y:S01]  /*0bc0*/  IMAD.MOV.U32 R6, RZ, RZ, R8 ;  /* 0x000000ffff067224 */ /* 0x000fe200078e0008 */
[----:B------:R-:W0:Y:S01]  /*0bd0*/  LDCU UR29, c[0x0][0x3a8] ;  /* 0x00007500ff1d77ac */ /* 0x000e220008000800 */
[C---:B------:R-:W-:Y:S01]  /*0be0*/  IMAD.HI.U32 R11, R23.reuse, R20, RZ ;  /* 0x00000014170b7227 */ /* 0x040fe200078e00ff */
[----:B------:R-:W0:Y:S03]  /*0bf0*/  LDCU UR30, c[0x0][0x3a8] ;  /* 0x00007500ff1e77ac */ /* 0x000e260008000800 */
[----:B------:R-:W-:Y:S01]  /*0c00*/  IMAD.HI.U32 R7, R23, R6, RZ ;  /* 0x0000000617077227 */ /* 0x000fe200078e00ff */
[----:B------:R-:W0:Y:S03]  /*0c10*/  LDCU UR31, c[0x0][0x3a8] ;  /* 0x00007500ff1f77ac */ /* 0x000e260008000800 */
[----:B------:R-:W-:-:S02]  /*0c20*/  IMAD.MOV R7, RZ, RZ, -R7 ;  /* 0x000000ffff077224 */ /* 0x000fc400078e0a07 */
[----:B------:R-:W-:Y:S01]  /*0c30*/  VIADD R8, R29, 0x7d ;  /* 0x0000007d1d087836 */ /* 0x000fe20000000000 */
[----:B------:R-:W0:Y:S01]  /*0c40*/  LDCU UR32, c[0x0][0x3a8] ;  /* 0x00007500ff2077ac */ /* 0x000e220008000800 */
[C---:B------:R-:W-:Y:S02]  /*0c50*/  IMAD R6, R27.reuse, R7, R6 ;  /* 0x000000071b067224 */ /* 0x040fe400078e0206 */
[----:B------:R-:W-:Y:S01]  /*0c60*/  IMAD.MOV R11, RZ, RZ, -R11 ;  /* 0x000000ffff0b7224 */ /* 0x000fe200078e0a0b */
[----:B------:R-:W-:Y:S01]  /*0c70*/  IABS R10, R8 ;  /* 0x00000008000a7213 */ /* 0x000fe20000000000 */
[----:B------:R-:W-:Y:S01]  /*0c80*/  @!P0 IMAD.IADD R4, R4, 0x1, -R0 ;  /* 0x0000000104048824 */ /* 0x000fe200078e0a00 */
[C---:B------:R-:W-:Y:S01]  /*0c90*/  ISETP.GT.U32.AND P2, PT, R27.reuse, R6, PT ;  /* 0x000000061b00720c */ /* 0x040fe20003f44070 */
[----:B------:R-:W-:Y:S01]  /*0ca0*/  IMAD R20, R27, R11, R20 ;  /* 0x0000000b1b147224 */ /* 0x000fe200078e0214 */
[----:B------:R-:W-:Y:S01]  /*0cb0*/  ISETP.GE.AND P0, PT, R28, RZ, PT ;  /* 0x000000ff1c00720c */ /* 0x000fe20003f06270 */
[----:B------:R-:W-:Y:S01]  /*0cc0*/  VIADD R7, R29, 0x7c ;  /* 0x0000007c1d077836 */ /* 0x000fe20000000000 */
[----:B------:R-:W-:Y:S01]  /*0cd0*/  ISETP.GT.U32.AND P3, PT, R0, R4, PT ;  /* 0x000000040000720c */ /* 0x000fe20003f64070 */
[----:B------:R-:W-:Y:S01]  /*0ce0*/  IMAD.HI.U32 R11, R23, R10, RZ ;  /* 0x0000000a170b7227 */ /* 0x000fe200078e00ff */
[----:B------:R-:W-:Y:S01]  /*0cf0*/  ISETP.GT.U32.AND P1, PT, R27, R20, PT ;  /* 0x000000141b00720c */ /* 0x000fe20003f24070 */
[----:B------:R-:W0:Y:S01]  /*0d00*/  LDCU UR33, c[0x0][0x3a8] ;  /* 0x00007500ff2177ac */ /* 0x000e220008000800 */
[----:B------:R-:W-:Y:S01]  /*0d10*/  IABS R5, R7 ;  /* 0x0000000700057213 */ /* 0x000fe20000000000 */
[----:B------:R-:W-:Y:S01]  /*0d20*/  IMAD.HI.U32 R12, R23, R13, RZ ;  /* 0x0000000d170c7227 */ /* 0x000fe200078e00ff */
[----:B------:R-:W-:Y:S01]  /*0d30*/  ISETP.GE.AND P5, PT, R8, RZ, PT ;  /* 0x000000ff0800720c */ /* 0x000fe20003fa6270 */
[----:B------:R-:W0:Y:S02]  /*0d40*/  LDCU UR34, c[0x0][0x3a8] ;  /* 0x00007500ff2277ac */ /* 0x000e240008000800 */
[----:B------:R-:W-:-:S02]  /*0d50*/  IMAD.MOV R11, RZ, RZ, -R11 ;  /* 0x000000ffff0b7224 */ /* 0x000fc400078e0a0b */
[----:B------:R-:W-:Y:S01]  /*0d60*/  @!P2 IMAD.IADD R6, R6, 0x1, -R27 ;  /* 0x000000010606a824 */ /* 0x000fe200078e0a1b */
[----:B------:R-:W-:Y:S01]  /*0d70*/  ISETP.GE.AND P2, PT, R9, RZ, PT ;  /* 0x000000ff0900720c */ /* 0x000fe20003f46270 */
[----:B------:R-:W-:Y:S01]  /*0d80*/  IMAD.MOV R12, RZ, RZ, -R12 ;  /* 0x000000ffff0c7224 */ /* 0x000fe200078e0a0c */
[----:B------:R-:W-:Y:S01]  /*0d90*/  USHF.R.S32.HI UR5, URZ, 0x1f, UR4 ;  /* 0x0000001fff057899 */ /* 0x000fe20008011404 */
[C---:B------:R-:W-:Y:S01]  /*0da0*/  IMAD R10, R27.reuse, R11, R10 ;  /* 0x0000000b1b0a7224 */ /* 0x040fe200078e020a */
[C---:B------:R-:W-:Y:S01]  /*0db0*/  ISETP.GT.U32.AND P4, PT, R27.reuse, R6, PT ;  /* 0x000000061b00720c */ /* 0x040fe20003f84070 */
[----:B------:R-:W-:Y:S01]  /*0dc0*/  IMAD.MOV.U32 R11, RZ, RZ, R5 ;  /* 0x000000ffff0b7224 */ /* 0x000fe200078e0005 */
[----:B------:R-:W0:Y:S01]  /*0dd0*/  LDCU UR35, c[0x0][0x3a8] ;  /* 0x00007500ff2377ac */ /* 0x000e220008000800 */
[----:B------:R-:W-:Y:S02]  /*0de0*/  IMAD R13, R27, R12, R13 ;  /* 0x0000000c1b0d7224 */ /* 0x000fe400078e020d */
[----:B------:R-:W-:Y:S01]  /*0df0*/  @!P1 IMAD.IADD R20, R20, 0x1, -R27 ;  /* 0x0000000114149824 */ /* 0x000fe200078e0a1b */
[----:B------:R-:W-:Y:S01]  /*0e00*/  ISETP.NE.AND P1, PT, R2, RZ, PT ;  /* 0x000000ff0200720c */ /* 0x000fe20003f25270 */
[----:B------:R-:W-:-:S04]  /*0e10*/  IMAD.HI.U32 R12, R23, R11, RZ ;  /* 0x0000000b170c7227 */ /* 0x000fc800078e00ff */
[----:B------:R-:W-:Y:S01]  /*0e20*/  @!P3 IMAD.IADD R4, R4, 0x1, -R0 ;  /* 0x000000010404b824 */ /* 0x000fe200078e0a00 */
[C---:B------:R-:W-:Y:S01]  /*0e30*/  ISETP.GT.U32.AND P3, PT, R27.reuse, R20, PT ;  /* 0x000000141b00720c */ /* 0x040fe20003f64070 */
[----:B------:R-:W-:Y:S02]  /*0e40*/  IMAD.MOV R12, RZ, RZ, -R12 ;  /* 0x000000ffff0c7224 */ /* 0x000fe400078e0a0c */
[----:B------:R-:W-:Y:S02]  /*0e50*/  IMAD.MOV.U32 R0, RZ, RZ, R4 ;  /* 0x000000ffff007224 */ /* 0x000fe400078e0004 */
[C---:B------:R-:W-:Y:S02]  /*0e60*/  IMAD R4, R27.reuse, R12, R11 ;  /* 0x0000000c1b047224 */ /* 0x040fe400078e020b */
[--C-:B------:R-:W-:Y:S02]  /*0e70*/  @!P4 IMAD.IADD R6, R6, 0x1, -R27.reuse ;  /* 0x000000010606c824 */ /* 0x100fe400078e0a1b */
[----:B------:R-:W-:Y:S01]  /*0e80*/  @!P0 IMAD.MOV R0, RZ, RZ, -R0 ;  /* 0x000000ffff008224 */ /* 0x000fe200078e0a00 */
[----:B------:R-:W-:Y:S01]  /*0e90*/  ISETP.GT.U32.AND P4, PT, R27, R4, PT ;  /* 0x000000041b00720c */ /* 0x000fe20003f84070 */
[----:B------:R-:W-:Y:S01]  /*0ea0*/  VIADD R5, R29, 0x7b ;  /* 0x0000007b1d057836 */ /* 0x000fe20000000000 */
[----:B------:R-:W-:Y:S01]  /*0eb0*/  ISETP.GT.U32.AND P0, PT, R27, R13, PT ;  /* 0x0000000d1b00720c */ /* 0x000fe20003f04070 */
[----:B------:R-:W-:Y:S01]  /*0ec0*/  @!P3 IMAD.IADD R20, R20, 0x1, -R27 ;  /* 0x000000011414b824 */ /* 0x000fe200078e0a1b */
[C---:B------:R-:W-:Y:S01]  /*0ed0*/  ISETP.GE.AND P3, PT, R29.reuse, RZ, PT ;  /* 0x000000ff1d00720c */ /* 0x040fe20003f66270 */
[----:B------:R-:W-:Y:S01]  /*0ee0*/  IMAD.MOV.U32 R15, RZ, RZ, R6 ;  /* 0x000000ffff0f7224 */ /* 0x000fe200078e0006 */
[----:B------:R-:W-:Y:S01]  /*0ef0*/  @!P1 LOP3.LUT R0, RZ, R2, RZ, 0x33, !PT ;  /* 0x00000002ff009212 */ /* 0x000fe200078e33ff */
[----:B------:R-:W-:Y:S01]  /*0f00*/  VIADD R2, R29, 0x7a ;  /* 0x0000007a1d027836 */ /* 0x000fe20000000000 */
[----:B------:R-:W-:Y:S01]  /*0f10*/  ISETP.GT.U32.AND P1, PT, R27, R10, PT ;  /* 0x0000000a1b00720c */ /* 0x000fe20003f24070 */
[----:B------:R-:W-:Y:S01]  /*0f20*/  VIADD R9, R29, 0x79 ;  /* 0x000000791d097836 */ /* 0x000fe20000000000 */
[----:B------:R-:W-:Y:S01]  /*0f30*/  IABS R14, R5 ;  /* 0x00000005000e7213 */ /* 0x000fe20000000000 */
[----:B------:R-:W-:Y:S01]  /*0f40*/  @!P6 IMAD.MOV R15, RZ, RZ, -R15 ;  /* 0x000000ffff0fe224 */ /* 0x000fe200078e0a0f */
[----:B------:R-:W-:Y:S01]  /*0f50*/  IABS R12, R2 ;  /* 0x00000002000c7213 */ /* 0x000fe20000000000 */
[--C-:B------:R-:W-:Y:S01]  /*0f60*/  @!P4 IMAD.IADD R4, R4, 0x1, -R27.reuse ;  /* 0x000000010404c824 */ /* 0x100fe200078e0a1b */
[----:B------:R-:W-:Y:S01]  /*0f70*/  IABS R11, R9 ;  /* 0x00000009000b7213 */ /* 0x000fe20000000000 */
[----:B------:R-:W-:Y:S01]  /*0f80*/  @!P0 IMAD.IADD R13, R13, 0x1, -R27 ;  /* 0x000000010d0d8824 */ /* 0x000fe200078e0a1b */
[----:B------:R-:W-:Y:S01]  /*0f90*/  ISETP.GE.AND P6, PT, R5, RZ, PT ;  /* 0x000000ff0500720c */ /* 0x000fe20003fc6270 */
[----:B------:R-:W-:Y:S01]  /*0fa0*/  @!P3 IMAD.MOV R20, RZ, RZ, -R20 ;  /* 0x000000ffff14b224 */ /* 0x000fe200078e0a14 */
[----:B------:R-:W-:Y:S01]  /*0fb0*/  ISETP.GT.U32.AND P4, PT, R27, R4, PT ;  /* 0x000000041b00720c */ /* 0x000fe20003f84070 */
[----:B------:R-:W-:Y:S01]  /*0fc0*/  IMAD.HI.U32 R6, R23, R12, RZ ;  /* 0x0000000c17067227 */ /* 0x000fe200078e00ff */
[----:B------:R-:W-:Y:S01]  /*0fd0*/  ISETP.GT.U32.AND P3, PT, R27, R13, PT ;  /* 0x0000000d1b00720c */ /* 0x000fe20003f64070 */
[----:B------:R0:W-:Y:S01]  /*0fe0*/  STL [R1+0x82c], R0 ;  /* 0x00082c0001007387 */ /* 0x0001e20000100800 */
[----:B------:R-:W-:Y:S01]  /*0ff0*/  ISETP.GE.AND P0, PT, R7, RZ, PT ;  /* 0x000000ff0700720c */ /* 0x000fe20003f06270 */
[----:B------:R-:W-:-:S02]  /*1000*/  IMAD.HI.U32 R8, R23, R14, RZ ;  /* 0x0000000e17087227 */ /* 0x000fc400078e00ff */
[----:B------:R-:W-:Y:S02]  /*1010*/  STL [R1+0x30], R15 ;  /* 0x0000300f01007387 */ /* 0x000fe40000100800 */
[----:B------:R-:W-:Y:S02]  /*1020*/  IMAD.MOV R6, RZ, RZ, -R6 ;  /* 0x000000ffff067224 */ /* 0x000fe400078e0a06 */
[----:B------:R-:W-:Y:S02]  /*1030*/  IMAD.MOV R8, RZ, RZ, -R8 ;  /* 0x000000ffff087224 */ /* 0x000fe400078e0a08 */
[--C-:B------:R-:W-:Y:S02]  /*1040*/  @!P1 IMAD.IADD R10, R10, 0x1, -R27.reuse ;  /* 0x000000010a0a9824 */ /* 0x100fe400078e0a1b */
[C---:B------:R-:W-:Y:S02]  /*1050*/  IMAD R12, R27.reuse, R6, R12 ;  /* 0x000000061b0c7224 */ /* 0x040fe400078e020c */
[C---:B------:R-:W-:Y:S01]  /*1060*/  IMAD R8, R27.reuse, R8, R14 ;  /* 0x000000081b087224 */ /* 0x040fe200078e020e */
[C---:B------:R-:W-:Y:S01]  /*1070*/  ISETP.GT.U32.AND P1, PT, R27.reuse, R10, PT ;  /* 0x0000000a1b00720c */ /* 0x040fe20003f24070 */
[--C-:B------:R-:W-:Y:S01]  /*1080*/  @!P4 IMAD.IADD R4, R4, 0x1, -R27.reuse ;  /* 0x000000010404c824 */ /* 0x100fe200078e0a1b */
[----:B------:R-:W-:Y:S01]  /*1090*/  ISETP.GT.U32.AND P4, PT, R27, R12, PT ;  /* 0x0000000c1b00720c */ /* 0x000fe20003f84070 */
[----:B------:R-:W-:Y:S01]  /*10a0*/  @!P3 IMAD.IADD R13, R13, 0x1, -R27 ;  /* 0x000000010d0db824 */ /* 0x000fe200078e0a1b */
[----:B------:R-:W-:Y:S01]  /*10b0*/  ISETP.GT.U32.AND P3, PT, R27, R8, PT ;  /* 0x000000081b00720c */ /* 0x000fe20003f64070 */
[----:B------:R-:W-:-:S02]  /*10c0*/  VIADD R5, R29, 0x78 ;  /* 0x000000781d057836 */ /* 0x000fc40000000000 */
[----:B------:R-:W-:-:S04]  /*10d0*/  IMAD.HI.U32 R14, R23, R11, RZ ;  /* 0x0000000b170e7227 */ /* 0x000fc800078e00ff */
[----:B0-----:R-:W-:Y:S02]  /*10e0*/  IMAD.MOV.U32 R0, RZ, RZ, R13 ;  /* 0x000000ffff007224 */ /* 0x001fe400078e000d */
[--C-:B------:R-:W-:Y:S01]  /*10f0*/  @!P1 IMAD.IADD R10, R10, 0x1, -R27.reuse ;  /* 0x000000010a0a9824 */ /* 0x100fe200078e0a1b */
[----:B------:R-:W-:Y:S01]  /*1100*/  ISETP.GE.AND P1, PT, R2, RZ, PT ;  /* 0x000000ff0200720c */ /* 0x000fe20003f26270 */
[----:B------:R-:W-:Y:S01]  /*1110*/  IMAD.MOV R14, RZ, RZ, -R14 ;  /* 0x000000ffff0e7224 */ /* 0x000fe200078e0a0e */
[----:B------:R-:W-:Y:S01]  /*1120*/  IABS R2, R5 ;  /* 0x0000000500027213 */ /* 0x000fe20000000000 */
[--C-:B------:R-:W-:Y:S02]  /*1130*/  @!P4 IMAD.IADD R12, R12, 0x1, -R27.reuse ;  /* 0x000000010c0cc824 */ /* 0x100fe400078e0a1b */
[----:B------:R-:W-:Y:S01]  /*1140*/  @!P3 IMAD.IADD R8, R8, 0x1, -R27 ;  /* 0x000000010808b824 */ /* 0x000fe200078e0a1b */
[----:B------:R-:W-:Y:S01]  /*1150*/  ISETP.GE.AND P3, PT, R9, RZ, PT ;  /* 0x000000ff0900720c */ /* 0x000fe20003f66270 */
[----:B------:R-:W-:Y:S01]  /*1160*/  @!P2 IMAD.MOV R0, RZ, RZ, -R0 ;  /* 0x000000ffff00a224 */ /* 0x000fe200078e0a00 */
[C---:B------:R-:W-:Y:S01]  /*1170*/  ISETP.GT.U32.AND P4, PT, R27.reuse, R12, PT ;  /* 0x0000000c1b00720c */ /* 0x040fe20003f84070 */
[C---:B------:R-:W-:Y:S01]  /*1180*/  IMAD R11, R27.reuse, R14, R11 ;  /* 0x0000000e1b0b7224 */ /* 0x040fe200078e020b */
[----:B------:R-:W-:Y:S01]  /*1190*/  ISETP.GT.U32.AND P2, PT, R27, R8, PT ;  /* 0x000000081b00720c */ /* 0x000fe20003f44070 */
[----:B------:R-:W-:Y:S01]  /*11a0*/  IMAD.MOV.U32 R13, RZ, RZ, R10 ;  /* 0x000000ffff0d7224 */ /* 0x000fe200078e000a */
[----:B------:R0:W-:Y:S01]  /*11b0*/  STL [R1+0x18], R0 ;  /* 0x0000180001007387 */ /* 0x0001e20000100800 */
[----:B------:R-:W-:-:S02]  /*11c0*/  VIADD R6, R29, 0x77 ;  /* 0x000000771d067836 */ /* 0x000fc40000000000 */
[----:B------:R-:W-:-:S03]  /*11d0*/  IMAD.HI.U32 R9, R23, R2, RZ ;  /* 0x0000000217097227 */ /* 0x000fc600078e00ff */
[----:B------:R-:W-:Y:S01]  /*11e0*/  IABS R7, R6 ;  /* 0x0000000600077213 */ /* 0x000fe20000000000 */
[----:B------:R-:W-:Y:S01]  /*11f0*/  @!P5 IMAD.MOV R13, RZ, RZ, -R13 ;  /* 0x000000ffff0dd224 */ /* 0x000fe200078e0a0d */
[----:B------:R-:W-:Y:S01]  /*1200*/  ISETP.GT.U32.AND P5, PT, R27, R11, PT ;  /* 0x0000000b1b00720c */ /* 0x000fe20003fa4070 */
[----:B------:R-:W-:Y:S02]  /*1210*/  @!P4 IMAD.IADD R12, R12, 0x1, -R27 ;  /* 0x000000010c0cc824 */ /* 0x000fe400078e0a1b */
[----:B0-----:R-:W-:Y:S01]  /*1220*/  IMAD.MOV.U32 R0, RZ, RZ, R4 ;  /* 0x000000ffff007224 */ /* 0x001fe200078e0004 */
[----:B------:R0:W-:Y:S01]  /*1230*/  STL [R1+0x44], R13 ;  /* 0x0000440d01007387 */ /* 0x0001e20000100800 */
[----:B------:R-:W-:Y:S02]  /*1240*/  IMAD.MOV R4, RZ, RZ, -R9 ;  /* 0x000000ffff047224 */ /* 0x000fe400078e0a09 */
[----:B------:R-:W-:-:S04]  /*1250*/  IMAD.HI.U32 R10, R23, R7, RZ ;  /* 0x00000007170a7227 */ /* 0x000fc800078e00ff */
[C---:B------:R-:W-:Y:S02]  /*1260*/  IMAD R2, R27.reuse, R4, R2 ;  /* 0x000000041b027224 */ /* 0x040fe400078e0202 */
[----:B------:R-:W-:Y:S02]  /*1270*/  IMAD.MOV R10, RZ, RZ, -R10 ;  /* 0x000000ffff0a7224 */ /* 0x000fe400078e0a0a */
[--C-:B------:R-:W-:Y:S01]  /*1280*/  @!P2 IMAD.IADD R8, R8, 0x1, -R27.reuse ;  /* 0x000000010808a824 */ /* 0x100fe200078e0a1b */
[----:B------:R-:W-:Y:S01]  /*1290*/  ISETP.GT.U32.AND P4, PT, R27, R2, PT ;  /* 0x000000021b00720c */ /* 0x000fe20003f84070 */
[----:B------:R-:W-:Y:S01]  /*12a0*/  @!P5 IMAD.IADD R11, R11, 0x1, -R27 ;  /* 0x000000010b0bd824 */ /* 0x000fe200078e0a1b */
[----:B------:R-:W-:Y:S01]  /*12b0*/  ISETP.GE.AND P2, PT, R6, RZ, PT ;  /* 0x000000ff0600720c */ /* 0x000fe20003f46270 */
[C---:B------:R-:W-:Y:S02]  /*12c0*/  IMAD R7, R27.reuse, R10, R7 ;  /* 0x0000000a1b077224 */ /* 0x040fe400078e0207 */
[----:B0-----:R-:W-:Y:S01]  /*12d0*/  IMAD.MOV.U32 R13, RZ, RZ, R8 ;  /* 0x000000ffff0d7224 */ /* 0x001fe200078e0008 */
[----:B------:R-:W-:Y:S01]  /*12e0*/  ISETP.GT.U32.AND P5, PT, R27, R11, PT ;  /* 0x0000000b1b00720c */ /* 0x000fe20003fa4070 */
[----:B------:R-:W-:Y:S01]  /*12f0*/  @!P0 IMAD.MOV R0, RZ, RZ, -R0 ;  /* 0x000000ffff008224 */ /* 0x000fe200078e0a00 */
[----:B------:R-:W-:Y:S01]  /*1300*/  ISETP.GE.AND P0, PT, R5, RZ, PT ;  /* 0x000000ff0500720c */ /* 0x000fe20003f06270 */
[----:B------:R-:W-:Y:S01]  /*1310*/  @!P6 IMAD.MOV R13, RZ, RZ, -R13 ;  /* 0x000000ffff0de224 */ /* 0x000fe200078e0a0d */
[----:B------:R-:W-:Y:S01]  /*1320*/  ISETP.GT.U32.AND P6, PT, R27, R7, PT ;  /* 0x000000071b00720c */ /* 0x000fe20003fc4070 */
[----:B------:R-:W-:Y:S01]  /*1330*/  VIADD R5, R29, 0x75 ;  /* 0x000000751d057836 */ /* 0x000fe20000000000 */
[----:B------:R0:W-:Y:S01]  /*1340*/  STL [R1+0x48], R0 ;  /* 0x0000480001007387 */ /* 0x0001e20000100800 */
[----:B------:R-:W-:-:S02]  /*1350*/  @!P4 IMAD.IADD R2, R2, 0x1, -R27 ;  /* 0x000000010202c824 */ /* 0x000fc400078e0a1b */
[----:B------:R-:W-:Y:S01]  /*1360*/  VIADD R9, R29, 0x76 ;  /* 0x000000761d097836 */ /* 0x000fe20000000000 */
[----:B------:R-:W-:Y:S01]  /*1370*/  IABS R10, R5 ;  /* 0x00000005000a7213 */ /* 0x000fe20000000000 */
[----:B------:R-:W-:Y:S01]  /*1380*/  STL [R1+0x4c], R13 ;  /* 0x00004c0d01007387 */ /* 0x000fe20000100800 */
[----:B------:R-:W-:Y:S01]  /*1390*/  ISETP.GT.U32.AND P4, PT, R27, R2, PT ;  /* 0x000000021b00720c */ /* 0x000fe20003f84070 */
[--C-:B------:R-:W-:Y:S01]  /*13a0*/  @!P5 IMAD.IADD R11, R11, 0x1, -R27.reuse ;  /* 0x000000010b0bd824 */ /* 0x100fe200078e0a1b */
[----:B------:R-:W-:Y:S01]  /*13b0*/  IABS R6, R9 ;  /* 0x0000000900067213 */ /* 0x000fe20000000000 */
[----:B------:R-:W-:Y:S01]  /*13c0*/  VIADD R4, R29, 0x74 ;  /* 0x000000741d047836 */ /* 0x000fe20000000000 */
[----:B------:R-:W-:Y:S01]  /*13d0*/  ISETP.GE.AND P5, PT, R5, RZ, PT ;  /* 0x000000ff0500720c */ /* 0x000fe20003fa6270 */
[----:B0-----:R-:W-:Y:S02]  /*13e0*/  IMAD.MOV.U32 R0, RZ, RZ, R12 ;  /* 0x000000ffff007224 */ /* 0x001fe400078e000c */
[----:B------:R-:W-:Y:S01]  /*13f0*/  @!P6 IMAD.IADD R7, R7, 0x1, -R27 ;  /* 0x000000010707e824 */ /* 0x000fe200078e0a1b */
[----:B------:R-:W-:Y:S01]  /*1400*/  IABS R8, R4 ;  /* 0x0000000400087213 */ /* 0x000fe20000000000 */
[----:B------:R-:W-:Y:S01]  /*1410*/  @!P1 IMAD.MOV R0, RZ, RZ, -R0 ;  /* 0x000000ffff009224 */ /* 0x000fe200078e0a00 */
[----:B------:R-:W-:Y:S01]  /*1420*/  ISETP.GE.AND P1, PT, R9, RZ, PT ;  /* 0x000000ff0900720c */ /* 0x000fe20003f26270 */
[----:B------:R-:W-:Y:S01]  /*1430*/  IMAD.MOV.U32 R9, RZ, RZ, R10 ;  /* 0x000000ffff097224 */ /* 0x000fe200078e000a */
[----:B------:R-:W-:Y:S01]  /*1440*/  ISETP.GT.U32.AND P6, PT, R27, R7, PT ;  /* 0x000000071b00720c */ /* 0x000fe20003fc4070 */
[C---:B------:R-:W-:Y:S01]  /*1450*/  IMAD.HI.U32 R12, R23.reuse, R6, RZ ;  /* 0x00000006170c7227 */ /* 0x040fe200078e00ff */
[----:B------:R0:W-:Y:S03]  /*1460*/  STL [R1+0x50], R0 ;  /* 0x0000500001007387 */ /* 0x0001e60000100800 */
[----:B------:R-:W-:-:S04]  /*1470*/  IMAD.HI.U32 R5, R23, R9, RZ ;  /* 0x0000000917057227 */ /* 0x000fc800078e00ff */
[----:B------:R-:W-:Y:S02]  /*1480*/  IMAD.MOV R12, RZ, RZ, -R12 ;  /* 0x000000ffff0c7224 */ /* 0x000fe400078e0a0c */
[----:B------:R-:W-:Y:S02]  /*1490*/  IMAD.MOV R5, RZ, RZ, -R5 ;  /* 0x000000ffff057224 */ /* 0x000fe400078e0a05 */
[----:B0-----:R-:W-:Y:S02]  /*14a0*/  IMAD.MOV.U32 R0, RZ, RZ, R11 ;  /* 0x000000ffff007224 */ /* 0x001fe400078e000b */
[----:B------:R-:W-:Y:S02]  /*14b0*/  @!P4 IMAD.IADD R2, R2, 0x1, -R27 ;  /* 0x000000010202c824 */ /* 0x000fe400078e0a1b */
[----:B------:R-:W-:Y:S01]  /*14c0*/  @!P3 IMAD.MOV R0, RZ, RZ, -R0 ;  /* 0x000000ffff00b224 */ /* 0x000fe200078e0a00 */
[----:B------:R-:W-:Y:S01]  /*14d0*/  ISETP.GE.AND P3, PT, R4, RZ, PT ;  /* 0x000000ff0400720c */ /* 0x000fe20003f66270 */
[----:B------:R-:W-:-:S02]  /*14e0*/  IMAD R6, R27, R12, R6 ;  /* 0x0000000c1b067224 */ /* 0x000fc400078e0206 */
[----:B------:R-:W-:Y:S01]  /*14f0*/  IMAD R9, R27, R5, R9 ;  /* 0x000000051b097224 */ /* 0x000fe200078e0209 */
[----:B------:R0:W-:Y:S01]  /*1500*/  STL [R1+0x54], R0 ;  /* 0x0000540001007387 */ /* 0x0001e20000100800 */
[----:B------:R-:W-:Y:S01]  /*1510*/  IMAD.HI.U32 R10, R23, R8, RZ ;  /* 0x00000008170a7227 */ /* 0x000fe200078e00ff */
[----:B------:R-:W-:-:S03]  /*1520*/  ISETP.GT.U32.AND P4, PT, R27, R6, PT ;  /* 0x000000061b00720c */ /* 0x000fc60003f84070 */
[----:B------:R-:W-:Y:S02]  /*1530*/  IMAD.MOV R10, RZ, RZ, -R10 ;  /* 0x000000ffff0a7224 */ /* 0x000fe400078e0a0a */
[--C-:B------:R-:W-:Y:S02]  /*1540*/  @!P6 IMAD.IADD R7, R7, 0x1, -R27.reuse ;  /* 0x000000010707e824 */ /* 0x100fe400078e0a1b */
[----:B------:R-:W-:Y:S02]  /*1550*/  IMAD R8, R27, R10, R8 ;  /* 0x0000000a1b087224 */ /* 0x000fe400078e0208 */
[----:B0-----:R-:W-:Y:S02]  /*1560*/  IMAD.MOV.U32 R0, RZ, RZ, R2 ;  /* 0x000000ffff007224 */ /* 0x001fe400078e0002 */
[----:B------:R-:W-:Y:S02]  /*1570*/  VIADD R14, R29, 0x73 ;  /* 0x000000731d0e7836 */ /* 0x000fe40000000000 */
[----:B------:R-:W-:Y:S01]  /*1580*/  @!P0 IMAD.MOV R0, RZ, RZ, -R0 ;  /* 0x000000ffff008224 */ /* 0x000fe200078e0a00 */
[----:B------:R-:W-:Y:S01]  /*1590*/  ISETP.GT.U32.AND P0, PT, R27, R9, PT ;  /* 0x000000091b00720c */ /* 0x000fe20003f04070 */
[----:B------:R-:W-:Y:S01]  /*15a0*/  @!P4 IMAD.IADD R6, R6, 0x1, -R27 ;  /* 0x000000010606c824 */ /* 0x000fe200078e0a1b */
[----:B------:R-:W-:Y:S01]  /*15b0*/  ISETP.GE.AND P6, PT, R14, RZ, PT ;  /* 0x000000ff0e00720c */ /* 0x000fe20003fc6270 */
[C---:B------:R-:W-:Y:S01]  /*15c0*/  VIADD R12, R29.reuse, 0x72 ;  /* 0x000000721d0c7836 */ /* 0x040fe20000000000 */
[----:B------:R0:W-:Y:S01]  /*15d0*/  STL [R1+0x58], R0 ;  /* 0x0000580001007387 */ /* 0x0001e20000100800 */
[----:B------:R-:W-:Y:S01]  /*15e0*/  IABS R14, R14 ;  /* 0x0000000e000e7213 */ /* 0x000fe20000000000 */
[----:B------:R-:W-:Y:S01]  /*15f0*/  VIADD R11, R29, 0x70 ;  /* 0x000000701d0b7836 */ /* 0x000fe20000000000 */
[----:B------:R-:W-:Y:S01]  /*1600*/  ISETP.GT.U32.AND P4, PT, R27, R6, PT ;  /* 0x000000061b00720c */ /* 0x000fe20003f84070 */
[----:B------:R-:W-:Y:S01]  /*1610*/  VIADD R5, R29, 0x71 ;  /* 0x000000711d057836 */ /* 0x000fe20000000000 */
[----:B------:R-:W-:Y:S01]  /*1620*/  IABS R13, R12 ;  /* 0x0000000c000d7213 */ /* 0x000fe20000000000 */
[----:B------:R-:W-:Y:S01]  /*1630*/  IMAD.HI.U32 R15, R23, R14, RZ ;  /* 0x0000000e170f7227 */ /* 0x000fe200078e00ff */
[----:B------:R-:W-:-:S02]  /*1640*/  IABS R2, R11 ;  /* 0x0000000b00027213 */ /* 0x000fc40000000000 */
[----:B------:R-:W-:Y:S01]  /*1650*/  IABS R4, R5 ;  /* 0x0000000500047213 */ /* 0x000fe20000000000 */
[----:B0-----:R-:W-:Y:S02]  /*1660*/  IMAD.MOV.U32 R0, RZ, RZ, R7 ;  /* 0x000000ffff007224 */ /* 0x001fe400078e0007 */
[----:B------:R-:W-:Y:S02]  /*1670*/  @!P0 IMAD.IADD R9, R9, 0x1, -R27 ;  /* 0x0000000109098824 */ /* 0x000fe400078e0a1b */
[----:B------:R-:W-:Y:S01]  /*1680*/  @!P2 IMAD.MOV R0, RZ, RZ, -R0 ;  /* 0x000000ffff00a224 */ /* 0x000fe200078e0a00 */
[C---:B------:R-:W-:Y:S01]  /*1690*/  ISETP.GT.U32.AND P2, PT, R27.reuse, R8, PT ;  /* 0x000000081b00720c */ /* 0x040fe20003f44070 */
[----:B------:R-:W-:Y:S01]  /*16a0*/  IMAD.MOV R15, RZ, RZ, -R15 ;  /* 0x000000ffff0f7224 */ /* 0x000fe200078e0a0f */
[----:B------:R-:W-:Y:S01]  /*16b0*/  ISETP.GT.U32.AND P0, PT, R27, R9, PT ;  /* 0x000000091b00720c */ /* 0x000fe20003f04070 */
[----:B------:R-:W-:Y:S01]  /*16c0*/  IMAD.HI.U32 R10, R23, R13, RZ ;  /* 0x0000000d170a7227 */ /* 0x000fe200078e00ff */
[----:B------:R0:W-:Y:S03]  /*16d0*/  STL [R1+0x5c], R0 ;  /* 0x00005c0001007387 */ /* 0x0001e60000100800 */
[----:B------:R-:W-:Y:S01]  /*16e0*/  @!P4 IMAD.IADD R6, R6, 0x1, -R27 ;  /* 0x000000010606c824 */ /* 0x000fe200078e0a1b */
[----:B------:R-:W-:Y:S01]  /*16f0*/  ISETP.GE.AND P4, PT, R12, RZ, PT ;  /* 0x000000ff0c00720c */ /* 0x000fe20003f86270 */
[----:B------:R-:W-:-:S02]  /*1700*/  IMAD R12, R27, R15, R14 ;  /* 0x0000000f1b0c7224 */ /* 0x000fc400078e020e */
[----:B------:R-:W-:Y:S02]  /*1710*/  IMAD.MOV R10, RZ, RZ, -R10 ;  /* 0x000000ffff0a7224 */ /* 0x000fe400078e0a0a */
[--C-:B------:R-:W-:Y:S02]  /*1720*/  @!P2 IMAD.IADD R8, R8, 0x1, -R27.reuse ;  /* 0x000000010808a824 */ /* 0x100fe400078e0a1b */
[----:B------:R-:W-:Y:S01]  /*1730*/  @!P0 IMAD.IADD R9, R9, 0x1, -R27 ;  /* 0x0000000109098824 */ /* 0x000fe200078e0a1b */
[C---:B------:R-:W-:Y:S01]  /*1740*/  ISETP.GT.U32.AND P0, PT, R27.reuse, R12, PT ;  /* 0x0000000c1b00720c */ /* 0x040fe20003f04070 */
[----:B------:R-:W-:Y:S01]  /*1750*/  IMAD.MOV.U32 R16, RZ, RZ, R6 ;  /* 0x000000ffff107224 */ /* 0x000fe200078e0006 */
[C---:B------:R-:W-:Y:S01]  /*1760*/  ISETP.GT.U32.AND P2, PT, R27.reuse, R8, PT ;  /* 0x000000081b00720c */ /* 0x040fe20003f44070 */
[----:B0-----:R-:W-:Y:S02]  /*1770*/  IMAD.MOV.U32 R0, RZ, RZ, R9 ;  /* 0x000000ffff007224 */ /* 0x001fe400078e0009 */
[----:B------:R-:W-:-:S02]  /*1780*/  IMAD R13, R27, R10, R13 ;  /* 0x0000000a1b0d7224 */ /* 0x000fc400078e020d */
[----:B------:R-:W-:-:S04]  /*1790*/  IMAD.HI.U32 R10, R23, R2, RZ ;  /* 0x00000002170a7227 */ /* 0x000fc800078e00ff */
[----:B------:R-:W-:Y:S01]  /*17a0*/  @!P1 IMAD.MOV R16, RZ, RZ, -R16 ;  /* 0x000000ffff109224 */ /* 0x000fe200078e0a10 */
[----:B------:R-:W-:Y:S01]  /*17b0*/  ISETP.GT.U32.AND P1, PT, R27, R13, PT ;  /* 0x0000000d1b00720c */ /* 0x000fe20003f24070 */
[----:B------:R-:W-:Y:S01]  /*17c0*/  @!P5 IMAD.MOV R0, RZ, RZ, -R0 ;  /* 0x000000ffff00d224 */ /* 0x000fe200078e0a00 */
[----:B------:R-:W-:Y:S01]  /*17d0*/  ISETP.GE.AND P5, PT, R5, RZ, PT ;  /* 0x000000ff0500720c */ /* 0x000fe20003fa6270 */
[----:B------:R-:W-:Y:S01]  /*17e0*/  IMAD.MOV R6, RZ, RZ, -R10 ;  /* 0x000000ffff067224 */ /* 0x000fe200078e0a0a */
[----:B------:R-:W-:Y:S01]  /*17f0*/  STL [R1+0x78], R16 ;  /* 0x0000781001007387 */ /* 0x000fe20000100800 */
[----:B------:R-:W-:Y:S02]  /*1800*/  @!P2 IMAD.IADD R8, R8, 0x1, -R27 ;  /* 0x000000010808a824 */ /* 0x000fe400078e0a1b */
[----:B------:R-:W-:Y:S01]  /*1810*/  IMAD.HI.U32 R7, R23, R4, RZ ;  /* 0x0000000417077227 */ /* 0x000fe200078e00ff */
[----:B------:R0:W-:Y:S03]  /*1820*/  STL [R1+0xe0], R0 ;  /* 0x0000e00001007387 */ /* 0x0001e60000100800 */
[----:B------:R-:W-:-:S02]  /*1830*/  IMAD R2, R27, R6, R2 ;  /* 0x000000061b027224 */ /* 0x000fc400078e0202 */
[----:B------:R-:W-:Y:S02]  /*1840*/  IMAD.MOV R7, RZ, RZ, -R7 ;  /* 0x000000ffff077224 */ /* 0x000fe400078e0a07 */
[--C-:B------:R-:W-:Y:S02]  /*1850*/  @!P0 IMAD.IADD R12, R12, 0x1, -R27.reuse ;  /* 0x000000010c0c8824 */ /* 0x100fe400078e0a1b */
[C---:B------:R-:W-:Y:S02]  /*1860*/  IMAD R4, R27.reuse, R7, R4 ;  /* 0x000000071b047224 */ /* 0x040fe400078e0204 */
[----:B0-----:R-:W-:Y:S01]  /*1870*/  IMAD.MOV.U32 R0, RZ, RZ, R8 ;  /* 0x000000ffff007224 */ /* 0x001fe200078e0008 */
[----:B------:R-:W-:Y:S01]  /*1880*/  ISETP.GT.U32.AND P0, PT, R27, R12, PT ;  /* 0x0000000c1b00720c */ /* 0x000fe20003f04070 */
[----:B------:R-:W-:Y:S01]  /*1890*/  VIADD R5, R29, 0x6f ;  /* 0x0000006f1d057836 */ /* 0x000fe20000000000 */
[C---:B------:R-:W-:Y:S01]  /*18a0*/  ISETP.GT.U32.AND P2, PT, R27.reuse, R4, PT ;  /* 0x000000041b00720c */ /* 0x040fe20003f44070 */
[----:B------:R-:W-:Y:S01]  /*18b0*/  @!P3 IMAD.MOV R0, RZ, RZ, -R0 ;  /* 0x000000ffff00b224 */ /* 0x000fe200078e0a00 */
[----:B------:R-:W-:Y:S01]  /*18c0*/  ISETP.GT.U32.AND P3, PT, R27, R2, PT ;  /* 0x000000021b00720c */ /* 0x000fe20003f64070 */
[----:B------:R-:W-:Y:S01]  /*18d0*/  VIADD R6, R29, 0x6e ;  /* 0x0000006e1d067836 */ /* 0x000fe20000000000 */
[----:B------:R-:W-:Y:S01]  /*18e0*/  IABS R9, R5 ;  /* 0x0000000500097213 */ /* 0x000fe20000000000 */
[----:B------:R-:W-:Y:S01]  /*18f0*/  @!P1 IMAD.IADD R13, R13, 0x1, -R27 ;  /* 0x000000010d0d9824 */ /* 0x000fe200078e0a1b */
[----:B------:R0:W-:Y:S01]  /*1900*/  STL [R1+0x18c], R0 ;  /* 0x00018c0001007387 */ /* 0x0001e20000100800 */
[----:B------:R-:W-:Y:S01]  /*1910*/  VIADD R7, R29, 0x6d ;  /* 0x0000006d1d077836 */ /* 0x000fe20000000000 */
[----:B------:R-:W-:Y:S01]  /*1920*/  IABS R8, R6 ;  /* 0x0000000600087213 */ /* 0x000fe20000000000 */
[----:B------:R-:W-:Y:S01]  /*1930*/  IMAD.HI.U32 R14, R23, R9, RZ ;  /* 0x00000009170e7227 */ /* 0x000fe200078e00ff */
[----:B------:R-:W-:-:S02]  /*1940*/  ISETP.GT.U32.AND P1, PT, R27, R13, PT ;  /* 0x0000000d1b00720c */ /* 0x000fc40003f24070 */
[----:B------:R-:W-:Y:S01]  /*1950*/  IABS R10, R7 ;  /* 0x00000007000a7213 */ /* 0x000fe20000000000 */
[--C-:B------:R-:W-:Y:S01]  /*1960*/  @!P0 IMAD.IADD R12, R12, 0x1, -R27.reuse ;  /* 0x000000010c0c8824 */ /* 0x100fe200078e0a1b */
[----:B------:R-:W-:Y:S01]  /*1970*/  ISETP.GE.AND P0, PT, R11, RZ, PT ;  /* 0x000000ff0b00720c */ /* 0x000fe20003f06270 */
[----:B------:R-:W-:Y:S02]  /*1980*/  @!P3 IMAD.IADD R2, R2, 0x1, -R27 ;  /* 0x000000010202b824 */ /* 0x000fe400078e0a1b */
[----:B------:R-:W-:Y:S02]  /*1990*/  IMAD.MOV R14, RZ, RZ, -R14 ;  /* 0x000000ffff0e7224 */ /* 0x000fe400078e0a0e */
[----:B------:R-:W-:Y:S01]  /*19a0*/  IMAD.HI.U32 R11, R23, R8, RZ ;  /* 0x00000008170b7227 */ /* 0x000fe200078e00ff */
[----:B------:R-:W-:-:S03]  /*19b0*/  ISETP.GT.U32.AND P3, PT, R27, R2, PT ;  /* 0x000000021b00720c */ /* 0x000fc60003f64070 */
[----:B------:R-:W-:Y:S02]  /*19c0*/  @!P2 IMAD.IADD R4, R4, 0x1, -R27 ;  /* 0x000000010404a824 */ /* 0x000fe400078e0a1b */
[C---:B------:R-:W-:Y:S02]  /*19d0*/  IMAD R9, R27.reuse, R14, R9 ;  /* 0x0000000e1b097224 */ /* 0x040fe400078e0209 */
[----:B------:R-:W-:Y:S01]  /*19e0*/  IMAD.MOV R11, RZ, RZ, -R11 ;  /* 0x000000ffff0b7224 */ /* 0x000fe200078e0a0b */
[----:B------:R-:W-:Y:S01]  /*19f0*/  ISETP.GT.U32.AND P2, PT, R27, R4, PT ;  /* 0x000000041b00720c */ /* 0x000fe20003f44070 */
[--C-:B------:R-:W-:Y:S01]  /*1a00*/  @!P1 IMAD.IADD R13, R13, 0x1, -R27.reuse ;  /* 0x000000010d0d9824 */ /* 0x100fe200078e0a1b */
[C---:B------:R-:W-:Y:S01]  /*1a10*/  ISETP.GT.U32.AND P1, PT, R27.reuse, R9, PT ;  /* 0x000000091b00720c */ /* 0x040fe20003f24070 */
[----:B------:R-:W-:Y:S02]  /*1a20*/  IMAD R8, R27, R11, R8 ;  /* 0x0000000b1b087224 */ /* 0x000fe400078e0208 */
[----:B------:R-:W-:-:S02]  /*1a30*/  @!P3 IMAD.IADD R2, R2, 0x1, -R27 ;  /* 0x000000010202b824 */ /* 0x000fc400078e0a1b */
[----:B------:R-:W-:Y:S01]  /*1a40*/  IMAD.MOV.U32 R15, RZ, RZ, R12 ;  /* 0x000000ffff0f7224 */ /* 0x000fe200078e000c */
[----:B------:R-:W-:Y:S01]  /*1a50*/  ISETP.GT.U32.AND P3, PT, R27, R8, PT ;  /* 0x000000081b00720c */ /* 0x000fe20003f64070 */
[----:B0-----:R-:W-:Y:S02]  /*1a60*/  IMAD.MOV.U32 R0, RZ, RZ, R13 ;  /* 0x000000ffff007224 */ /* 0x001fe400078e000d */
[----:B------:R-:W-:Y:S01]  /*1a70*/  @!P6 IMAD.MOV R15, RZ, RZ, -R15 ;  /* 0x000000ffff0fe224 */ /* 0x000fe200078e0a0f */
[----:B------:R-:W-:Y:S01]  /*1a80*/  ISETP.GE.AND P6, PT, R5, RZ, PT ;  /* 0x000000ff0500720c */ /* 0x000fe20003fc6270 */
[----:B------:R-:W-:Y:S01]  /*1a90*/  @!P4 IMAD.MOV R0, RZ, RZ, -R0 ;  /* 0x000000ffff00c224 */ /* 0x000fe200078e0a00 */
[----:B------:R-:W-:Y:S01]  /*1aa0*/  ISETP.GE.AND P4, PT, R6, RZ, PT ;  /* 0x000000ff0600720c */ /* 0x000fe20003f86270 */
[--C-:B------:R-:W-:Y:S01]  /*1ab0*/  @!P2 IMAD.IADD R4, R4, 0x1, -R27.reuse ;  /* 0x000000010404a824 */ /* 0x100fe200078e0a1b */
[----:B------:R0:W-:Y:S01]  /*1ac0*/  STL [R1+0x80], R15 ;  /* 0x0000800f01007387 */ /* 0x0001e20000100800 */
[----:B------:R-:W-:Y:S01]  /*1ad0*/  @!P1 IMAD.IADD R9, R9, 0x1, -R27 ;  /* 0x0000000109099824 */ /* 0x000fe200078e0a1b */
[----:B------:R-:W-:Y:S01]  /*1ae0*/  ISETP.GE.AND P2, PT, R7, RZ, PT ;  /* 0x000000ff0700720c */ /* 0x000fe20003f46270 */
[----:B------:R-:W-:Y:S01]  /*1af0*/  VIADD R5, R29, 0x6c ;  /* 0x0000006c1d057836 */ /* 0x000fe20000000000 */
[----:B------:R1:W-:Y:S01]  /*1b00*/  STL [R1+0x8c], R0 ;  /* 0x00008c0001007387 */ /* 0x0003e20000100800 */
[----:B------:R-:W-:Y:S01]  /*1b10*/  IMAD.MOV.U32 R13, RZ, RZ, R4 ;  /* 0x000000ffff0d7224 */ /* 0x000fe200078e0004 */
[----:B------:R-:W-:Y:S01]  /*1b20*/  ISETP.GT.U32.AND P1, PT, R27, R9, PT ;  /* 0x000000091b00720c */ /* 0x000fe20003f24070 */
[----:B------:R-:W-:-:S02]  /*1b30*/  VIADD R4, R29, 0x6b ;  /* 0x0000006b1d047836 */ /* 0x000fc40000000000 */
[----:B------:R-:W-:Y:S01]  /*1b40*/  @!P3 IMAD.IADD R8, R8, 0x1, -R27 ;  /* 0x000000010808b824 */ /* 0x000fe200078e0a1b */
[----:B0-----:R-:W-:Y:S01]  /*1b50*/  IABS R15, R5 ;  /* 0x00000005000f7213 */ /* 0x001fe20000000000 */
[----:B------:R-:W-:-:S03]  /*1b60*/  IMAD.HI.U32 R12, R23, R10, RZ ;  /* 0x0000000a170c7227 */ /* 0x000fc600078e00ff */
[----:B------:R-:W-:Y:S01]  /*1b70*/  ISETP.GT.U32.AND P3, PT, R27, R8, PT ;  /* 0x000000081b00720c */ /* 0x000fe20003f64070 */
[----:B-1----:R-:W-:Y:S02]  /*1b80*/  IMAD.MOV.U32 R0, RZ, RZ, R2 ;  /* 0x000000ffff007224 */ /* 0x002fe400078e0002 */
[----:B------:R-:W-:-:S04]  /*1b90*/  IMAD.HI.U32 R7, R23, R15, RZ ;  /* 0x0000000f17077227 */ /* 0x000fc800078e00ff */
[----:B------:R-:W-:Y:S01]  /*1ba0*/  @!P0 IMAD.MOV R0, RZ, RZ, -R0 ;  /* 0x000000ffff008224 */ /* 0x000fe200078e0a00 */
[----:B------:R-:W-:Y:S01]  /*1bb0*/  ISETP.GE.AND P0, PT, R4, RZ, PT ;  /* 0x000000ff0400720c */ /* 0x000fe20003f06270 */
[----:B------:R-:W-:Y:S01]  /*1bc0*/  IMAD.MOV R7, RZ, RZ, -R7 ;  /* 0x000000ffff077224 */ /* 0x000fe200078e0a07 */
[----:B------:R-:W-:Y:S01]  /*1bd0*/  IABS R4, R4 ;  /* 0x0000000400047213 */ /* 0x000fe20000000000 */
[----:B------:R-:W-:Y:S02]  /*1be0*/  @!P1 IMAD.IADD R9, R9, 0x1, -R27 ;  /* 0x0000000109099824 */ /* 0x000fe400078e0a1b */
[----:B------:R-:W-:Y:S02]  /*1bf0*/  IMAD R15, R27, R7, R15 ;  /* 0x000000071b0f7224 */ /* 0x000fe400078e020f */
[----:B------:R-:W-:-:S04]  /*1c00*/  IMAD.HI.U32 R2, R23, R4, RZ ;  /* 0x0000000417027227 */ /* 0x000fc800078e00ff */
[----:B------:R-:W-:Y:S02]  /*1c10*/  IMAD.MOV R2, RZ, RZ, -R2 ;  /* 0x000000ffff027224 */ /* 0x000fe400078e0a02 */
[----:B------:R-:W-:Y:S01]  /*1c20*/  @!P3 IMAD.IADD R8, R8, 0x1, -R27 ;  /* 0x000000010808b824 */ /* 0x000fe200078e0a1b */
[C---:B------:R-:W-:Y:S01]  /*1c30*/  ISETP.GT.U32.AND P3, PT, R27.reuse, R15, PT ;  /* 0x0000000f1b00720c */ /* 0x040fe20003f64070 */
[C---:B------:R-:W-:Y:S02]  /*1c40*/  IMAD R4, R27.reuse, R2, R4 ;  /* 0x000000021b047224 */ /* 0x040fe400078e0204 */
[----:B------:R-:W-:Y:S02]  /*1c50*/  IMAD.MOV.U32 R11, RZ, RZ, R9 ;  /* 0x000000ffff0b7224 */ /* 0x000fe400078e0009 */
[----:B------:R-:W-:Y:S02]  /*1c60*/  IMAD.MOV R12, RZ, RZ, -R12 ;  /* 0x000000ffff0c7224 */ /* 0x000fe400078e0a0c */
[----:B------:R-:W-:Y:S01]  /*1c70*/  @!P6 IMAD.MOV R11, RZ, RZ, -R11 ;  /* 0x000000ffff0be224 */ /* 0x000fe200078e0a0b */
[----:B------:R-:W-:Y:S01]  /*1c80*/  ISETP.GT.U32.AND P6, PT, R27, R4, PT ;  /* 0x000000041b00720c */ /* 0x000fe20003fc4070 */
[----:B------:R-:W-:Y:S01]  /*1c90*/  @!P5 IMAD.MOV R13, RZ, RZ, -R13 ;  /* 0x000000ffff0dd224 */ /* 0x000fe200078e0a0d */
[----:B------:R-:W-:Y:S01]  /*1ca0*/  ISETP.GE.AND P5, PT, R5, RZ, PT ;  /* 0x000000ff0500720c */ /* 0x000fe20003fa6270 */
[----:B------:R-:W-:Y:S01]  /*1cb0*/  IMAD R10, R27, R12, R10 ;  /* 0x0000000c1b0a7224 */ /* 0x000fe200078e020a */
[----:B------:R-:W-:Y:S01]  /*1cc0*/  IABS R12, R17 ;  /* 0x00000011000c7213 */ /* 0x000fe20000000000 */
[C---:B------:R-:W-:Y:S01]  /*1cd0*/  VIADD R5, R29.reuse, 0x6a ;  /* 0x0000006a1d057836 */ /* 0x040fe20000000000 */
[----:B------:R0:W-:Y:S01]  /*1ce0*/  STL [R1+0x94], R13 ;  /* 0x0000940d01007387 */ /* 0x0001e20000100800 */
[----:B------:R-:W-:Y:S01]  /*1cf0*/  VIADD R6, R29, 0x69 ;  /* 0x000000691d067836 */ /* 0x000fe20000000000 */
[----:B------:R-:W-:Y:S01]  /*1d00*/  ISETP.GT.U32.AND P1, PT, R27, R10, PT ;  /* 0x0000000a1b00720c */ /* 0x000fe20003f24070 */
[--C-:B------:R-:W-:Y:S01]  /*1d10*/  @!P3 IMAD.IADD R15, R15, 0x1, -R27.reuse ;  /* 0x000000010f0fb824 */ /* 0x100fe200078e0a1b */
[----:B------:R-:W-:Y:S01]  /*1d20*/  IABS R14, R5 ;  /* 0x00000005000e7213 */ /* 0x000fe20000000000 */
[----:B------:R-:W-:Y:S01]  /*1d30*/  VIADD R16, R29, 0x67 ;  /* 0x000000671d107836 */ /* 0x000fe20000000000 */
[----:B------:R-:W-:Y:S01]  /*1d40*/  STL [R1+0xa8], R0 ;  /* 0x0000a80001007387 */ /* 0x000fe20000100800 */
[----:B------:R-:W-:Y:S01]  /*1d50*/  @!P6 IMAD.IADD R4, R4, 0x1, -R27 ;  /* 0x000000010404e824 */ /* 0x000fe200078e0a1b */
[----:B------:R-:W-:Y:S01]  /*1d60*/  ISETP.GT.U32.AND P3, PT, R27, R15, PT ;  /* 0x0000000f1b00720c */ /* 0x000fe20003f64070 */
[----:B------:R-:W-:Y:S01]  /*1d70*/  IMAD.HI.U32 R7, R23, R14, RZ ;  /* 0x0000000e17077227 */ /* 0x000fe200078e00ff */
[----:B0-----:R-:W-:Y:S01]  /*1d80*/  IABS R13, R6 ;  /* 0x00000006000d7213 */ /* 0x001fe20000000000 */
[----:B------:R0:W-:Y:S01]  /*1d90*/  STL [R1+0xbc], R11 ;  /* 0x0000bc0b01007387 */ /* 0x0001e20000100800 */
[----:B------:R-:W-:Y:S01]  /*1da0*/  ISETP.GT.U32.AND P6, PT, R27, R4, PT ;  /* 0x000000041b00720c */ /* 0x000fe20003fc4070 */
[----:B------:R-:W-:-:S02]  /*1db0*/  IMAD.MOV R7, RZ, RZ, -R7 ;  /* 0x000000ffff077224 */ /* 0x000fc400078e0a07 */
[----:B------:R-:W-:-:S04]  /*1dc0*/  IMAD.HI.U32 R2, R23, R13, RZ ;  /* 0x0000000d17027227 */ /* 0x000fc800078e00ff */
[----:B------:R-:W-:Y:S02]  /*1dd0*/  @!P1 IMAD.IADD R10, R10, 0x1, -R27 ;  /* 0x000000010a0a9824 */ /* 0x000fe400078e0a1b */
[----:B------:R-:W-:Y:S01]  /*1de0*/  IMAD.MOV R2, RZ, RZ, -R2 ;  /* 0x000000ffff027224 */ /* 0x000fe200078e0a02 */
[----:B0-----:R-:W-:Y:S01]  /*1df0*/  IABS R11, R16 ;  /* 0x00000010000b7213 */ /* 0x001fe20000000000 */
[C---:B------:R-:W-:Y:S01]  /*1e00*/  IMAD R14, R27.reuse, R7, R14 ;  /* 0x000000071b0e7224 */ /* 0x040fe200078e020e */
[C---:B------:R-:W-:Y:S01]  /*1e10*/  ISETP.GT.U32.AND P1, PT, R27.reuse, R10, PT ;  /* 0x0000000a1b00720c */ /* 0x040fe20003f24070 */
[----:B------:R-:W-:Y:S02]  /*1e20*/  IMAD R13, R27, R2, R13 ;  /* 0x000000021b0d7224 */ /* 0x000fe400078e020d */
[----:B------:R-:W-:Y:S01]  /*1e30*/  @!P3 IMAD.IADD R15, R15, 0x1, -R27 ;  /* 0x000000010f0fb824 */ /* 0x000fe200078e0a1b */
[----:B------:R-:W-:Y:S01]  /*1e40*/  ISETP.GT.U32.AND P3, PT, R27, R14, PT ;  /* 0x0000000e1b00720c */ /* 0x000fe20003f64070 */
[----:B------:R-:W-:-:S04]  /*1e50*/  IMAD.HI.U32 R7, R23, R12, RZ ;  /* 0x0000000c17077227 */ /* 0x000fc800078e00ff */
[----:B------:R-:W-:Y:S01]  /*1e60*/  @!P6 IMAD.IADD R4, R4, 0x1, -R27 ;  /* 0x000000010404e824 */ /* 0x000fe200078e0a1b */
[----:B------:R-:W-:Y:S01]  /*1e70*/  ISETP.GT.U32.AND P6, PT, R27, R13, PT ;  /* 0x0000000d1b00720c */ /* 0x000fe20003fc4070 */
[----:B------:R-:W-:Y:S02]  /*1e80*/  IMAD.MOV R7, RZ, RZ, -R7 ;  /* 0x000000ffff077224 */ /* 0x000fe400078e0a07 */
[----:B------:R-:W-:-:S04]  /*1e90*/  IMAD.HI.U32 R22, R23, R11, RZ ;  /* 0x0000000b17167227 */ /* 0x000fc800078e00ff */
[----:B------:R-:W-:Y:S02]  /*1ea0*/  IMAD.MOV.U32 R0, RZ, RZ, R8 ;  /* 0x000000ffff007224 */ /* 0x000fe400078e0008 */
[----:B------:R-:W-:Y:S02]  /*1eb0*/  IMAD R12, R27, R7, R12 ;  /* 0x000000071b0c7224 */ /* 0x000fe400078e020c */
[----:B------:R-:W-:Y:S02]  /*1ec0*/  IMAD.MOV R22, RZ, RZ, -R22 ;  /* 0x000000ffff167224 */ /* 0x000fe400078e0a16 */
[----:B------:R-:W-:Y:S01]  /*1ed0*/  @!P4 IMAD.MOV R0, RZ, RZ, -R0 ;  /* 0x000000ffff00c224 */ /* 0x000fe200078e0a00 */
[----:B------:R-:W-:Y:S01]  /*1ee0*/  ISETP.GE.AND P4, PT, R5, RZ, PT ;  /* 0x000000ff0500720c */ /* 0x000fe20003f86270 */
[--C-:B------:R-:W-:Y:S01]  /*1ef0*/  @!P1 IMAD.IADD R10, R10, 0x1, -R27.reuse ;  /* 0x000000010a0a9824 */ /* 0x100fe200078e0a1b */
[----:B------:R-:W-:Y:S01]  /*1f00*/  ISETP.GE.AND P1, PT, R6, RZ, PT ;  /* 0x000000ff0600720c */ /* 0x000fe20003f26270 */
[----:B------:R-:W-:Y:S01]  /*1f10*/  @!P3 IMAD.IADD R14, R14, 0x1, -R27 ;  /* 0x000000010e0eb824 */ /* 0x000fe200078e0a1b */
[C---:B------:R-:W-:Y:S01]  /*1f20*/  ISETP.GT.U32.AND P3, PT, R27.reuse, R12, PT ;  /* 0x0000000c1b00720c */ /* 0x040fe20003f64070 */
[----:B------:R-:W-:Y:S01]  /*1f30*/  IMAD R11, R27, R22, R11 ;  /* 0x000000161b0b7224 */ /* 0x000fe200078e020b */
[----:B------:R0:W-:Y:S01]  /*1f40*/  STL [R1+0xcc], R0 ;  /* 0x0000cc0001007387 */ /* 0x0001e20000100800 */
[----:B------:R-:W-:-:S02]  /*1f50*/  @!P6 IMAD.IADD R13, R13, 0x1, -R27 ;  /* 0x000000010d0de824 */ /* 0x000fc400078e0a1b */
[----:B------:R-:W-:Y:S01]  /*1f60*/  VIADD R2, R29, 0x65 ;  /* 0x000000651d027836 */ /* 0x000fe20000000000 */
[----:B------:R-:W-:Y:S01]  /*1f70*/  ISETP.GT.U32.AND P6, PT, R27, R11, PT ;  /* 0x0000000b1b00720c */ /* 0x000fe20003fc4070 */
[----:B------:R-:W-:Y:S02]  /*1f80*/  VIADD R8, R29, 0x64 ;  /* 0x000000641d087836 */ /* 0x000fe40000000000 */
[----:B------:R-:W-:Y:S01]  /*1f90*/  IMAD.HI.U32 R21, R23, R19, RZ ;  /* 0x0000001317157227 */ /* 0x000fe200078e00ff */
[----:B------:R-:W-:Y:S02]  /*1fa0*/  IABS R6, R2 ;  /* 0x0000000200067213 */ /* 0x000fe40000000000 */
[----:B------:R-:W-:Y:S01]  /*1fb0*/  IABS R5, R8 ;  /* 0x0000000800057213 */ /* 0x000fe20000000000 */
[----:B0-----:R-:W-:Y:S02]  /*1fc0*/  IMAD.MOV.U32 R0, RZ, RZ, R10 ;  /* 0x000000ffff007224 */ /* 0x001fe400078e000a */
[----:B------:R-:W-:Y:S01]  /*1fd0*/  @!P3 IMAD.IADD R12, R12, 0x1, -R27 ;  /* 0x000000010c0cb824 */ /* 0x000fe200078e0a1b */
[C---:B------:R-:W-:Y:S01]  /*1fe0*/  ISETP.GT.U32.AND P3, PT, R27.reuse, R13, PT ;  /* 0x0000000d1b00720c */ /* 0x040fe20003f64070 */
[----:B------:R-:W-:Y:S01]  /*1ff0*/  @!P2 IMAD.MOV R0, RZ, RZ, -R0 ;  /* 0x000000ffff00a224 */ /* 0x000fe200078e0a00 */
[----:B------:R-:W-:Y:S01]  /*2000*/  ISETP.GT.U32.AND P2, PT, R27, R14, PT ;  /* 0x0000000e1b00720c */ /* 0x000fe20003f44070 */
[----:B------:R-:W-:-:S03]  /*2010*/  IMAD.HI.U32 R7, R23, R6, RZ ;  /* 0x0000000617077227 */ /* 0x000fc600078e00ff */
[----:B------:R0:W-:Y:S01]  /*2020*/  STL [R1+0xd0], R0 ;  /* 0x0000d00001007387 */ /* 0x0001e20000100800 */
[----:B------:R-:W-:Y:S01]  /*2030*/  @!P6 IMAD.IADD R11, R11, 0x1, -R27 ;  /* 0x000000010b0be824 */ /* 0x000fe200078e0a1b */
[----:B------:R-:W-:Y:S01]  /*2040*/  ISETP.GT.U32.AND P6, PT, R27, R12, PT ;  /* 0x0000000c1b00720c */ /* 0x000fe20003fc4070 */
[----:B------:R-:W-:Y:S02]  /*2050*/  IMAD.MOV R21, RZ, RZ, -R21 ;  /* 0x000000ffff157224 */ /* 0x000fe400078e0a15 */
[----:B------:R-:W-:-:S04]  /*2060*/  IMAD.HI.U32 R9, R23, R5, RZ ;  /* 0x0000000517097227 */ /* 0x000fc800078e00ff */
[----:B------:R-:W-:Y:S02]  /*2070*/  IMAD.MOV R22, RZ, RZ, -R7 ;  /* 0x000000ffff167224 */ /* 0x000fe400078e0a07 */
[----:B0-----:R-:W-:Y:S02]  /*2080*/  IMAD.MOV.U32 R0, RZ, RZ, R15 ;  /* 0x000000ffff007224 */ /* 0x001fe400078e000f */
[C---:B------:R-:W-:Y:S02]  /*2090*/  IMAD R7, R27.reuse, R21, R19 ;  /* 0x000000151b077224 */ /* 0x040fe400078e0213 */
[----:B------:R-:W-:Y:S01]  /*20a0*/  @!P5 IMAD.MOV R0, RZ, RZ, -R0 ;  /* 0x000000ffff00d224 */ /* 0x000fe200078e0a00 */
[C---:B------:R-:W-:Y:S01]  /*20b0*/  ISETP.GT.U32.AND P5, PT, R27.reuse, R11, PT ;  /* 0x0000000b1b00720c */ /* 0x040fe20003fa4070 */
[----:B------:R-:W-:Y:S02]  /*20c0*/  IMAD.MOV R19, RZ, RZ, -R9 ;  /* 0x000000ffff137224 */ /* 0x000fe400078e0a09 */
[C---:B------:R-:W-:Y:S01]  /*20d0*/  IMAD R6, R27.reuse, R22, R6 ;  /* 0x000000161b067224 */ /* 0x040fe200078e0206 */
[----:B------:R0:W-:Y:S01]  /*20e0*/  STL [R1+0xd4], R0 ;  /* 0x0000d40001007387 */ /* 0x0001e20000100800 */
[----:B------:R-:W-:-:S02]  /*20f0*/  IMAD R5, R27, R19, R5 ;  /* 0x000000131b057224 */ /* 0x000fc400078e0205 */
[--C-:B------:R-:W-:Y:S01]  /*2100*/  @!P2 IMAD.IADD R14, R14, 0x1, -R27.reuse ;  /* 0x000000010e0ea824 */ /* 0x100fe200078e0a1b */
[C---:B------:R-:W-:Y:S01]  /*2110*/  ISETP.GT.U32.AND P2, PT, R27.reuse, R6, PT ;  /* 0x000000061b00720c */ /* 0x040fe20003f44070 */
[--C-:B------:R-:W-:Y:S01]  /*2120*/  @!P6 IMAD.IADD R12, R12, 0x1, -R27.reuse ;  /* 0x000000010c0ce824 */ /* 0x100fe200078e0a1b */
[----:B------:R-:W-:Y:S01]  /*2130*/  ISETP.GT.U32.AND P6, PT, R27, R5, PT ;  /* 0x000000051b00720c */ /* 0x000fe20003fc4070 */
[----:B------:R-:W-:Y:S02]  /*2140*/  VIADD R9, R29, 0x63 ;  /* 0x000000631d097836 */ /* 0x000fe40000000000 */
[----:B------:R-:W-:Y:S01]  /*2150*/  @!P3 IMAD.IADD R13, R13, 0x1, -R27 ;  /* 0x000000010d0db824 */ /* 0x000fe200078e0a1b */
[----:B------:R-:W-:Y:S01]  /*2160*/  ISETP.GE.AND P3, PT, R17, RZ, PT ;  /* 0x000000ff1100720c */ /* 0x000fe20003f66270 */
[----:B0-----:R-:W-:Y:S01]  /*2170*/  IMAD.MOV.U32 R0, RZ, RZ, R4 ;  /* 0x000000ffff007224 */ /* 0x001fe200078e0004 */
[----:B------:R-:W-:Y:S01]  /*2180*/  IABS R19, R9 ;  /* 0x0000000900137213 */ /* 0x000fe20000000000 */
[----:B------:R-:W-:-:S02]  /*2190*/  VIADD R10, R29, 0x62 ;  /* 0x000000621d0a7836 */ /* 0x000fc40000000000 */
[----:B------:R-:W-:Y:S01]  /*21a0*/  @!P0 IMAD.MOV R0, RZ, RZ, -R0 ;  /* 0x000000ffff008224 */ /* 0x000fe200078e0a00 */
[----:B------:R-:W-:Y:S01]  /*21b0*/  ISETP.GT.U32.AND P0, PT, R27, R7, PT ;  /* 0x000000071b00720c */ /* 0x000fe20003f04070 */
[----:B------:R-:W-:Y:S01]  /*21c0*/  IMAD.MOV.U32 R21, RZ, RZ, R14 ;  /* 0x000000ffff157224 */ /* 0x000fe200078e000e */
[----:B------:R-:W-:Y:S01]  /*21d0*/  IABS R15, R10 ;  /* 0x0000000a000f7213 */ /* 0x000fe20000000000 */
[--C-:B------:R-:W-:Y:S01]  /*21e0*/  @!P2 IMAD.IADD R6, R6, 0x1, -R27.reuse ;  /* 0x000000010606a824 */ /* 0x100fe200078e0a1b */
[----:B------:R0:W-:Y:S01]  /*21f0*/  STL [R1+0xdc], R0 ;  /* 0x0000dc0001007387 */ /* 0x0001e20000100800 */
[----:B------:R-:W-:Y:S01]  /*2200*/  @!P5 IMAD.IADD R11, R11, 0x1, -R27 ;  /* 0x000000010b0bd824 */ /* 0x000fe200078e0a1b */
[----:B------:R-:W-:Y:S01]  /*2210*/  ISETP.GE.AND P5, PT, R16, RZ, PT ;  /* 0x000000ff1000720c */ /* 0x000fe20003fa6270 */
[----:B------:R-:W-:Y:S01]  /*2220*/  @!P4 IMAD.MOV R21, RZ, RZ, -R21 ;  /* 0x000000ffff15c224 */ /* 0x000fe200078e0a15 */
[----:B------:R-:W-:Y:S01]  /*2230*/  ISETP.GE.AND P2, PT, R2, RZ, PT ;  /* 0x000000ff0200720c */ /* 0x000fe20003f46270 */
[----:B------:R-:W-:-:S03]  /*2240*/  IMAD.HI.U32 R17, R23, R19, RZ ;  /* 0x0000001317117227 */ /* 0x000fc600078e00ff */
[----:B------:R-:W-:Y:S01]  /*2250*/  STL [R1+0xb0], R21 ;  /* 0x0000b01501007387 */ /* 0x000fe20000100800 */
[----:B------:R-:W-:Y:S01]  /*2260*/  @!P0 IMAD.IADD R7, R7, 0x1, -R27 ;  /* 0x0000000107078824 */ /* 0x000fe200078e0a1b */
[----:B------:R-:W-:Y:S01]  /*2270*/  ISETP.GE.AND P0, PT, R18, RZ, PT ;  /* 0x000000ff1200720c */ /* 0x000fe20003f06270 */
[----:B0-----:R-:W-:Y:S02]  /*2280*/  IMAD.MOV.U32 R0, RZ, RZ, R13 ;  /* 0x000000ffff007224 */ /* 0x001fe400078e000d */
[----:B------:R-:W-:Y:S01]  /*2290*/  @!P6 IMAD.IADD R5, R5, 0x1, -R27 ;  /* 0x000000010505e824 */ /* 0x000fe200078e0a1b */
[C---:B------:R-:W-:Y:S01]  /*22a0*/  ISETP.GT.U32.AND P4, PT, R27.reuse, R7, PT ;  /* 0x000000071b00720c */ /* 0x040fe20003f84070 */
[----:B------:R-:W-:Y:S01]  /*22b0*/  @!P1 IMAD.MOV R0, RZ, RZ, -R0 ;  /* 0x000000ffff009224 */ /* 0x000fe200078e0a00 */
[----:B------:R-:W-:Y:S01]  /*22c0*/  ISETP.GT.U32.AND P1, PT, R27, R6, PT ;  /* 0x000000061b00720c */ /* 0x000fe20003f24070 */
[----:B------:R-:W-:Y:S01]  /*22d0*/  IMAD.HI.U32 R4, R23, R15, RZ ;  /* 0x0000000f17047227 */ /* 0x000fe200078e00ff */
[----:B------:R-:W-:-:S02]  /*22e0*/  ISETP.GT.U32.AND P6, PT, R27, R5, PT ;  /* 0x000000051b00720c */ /* 0x000fc40003fc4070 */
[----:B------:R0:W-:Y:S01]  /*22f0*/  STL [R1+0xe4], R0 ;  /* 0x0000e40001007387 */ /* 0x0001e20000100800 */
[----:B------:R-:W-:Y:S02]  /*2300*/  IMAD.MOV R17, RZ, RZ, -R17 ;  /* 0x000000ffff117224 */ /* 0x000fe400078e0a11 */
[----:B------:R-:W-:Y:S02]  /*2310*/  IMAD.MOV R16, RZ, RZ, -R4 ;  /* 0x000000ffff107224 */ /* 0x000fe400078e0a04 */
[----:B------:R-:W-:Y:S02]  /*2320*/  IMAD.MOV.U32 R13, RZ, RZ, R12 ;  /* 0x000000ffff0d7224 */ /* 0x000fe400078e000c */
[----:B------:R-:W-:Y:S02]  /*2330*/  IMAD R4, R27, R17, R19 ;  /* 0x000000111b047224 */ /* 0x000fe400078e0213 */
[----:B------:R-:W-:Y:S02]  /*2340*/  VIADD R14, R29, 0x61 ;  /* 0x000000611d0e7836 */ /* 0x000fe40000000000 */
[----:B0-----:R-:W-:-:S02]  /*2350*/  IMAD.MOV.U32 R0, RZ, RZ, R11 ;  /* 0x000000ffff007224 */ /* 0x001fc400078e000b */
[----:B------:R-:W-:Y:S01]  /*2360*/  @!P3 IMAD.MOV R13, RZ, RZ, -R13 ;  /* 0x000000ffff0db224 */ /* 0x000fe200078e0a0d */
[C---:B------:R-:W-:Y:S01]  /*2370*/  ISETP.GT.U32.AND P3, PT, R27.reuse, R4, PT ;  /* 0x000000041b00720c */ /* 0x040fe20003f64070 */
[----:B------:R-:W-:Y:S01]  /*2380*/  IMAD R2, R27, R16, R15 ;  /* 0x000000101b027224 */ /* 0x000fe200078e020f */
[----:B------:R-:W-:Y:S01]  /*2390*/  IABS R11, R14 ;  /* 0x0000000e000b7213 */ /* 0x000fe20000000000 */
[----:B------:R-:W-:Y:S01]  /*23a0*/  @!P5 IMAD.MOV R0, RZ, RZ, -R0 ;  /* 0x000000ffff00d224 */ /* 0x000fe200078e0a00 */
[----:B------:R0:W-:Y:S01]  /*23b0*/  STL [R1+0xec], R13 ;  /* 0x0000ec0d01007387 */ /* 0x0001e20000100800 */
[--C-:B------:R-:W-:Y:S01]  /*23c0*/  @!P4 IMAD.IADD R7, R7, 0x1, -R27.reuse ;  /* 0x000000010707c824 */ /* 0x100fe200078e0a1b */
[----:B------:R-:W-:Y:S01]  /*23d0*/  ISETP.GT.U32.AND P4, PT, R27, R2, PT ;  /* 0x000000021b00720c */ /* 0x000fe20003f84070 */
[--C-:B------:R-:W-:Y:S01]  /*23e0*/  @!P1 IMAD.IADD R6, R6, 0x1, -R27.reuse ;  /* 0x0000000106069824 */ /* 0x100fe200078e0a1b */
[----:B------:R1:W-:Y:S01]  /*23f0*/  STL [R1+0xf8], R0 ;  /* 0x0000f80001007387 */ /* 0x0003e20000100800 */
[----:B------:R-:W-:Y:S01]  /*2400*/  @!P6 IMAD.IADD R5, R5, 0x1, -R27 ;  /* 0x000000010505e824 */ /* 0x000fe200078e0a1b */
[----:B------:R-:W-:Y:S01]  /*2410*/  ISETP.GE.AND P5, PT, R8, RZ, PT ;  /* 0x000000ff0800720c */ /* 0x000fe20003fa6270 */
[----:B------:R-:W-:Y:S01]  /*2420*/  VIADD R12, R29, 0x60 ;  /* 0x000000601d0c7836 */ /* 0x000fe20000000000 */
[----:B------:R-:W-:Y:S01]  /*2430*/  ISETP.GE.AND P6, PT, R10, RZ, PT ;  /* 0x000000ff0a00720c */ /* 0x000fe20003fc6270 */
[----:B------:R-:W-:Y:S01]  /*2440*/  IMAD.HI.U32 R10, R23, R11, RZ ;  /* 0x0000000b170a7227 */ /* 0x000fe200078e00ff */
[----:B------:R-:W-:-:S02]  /*2450*/  ISETP.GE.AND P1, PT, R9, RZ, PT ;  /* 0x000000ff0900720c */ /* 0x000fc40003f26270 */
[----:B------:R-:W-:Y:S01]  /*2460*/  IABS R8, R12 ;  /* 0x0000000c00087213 */ /* 0x000fe20000000000 */
[----:B0-----:R-:W-:Y:S02]  /*2470*/  IMAD.MOV.U32 R13, RZ, RZ, R7 ;  /* 0x000000ffff0d7224 */ /* 0x001fe400078e0007 */
[----:B-1----:R-:W-:Y:S02]  /*2480*/  IMAD.MOV.U32 R0, RZ, RZ, R6 ;  /* 0x000000ffff007224 */ /* 0x002fe400078e0006 */
[----:B------:R-:W-:Y:S02]  /*2490*/  @!P0 IMAD.MOV R13, RZ, RZ, -R13 ;  /* 0x000000ffff0d8224 */ /* 0x000fe400078e0a0d */
[----:B------:R-:W-:Y:S01]  /*24a0*/  @!P2 IMAD.MOV R0, RZ, RZ, -R0 ;  /* 0x000000ffff00a224 */ /* 0x000fe200078e0a00 */
[----:B------:R-:W-:Y:S01]  /*24b0*/  ISETP.GE.AND P2, PT, R12, RZ, PT ;  /* 0x000000ff0c00720c */ /* 0x000fe20003f46270 */
[----:B------:R-:W-:Y:S01]  /*24c0*/  IMAD.MOV R10, RZ, RZ, -R10 ;  /* 0x000000ffff0a7224 */ /* 0x000fe200078e0a0a */
[----:B------:R-:W-:Y:S01]  /*24d0*/  STL [R1+0xfc], R13 ;  /* 0x0000fc0d01007387 */ /* 0x000fe20000100800 */
[----:B------:R-:W-:Y:S01]  /*24e0*/  @!P3 IMAD.IADD R4, R4, 0x1, -R27 ;  /* 0x000000010404b824 */ /* 0x000fe200078e0a1b */
[----:B------:R-:W-:Y:S01]  /*24f0*/  ISETP.GE.AND P3, PT, R14, RZ, PT ;  /* 0x000000ff0e00720c */ /* 0x000fe20003f66270 */
[C---:B------:R-:W-:Y:S01]  /*2500*/  IMAD R14, R27.reuse, R10, R11 ;  /* 0x0000000a1b0e7224 */ /* 0x040fe200078e020b */
[----:B------:R0:W-:Y:S01]  /*2510*/  STL [R1+0x100], R0 ;  /* 0x0001000001007387 */ /* 0x0001e20000100800 */
[----:B------:R-:W-:Y:S01]  /*2520*/  @!P4 IMAD.IADD R2, R2, 0x1, -R27 ;  /* 0x000000010202c824 */ /* 0x000fe200078e0a1b */
[----:B------:R-:W-:Y:S01]  /*2530*/  ISETP.GT.U32.AND P0, PT, R27, R4, PT ;  /* 0x000000041b00720c */ /* 0x000fe20003f04070 */
[----:B------:R-:W-:-:S03]  /*2540*/  IMAD.HI.U32 R9, R23, R8, RZ ;  /* 0x0000000817097227 */ /* 0x000fc600078e00ff */
[----:B------:R-:W-:Y:S01]  /*2550*/  ISETP.GT.U32.AND P4, PT, R27, R2, PT ;  /* 0x000000021b00720c */ /* 0x000fe20003f84070 */
[----:B------:R-:W-:Y:S02]  /*2560*/  IMAD.MOV R9, RZ, RZ, -R9 ;  /* 0x000000ffff097224 */ /* 0x000fe400078e0a09 */
[----:B------:R-:W-:Y:S02]  /*2570*/  VIADD R12, R29, 0x5f ;  /* 0x0000005f1d0c7836 */ /* 0x000fe40000000000 */
[----:B0-----:R-:W-:Y:S02]  /*2580*/  IMAD.MOV.U32 R0, RZ, RZ, R5 ;  /* 0x000000ffff007224 */ /* 0x001fe400078e0005 */
[C---:B------:R-:W-:Y:S02]  /*2590*/  IMAD R10, R27.reuse, R9, R8 ;  /* 0x000000091b0a7224 */ /* 0x040fe400078e0208 */
[----:B------:R-:W-:Y:S01]  /*25a0*/  @!P5 IMAD.MOV R0, RZ, RZ, -R0 ;  /* 0x000000ffff00d224 */ /* 0x000fe200078e0a00 */
[----:B------:R-:W-:Y:S01]  /*25b0*/  ISETP.GT.U32.AND P5, PT, R27, R14, PT ;  /* 0x0000000e1b00720c */ /* 0x000fe20003fa4070 */
[--C-:B------:R-:W-:Y:S01]  /*25c0*/  @!P0 IMAD.IADD R4, R4, 0x1, -R27.reuse ;  /* 0x0000000104048824 */ /* 0x100fe200078e0a1b */
[----:B------:R-:W-:Y:S01]  /*25d0*/  ISETP.GE.AND P0, PT, R12, RZ, PT ;  /* 0x000000ff0c00720c */ /* 0x000fe20003f06270 */
[----:B------:R-:W-:Y:S01]  /*25e0*/  @!P4 IMAD.IADD R2, R2, 0x1, -R27 ;  /* 0x000000010202c824 */ /* 0x000fe200078e0a1b */
[----:B------:R-:W-:Y:S01]  /*25f0*/  IABS R12, R12 ;  /* 0x0000000c000c7213 */ /* 0x000fe20000000000 */
[----:B------:R-:W-:Y:S01]  /*2600*/  VIADD R5, R29, 0x5d ;  /* 0x0000005d1d057836 */ /* 0x000fe20000000000 */
[----:B------:R-:W-:Y:S01]  /*2610*/  ISETP.GT.U32.AND P4, PT, R27, R10, PT ;  /* 0x0000000a1b00720c */ /* 0x000fe20003f84070 */
[----:B------:R-:W-:Y:S01]  /*2620*/  VIADD R6, R29, 0x5e ;  /* 0x0000005e1d067836 */ /* 0x000fe20000000000 */
[----:B------:R0:W-:Y:S01]  /*2630*/  STL [R1+0x104], R0 ;  /* 0x0001040001007387 */ /* 0x0001e20000100800 */
[----:B------:R-:W-:Y:S01]  /*2640*/  IMAD.HI.U32 R9, R23, R12, RZ ;  /* 0x0000000c17097227 */ /* 0x000fe200078e00ff */
[----:B------:R-:W-:-:S02]  /*2650*/  IABS R7, R5 ;  /* 0x0000000500077213 */ /* 0x000fc40000000000 */
[----:B------:R-:W-:Y:S01]  /*2660*/  IABS R8, R6 ;  /* 0x0000000600087213 */ /* 0x000fe20000000000 */
[----:B------:R-:W-:Y:S02]  /*2670*/  @!P5 IMAD.IADD R14, R14, 0x1, -R27 ;  /* 0x000000010e0ed824 */ /* 0x000fe400078e0a1b */
[----:B------:R-:W-:Y:S02]  /*2680*/  IMAD.MOV R9, RZ, RZ, -R9 ;  /* 0x000000ffff097224 */ /* 0x000fe400078e0a09 */
[----:B------:R-:W-:Y:S01]  /*2690*/  VIADD R11, R29, 0x5b ;  /* 0x0000005b1d0b7836 */ /* 0x000fe20000000000 */
[C---:B------:R-:W-:Y:S01]  /*26a0*/  ISETP.GT.U32.AND P5, PT, R27.reuse, R14, PT ;  /* 0x0000000e1b00720c */ /* 0x040fe20003fa4070 */
[----:B------:R-:W-:Y:S02]  /*26b0*/  IMAD R12, R27, R9, R12 ;  /* 0x000000091b0c7224 */ /* 0x000fe400078e020c */
[----:B0-----:R-:W-:Y:S01]  /*26c0*/  IMAD.MOV.U32 R0, RZ, RZ, R4 ;  /* 0x000000ffff007224 */ /* 0x001fe200078e0004 */
[----:B------:R-:W-:Y:S01]  /*26d0*/  IABS R15, R11 ;  /* 0x0000000b000f7213 */ /* 0x000fe20000000000 */
[----:B------:R-:W-:-:S02]  /*26e0*/  @!P4 IMAD.IADD R10, R10, 0x1, -R27 ;  /* 0x000000010a0ac824 */ /* 0x000fc400078e0a1b */
[----:B------:R-:W-:Y:S01]  /*26f0*/  @!P1 IMAD.MOV R0, RZ, RZ, -R0 ;  /* 0x000000ffff009224 */ /* 0x000fe200078e0a00 */
[----:B------:R-:W-:Y:S01]  /*2700*/  ISETP.GE.AND P1, PT, R6, RZ, PT ;  /* 0x000000ff0600720c */ /* 0x000fe20003f26270 */
[----:B------:R-:W-:Y:S01]  /*2710*/  IMAD.HI.U32 R4, R23, R7, RZ ;  /* 0x0000000717047227 */ /* 0x000fe200078e00ff */
[C---:B------:R-:W-:Y:S02]  /*2720*/  ISETP.GT.U32.AND P4, PT, R27.reuse, R10, PT ;  /* 0x0000000a1b00720c */ /* 0x040fe40003f84070 */
[----:B------:R0:W-:Y:S01]  /*2730*/  STL [R1+0x10c], R0 ;  /* 0x00010c0001007387 */ /* 0x0001e20000100800 */
[----:B------:R-:W-:Y:S01]  /*2740*/  @!P5 IMAD.IADD R14, R14, 0x1, -R27 ;  /* 0x000000010e0ed824 */ /* 0x000fe200078e0a1b */
[----:B------:R-:W-:Y:S01]  /*2750*/  ISETP.GT.U32.AND P5, PT, R27, R12, PT ;  /* 0x0000000c1b00720c */ /* 0x000fe20003fa4070 */
[----:B------:R-:W-:-:S04]  /*2760*/  IMAD.HI.U32 R6, R23, R8, RZ ;  /* 0x0000000817067227 */ /* 0x000fc800078e00ff */
[----:B------:R-:W-:Y:S02]  /*2770*/  IMAD.MOV R4, RZ, RZ, -R4 ;  /* 0x000000ffff047224 */ /* 0x000fe400078e0a04 */
[----:B------:R-:W-:Y:S02]  /*2780*/  IMAD.MOV R6, RZ, RZ, -R6 ;  /* 0x000000ffff067224 */ /* 0x000fe400078e0a06 */
[----:B0-----:R-:W-:Y:S02]  /*2790*/  IMAD.MOV.U32 R0, RZ, RZ, R2 ;  /* 0x000000ffff007224 */ /* 0x001fe400078e0002 */
[----:B------:R-:W-:Y:S02]  /*27a0*/  IMAD R7, R27, R4, R7 ;  /* 0x000000041b077224 */ /* 0x000fe400078e0207 */
[----:B------:R-:W-:Y:S01]  /*27b0*/  @!P6 IMAD.MOV R0, RZ, RZ, -R0 ;  /* 0x000000ffff00e224 */ /* 0x000fe200078e0a00 */
[----:B------:R-:W-:Y:S01]  /*27c0*/  ISETP.GE.AND P6, PT, R5, RZ, PT ;  /* 0x000000ff0500720c */ /* 0x000fe20003fc6270 */
[----:B------:R-:W-:-:S02]  /*27d0*/  IMAD R8, R27, R6, R8 ;  /* 0x000000061b087224 */ /* 0x000fc400078e0208 */
[--C-:B------:R-:W-:Y:S01]  /*27e0*/  @!P5 IMAD.IADD R12, R12, 0x1, -R27.reuse ;  /* 0x000000010c0cd824 */ /* 0x100fe200078e0a1b */
[C---:B------:R-:W-:Y:S01]  /*27f0*/  ISETP.GT.U32.AND P5, PT, R27.reuse, R7, PT ;  /* 0x000000071b00720c */ /* 0x040fe20003fa4070 */
[----:B------:R-:W-:Y:S01]  /*2800*/  @!P4 IMAD.IADD R10, R10, 0x1, -R27 ;  /* 0x000000010a0ac824 */ /* 0x000fe200078e0a1b */
[----:B------:R0:W-:Y:S01]  /*2810*/  STL [R1+0x110], R0 ;  /* 0x0001100001007387 */ /* 0x0001e20000100800 */
[----:B------:R-:W-:Y:S01]  /*2820*/  ISETP.GT.U32.AND P4, PT, R27, R8, PT ;  /* 0x000000081b00720c */ /* 0x000fe20003f84070 */
[C---:B------:R-:W-:Y:S02]  /*2830*/  VIADD R2, R29.reuse, 0x5c ;  /* 0x0000005c1d027836 */ /* 0x040fe40000000000 */
[C---:B------:R-:W-:Y:S02]  /*2840*/  VIADD R5, R29.reuse, 0x5a ;  /* 0x0000005a1d057836 */ /* 0x040fe40000000000 */
[----:B------:R-:W-:Y:S01]  /*2850*/  VIADD R4, R29, 0x59 ;  /* 0x000000591d047836 */ /* 0x000fe20000000000 */
[----:B------:R-:W-:-:S02]  /*2860*/  IABS R6, R2 ;  /* 0x0000000200067213 */ /* 0x000fc40000000000 */
[----:B------:R-:W-:Y:S01]  /*2870*/  IABS R13, R5 ;  /* 0x00000005000d7213 */ /* 0x000fe20000000000 */
[----:B0-----:R-:W-:Y:S01]  /*2880*/  IMAD.MOV.U32 R0, RZ, RZ, R14 ;  /* 0x000000ffff007224 */ /* 0x001fe200078e000e */
[----:B------:R-:W-:Y:S01]  /*2890*/  IABS R9, R4 ;  /* 0x0000000400097213 */ /* 0x000fe20000000000 */
[----:B------:R-:W-:Y:S02]  /*28a0*/  IMAD.MOV.U32 R14, RZ, RZ, R15 ;  /* 0x000000ffff0e7224 */ /* 0x000fe400078e000f */
[----:B------:R-:W-:Y:S01]  /*28b0*/  @!P3 IMAD.MOV R0, RZ, RZ, -R0 ;  /* 0x000000ffff00b224 */ /* 0x000fe200078e0a00 */
[----:B------:R-:W-:Y:S01]  /*28c0*/  ISETP.GT.U32.AND P3, PT, R27, R12, PT ;  /* 0x0000000c1b00720c */ /* 0x000fe20003f64070 */
[--C-:B------:R-:W-:Y:S02]  /*28d0*/  @!P5 IMAD.IADD R7, R7, 0x1, -R27.reuse ;  /* 0x000000010707d824 */ /* 0x100fe400078e0a1b */
[----:B------:R-:W-:Y:S01]  /*28e0*/  IMAD.HI.U32 R15, R23, R6, RZ ;  /* 0x00000006170f7227 */ /* 0x000fe200078e00ff */
[----:B------:R0:W-:Y:S02]  /*28f0*/  STL [R1+0x128], R0 ;  /* 0x0001280001007387 */ /* 0x0001e40000100800 */
[----:B------:R-:W-:Y:S01]  /*2900*/  ISETP.GT.U32.AND P5, PT, R27, R7, PT ;  /* 0x000000071b00720c */ /* 0x000fe20003fa4070 */
[----:B------:R-:W-:-:S02]  /*2910*/  @!P4 IMAD.IADD R8, R8, 0x1, -R27 ;  /* 0x000000010808c824 */ /* 0x000fc400078e0a1b */
[----:B------:R-:W-:-:S03]  /*2920*/  IMAD.MOV R15, RZ, RZ, -R15 ;  /* 0x000000ffff0f7224 */ /* 0x000fc600078e0a0f */
[----:B------:R-:W-:Y:S01]  /*2930*/  ISETP.GT.U32.AND P4, PT, R27, R8, PT ;  /* 0x000000081b00720c */ /* 0x000fe20003f84070 */
[----:B------:R-:W-:Y:S02]  /*2940*/  @!P3 IMAD.IADD R12, R12, 0x1, -R27 ;  /* 0x000000010c0cb824 */ /* 0x000fe400078e0a1b */
[----:B0-----:R-:W-:Y:S02]  /*2950*/  IMAD.MOV.U32 R0, RZ, RZ, R10 ;  /* 0x000000ffff007224 */ /* 0x001fe400078e000a */
[----:B------:R-:W-:-:S04]  /*2960*/  IMAD.HI.U32 R10, R23, R9, RZ ;  /* 0x00000009170a7227 */ /* 0x000fc800078e00ff */
[----:B------:R-:W-:Y:S01]  /*2970*/  @!P2 IMAD.MOV R0, RZ, RZ, -R0 ;  /* 0x000000ffff00a224 */ /* 0x000fe200078e0a00 */
[----:B------:R-:W-:Y:S01]  /*2980*/  ISETP.GE.AND P2, PT, R2, RZ, PT ;  /* 0x000000ff0200720c */ /* 0x000fe20003f46270 */
[----:B------:R-:W-:Y:S02]  /*2990*/  IMAD R2, R27, R15, R6 ;  /* 0x0000000f1b027224 */ /* 0x000fe400078e0206 */
[----:B------:R-:W-:Y:S01]  /*29a0*/  IMAD.HI.U32 R6, R23, R13, RZ ;  /* 0x0000000d17067227 */ /* 0x000fe200078e00ff */
[----:B------:R0:W-:Y:S02]  /*29b0*/  STL [R1+0x12c], R0 ;  /* 0x00012c0001007387 */ /* 0x0001e40000100800 */
[----:B------:R-:W-:Y:S01]  /*29c0*/  ISETP.GT.U32.AND P3, PT, R27, R2, PT ;  /* 0x000000021b00720c */ /* 0x000fe20003f64070 */
[----:B------:R-:W-:-:S04]  /*29d0*/  IMAD.HI.U32 R15, R23, R14, RZ ;  /* 0x0000000e170f7227 */ /* 0x000fc800078e00ff */
[----:B------:R-:W-:Y:S02]  /*29e0*/  IMAD.MOV R6, RZ, RZ, -R6 ;  /* 0x000000ffff067224 */ /* 0x000fe400078e0a06 */
[----:B------:R-:W-:Y:S02]  /*29f0*/  IMAD.MOV R15, RZ, RZ, -R15 ;  /* 0x000000ffff0f7224 */ /* 0x000fe400078e0a0f */
[----:B0-----:R-:W-:Y:S02]  /*2a00*/  IMAD.MOV.U32 R0, RZ, RZ, R12 ;  /* 0x000000ffff007224 */ /* 0x001fe400078e000c */
[----:B------:R-:W-:Y:S02]  /*2a10*/  IMAD.MOV R10, RZ, RZ, -R10 ;  /* 0x000000ffff0a7224 */ /* 0x000fe400078e0a0a */
[----:B------:R-:W-:Y:S02]  /*2a20*/  @!P0 IMAD.MOV R0, RZ, RZ, -R0 ;  /* 0x000000ffff008224 */ /* 0x000fe400078e0a00 */
[----:B------:R-:W-:-:S02]  /*2a30*/  IMAD R13, R27, R6, R13 ;  /* 0x000000061b0d7224 */ /* 0x000fc400078e020d */
[--C-:B------:R-:W-:Y:S01]  /*2a40*/  @!P5 IMAD.IADD R7, R7, 0x1, -R27.reuse ;  /* 0x000000010707d824 */ /* 0x100fe200078e0a1b */
[----:B------:R0:W-:Y:S01]  /*2a50*/  STL [R1+0x130], R0 ;  /* 0x0001300001007387 */ /* 0x0001e20000100800 */
[----:B------:R-:W-:Y:S01]  /*2a60*/  @!P4 IMAD.IADD R8, R8, 0x1, -R27 ;  /* 0x000000010808c824 */ /* 0x000fe200078e0a1b */
[----:B------:R-:W-:Y:S01]  /*2a70*/  ISETP.GE.AND P4, PT, R11, RZ, PT ;  /* 0x000000ff0b00720c */ /* 0x000fe20003f86270 */
[C---:B------:R-:W-:Y:S01]  /*2a80*/  IMAD R11, R27.reuse, R15, R14 ;  /* 0x0000000f1b0b7224 */ /* 0x040fe200078e020e */
[C---:B------:R-:W-:Y:S01]  /*2a90*/  ISETP.GT.U32.AND P5, PT, R27.reuse, R13, PT ;  /* 0x0000000d1b00720c */ /* 0x040fe20003fa4070 */
[C---:B------:R-:W-:Y:S02]  /*2aa0*/  IMAD R9, R27.reuse, R10, R9 ;  /* 0x0000000a1b097224 */ /* 0x040fe400078e0209 */
[----:B------:R-:W-:Y:S01]  /*2ab0*/  @!P3 IMAD.IADD R2, R2, 0x1, -R27 ;  /* 0x000000010202b824 */ /* 0x000fe200078e0a1b */
[----:B------:R-:W-:Y:S01]  /*2ac0*/  ISETP.GT.U32.AND P0, PT, R27, R11, PT ;  /* 0x0000000b1b00720c */ /* 0x000fe20003f04070 */
[----:B------:R-:W-:Y:S01]  /*2ad0*/  @!P1 IMAD.MOV R8, RZ, RZ, -R8 ;  /* 0x000000ffff089224 */ /* 0x000fe200078e0a08 */
[----:B------:R-:W-:Y:S01]  /*2ae0*/  ISETP.GE.AND P1, PT, R5, RZ, PT ;  /* 0x000000ff0500720c */ /* 0x000fe20003f26270 */
[----:B0-----:R-:W-:Y:S01]  /*2af0*/  IMAD.MOV.U32 R0, RZ, RZ, R7 ;  /* 0x000000ffff007224 */ /* 0x001fe200078e0007 */
[----:B------:R-:W-:Y:S01]  /*2b00*/  ISETP.GT.U32.AND P3, PT, R27, R2, PT ;  /* 0x000000021b00720c */ /* 0x000fe20003f64070 */
[----:B------:R-:W-:Y:S01]  /*2b10*/  VIADD R5, R29, 0x57 ;  /* 0x000000571d057836 */ /* 0x000fe20000000000 */
[----:B------:R0:W-:Y:S01]  /*2b20*/  STL [R1+0x13c], R8 ;  /* 0x00013c0801007387 */ /* 0x0001e20000100800 */
[----:B------:R-:W-:Y:S01]  /*2b30*/  @!P6 IMAD.MOV R0, RZ, RZ, -R0 ;  /* 0x000000ffff00e224 */ /* 0x000fe200078e0a00 */
[----:B------:R-:W-:Y:S01]  /*2b40*/  ISETP.GT.U32.AND P6, PT, R27, R9, PT ;  /* 0x000000091b00720c */ /* 0x000fe20003fc4070 */
[----:B------:R-:W-:-:S02]  /*2b50*/  VIADD R6, R29, 0x58 ;  /* 0x000000581d067836 */ /* 0x000fc40000000000 */
[--C-:B------:R-:W-:Y:S01]  /*2b60*/  @!P5 IMAD.IADD R13, R13, 0x1, -R27.reuse ;  /* 0x000000010d0dd824 */ /* 0x100fe200078e0a1b */
[----:B------:R1:W-:Y:S01]  /*2b70*/  STL [R1+0x140], R0 ;  /* 0x0001400001007387 */ /* 0x0003e20000100800 */
[--C-:B------:R-:W-:Y:S01]  /*2b80*/  @!P0 IMAD.IADD R11, R11, 0x1, -R27.reuse ;  /* 0x000000010b0b8824 */ /* 0x100fe200078e0a1b */
[----:B------:R-:W-:Y:S01]  /*2b90*/  IABS R12, R6 ;  /* 0x00000006000c7213 */ /* 0x000fe20000000000 */
[----:B------:R-:W-:Y:S01]  /*2ba0*/  VIADD R10, R29, 0x54 ;  /* 0x000000541d0a7836 */ /* 0x000fe20000000000 */
[----:B0-----:R-:W-:Y:S01]  /*2bb0*/  IABS R8, R5 ;  /* 0x0000000500087213 */ /* 0x001fe20000000000 */
[--C-:B------:R-:W-:Y:S01]  /*2bc0*/  @!P3 IMAD.IADD R2, R2, 0x1, -R27.reuse ;  /* 0x000000010202b824 */ /* 0x100fe200078e0a1b */
[----:B------:R-:W-:Y:S01]  /*2bd0*/  ISETP.GE.AND P0, PT, R6, RZ, PT ;  /* 0x000000ff0600720c */ /* 0x000fe20003f06270 */
[----:B------:R-:W-:Y:S01]  /*2be0*/  IMAD.HI.U32 R7, R23, R12, RZ ;  /* 0x0000000c17077227 */ /* 0x000fe200078e00ff */
[----:B------:R-:W-:Y:S02]  /*2bf0*/  ISETP.GT.U32.AND P5, PT, R27, R11, PT ;  /* 0x0000000b1b00720c */ /* 0x000fe40003fa4070 */
[----:B------:R-:W-:Y:S01]  /*2c00*/  ISETP.GE.AND P3, PT, R4, RZ, PT ;  /* 0x000000ff0400720c */ /* 0x000fe20003f66270 */
[----:B------:R-:W-:Y:S01]  /*2c10*/  @!P6 IMAD.IADD R9, R9, 0x1, -R27 ;  /* 0x000000010909e824 */ /* 0x000fe200078e0a1b */
[----:B------:R-:W-:Y:S01]  /*2c20*/  ISETP.GT.U32.AND P6, PT, R27, R13, PT ;  /* 0x0000000d1b00720c */ /* 0x000fe20003fc4070 */
[----:B------:R-:W-:Y:S01]  /*2c30*/  IMAD.HI.U32 R6, R23, R8, RZ ;  /* 0x0000000817067227 */ /* 0x000fe200078e00ff */
[----:B------:R-:W-:-:S03]  /*2c40*/  IABS R14, R10 ;  /* 0x0000000a000e7213 */ /* 0x000fc60000000000 */
[----:B------:R-:W-:Y:S02]  /*2c50*/  IMAD.MOV R6, RZ, RZ, -R6 ;  /* 0x000000ffff067224 */ /* 0x000fe400078e0a06 */
[----:B------:R-:W-:Y:S02]  /*2c60*/  IMAD.MOV R7, RZ, RZ, -R7 ;  /* 0x000000ffff077224 */ /* 0x000fe400078e0a07 */
[----:B-1----:R-:W-:Y:S02]  /*2c70*/  IMAD.MOV.U32 R0, RZ, RZ, R2 ;  /* 0x000000ffff007224 */ /* 0x002fe400078e0002 */
[C---:B------:R-:W-:Y:S02]  /*2c80*/  IMAD R8, R27.reuse, R6, R8 ;  /* 0x000000061b087224 */ /* 0x040fe400078e0208 */
[C---:B------:R-:W-:Y:S02]  /*2c90*/  IMAD R12, R27.reuse, R7, R12 ;  /* 0x000000071b0c7224 */ /* 0x040fe400078e020c */
[----:B------:R-:W-:Y:S01]  /*2ca0*/  @!P2 IMAD.MOV R0, RZ, RZ, -R0 ;  /* 0x000000ffff00a224 */ /* 0x000fe200078e0a00 */
[----:B------:R-:W-:Y:S01]  /*2cb0*/  ISETP.GT.U32.AND P2, PT, R27, R9, PT ;  /* 0x000000091b00720c */ /* 0x000fe20003f44070 */
[--C-:B------:R-:W-:Y:S01]  /*2cc0*/  @!P6 IMAD.IADD R13, R13, 0x1, -R27.reuse ;  /* 0x000000010d0de824 */ /* 0x100fe200078e0a1b */
[----:B------:R-:W-:Y:S01]  /*2cd0*/  ISETP.GT.U32.AND P6, PT, R27, R8, PT ;  /* 0x000000081b00720c */ /* 0x000fe20003fc4070 */
[----:B------:R-:W-:Y:S01]  /*2ce0*/  @!P5 IMAD.IADD R11, R11, 0x1, -R27 ;  /* 0x000000010b0bd824 */ /* 0x000fe200078e0a1b */
[----:B------:R-:W-:Y:S01]  /*2cf0*/  ISETP.GT.U32.AND P5, PT, R27, R12, PT ;  /* 0x0000000c1b00720c */ /* 0x000fe20003fa4070 */
[C---:B------:R-:W-:Y:S01]  /*2d00*/  VIADD R2, R29.reuse, 0x55 ;  /* 0x000000551d027836 */ /* 0x040fe20000000000 */
[----:B------:R0:W-:Y:S01]  /*2d10*/  STL [R1+0x148], R0 ;  /* 0x0001480001007387 */ /* 0x0001e20000100800 */
[----:B------:R-:W-:-:S02]  /*2d20*/  VIADD R4, R29, 0x56 ;  /* 0x000000561d047836 */ /* 0x000fc40000000000 */
[----:B------:R-:W-:Y:S01]  /*2d30*/  @!P1 IMAD.MOV R13, RZ, RZ, -R13 ;  /* 0x000000ffff0d9224 */ /* 0x000fe200078e0a0d */
[----:B------:R-:W-:Y:S02]  /*2d40*/  IABS R6, R2 ;  /* 0x0000000200067213 */ /* 0x000fe40000000000 */
[----:B------:R-:W-:Y:S01]  /*2d50*/  IABS R7, R4 ;  /* 0x0000000400077213 */ /* 0x000fe20000000000 */
[--C-:B------:R-:W-:Y:S01]  /*2d60*/  @!P2 IMAD.IADD R9, R9, 0x1, -R27.reuse ;  /* 0x000000010909a824 */ /* 0x100fe200078e0a1b */
[----:B------:R-:W-:Y:S01]  /*2d70*/  ISETP.GE.AND P2, PT, R5, RZ, PT ;  /* 0x000000ff0500720c */ /* 0x000fe20003f46270 */
[----:B------:R-:W-:Y:S02]  /*2d80*/  @!P6 IMAD.IADD R8, R8, 0x1, -R27 ;  /* 0x000000010808e824 */ /* 0x000fe400078e0a1b */
[----:B0-----:R-:W-:Y:S02]  /*2d90*/  IMAD.MOV.U32 R0, RZ, RZ, R11 ;  /* 0x000000ffff007224 */ /* 0x001fe400078e000b */
[----:B------:R-:W-:Y:S01]  /*2da0*/  IMAD.MOV.U32 R5, RZ, RZ, R14 ;  /* 0x000000ffff057224 */ /* 0x000fe200078e000e */
[----:B------:R-:W-:Y:S01]  /*2db0*/  ISETP.GT.U32.AND P6, PT, R27, R8, PT ;  /* 0x000000081b00720c */ /* 0x000fe20003fc4070 */
[----:B------:R-:W-:-:S04]  /*2dc0*/  IMAD.HI.U32 R15, R23, R6, RZ ;  /* 0x00000006170f7227 */ /* 0x000fc800078e00ff */
[----:B------:R-:W-:Y:S01]  /*2dd0*/  @!P5 IMAD.IADD R12, R12, 0x1, -R27 ;  /* 0x000000010c0cd824 */ /* 0x000fe200078e0a1b */
[----:B------:R-:W-:Y:S01]  /*2de0*/  ISETP.GE.AND P5, PT, R4, RZ, PT ;  /* 0x000000ff0400720c */ /* 0x000fe20003fa6270 */
[----:B------:R-:W-:Y:S02]  /*2df0*/  @!P4 IMAD.MOV R0, RZ, RZ, -R0 ;  /* 0x000000ffff00c224 */ /* 0x000fe400078e0a00 */
[----:B------:R-:W-:Y:S01]  /*2e00*/  IMAD.HI.U32 R14, R23, R7, RZ ;  /* 0x00000007170e7227 */ /* 0x000fe200078e00ff */
[----:B------:R-:W-:Y:S02]  /*2e10*/  ISETP.GT.U32.AND P4, PT, R27, R12, PT ;  /* 0x0000000c1b00720c */ /* 0x000fe40003f84070 */
[----:B------:R0:W-:Y:S01]  /*2e20*/  STL [R1+0x14c], R0 ;  /* 0x00014c0001007387 */ /* 0x0001e20000100800 */
[----:B------:R-:W-:-:S03]  /*2e30*/  IMAD.HI.U32 R4, R23, R5, RZ ;  /* 0x0000000517047227 */ /* 0x000fc600078e00ff */
[----:B------:R-:W-:Y:S01]  /*2e40*/  STL [R1+0x154], R13 ;  /* 0x0001540d01007387 */ /* 0x000fe20000100800 */
[----:B------:R-:W-:Y:S02]  /*2e50*/  IMAD.MOV R11, RZ, RZ, -R15 ;  /* 0x000000ffff0b7224 */ /* 0x000fe400078e0a0f */
[----:B------:R-:W-:Y:S02]  /*2e60*/  IMAD.MOV R14, RZ, RZ, -R14 ;  /* 0x000000ffff0e7224 */ /* 0x000fe400078e0a0e */
[----:B------:R-:W-:Y:S02]  /*2e70*/  IMAD.MOV R4, RZ, RZ, -R4 ;  /* 0x000000ffff047224 */ /* 0x000fe400078e0a04 */
[C---:B------:R-:W-:Y:S02]  /*2e80*/  IMAD R6, R27.reuse, R11, R6 ;  /* 0x0000000b1b067224 */ /* 0x040fe400078e0206 */
[----:B0-----:R-:W-:Y:S02]  /*2e90*/  IMAD.MOV.U32 R0, RZ, RZ, R9 ;  /* 0x000000ffff007224 */ /* 0x001fe400078e0009 */
[----:B------:R-:W-:-:S02]  /*2ea0*/  IMAD R7, R27, R14, R7 ;  /* 0x0000000e1b077224 */ /* 0x000fc400078e0207 */
[C---:B------:R-:W-:Y:S02]  /*2eb0*/  IMAD R5, R27.reuse, R4, R5 ;  /* 0x000000041b057224 */ /* 0x040fe400078e0205 */
[----:B------:R-:W-:Y:S01]  /*2ec0*/  @!P3 IMAD.MOV R0, RZ, RZ, -R0 ;  /* 0x000000ffff00b224 */ /* 0x000fe200078e0a00 */
[C---:B------:R-:W-:Y:S01]  /*2ed0*/  ISETP.GT.U32.AND P3, PT, R27.reuse, R6, PT ;  /* 0x000000061b00720c */ /* 0x040fe20003f64070 */
[--C-:B------:R-:W-:Y:S01]  /*2ee0*/  @!P6 IMAD.IADD R8, R8, 0x1, -R27.reuse ;  /* 0x000000010808e824 */ /* 0x100fe200078e0a1b */
[----:B------:R-:W-:Y:S01]  /*2ef0*/  ISETP.GT.U32.AND P1, PT, R27, R7, PT ;  /* 0x000000071b00720c */ /* 0x000fe20003f24070 */
[----:B------:R-:W-:Y:S01]  /*2f00*/  VIADD R9, R29, 0x52 ;  /* 0x000000521d097836 */ /* 0x000fe20000000000 */
[----:B------:R-:W-:Y:S01]  /*2f10*/  ISETP.GT.U32.AND P6, PT, R27, R5, PT ;  /* 0x000000051b00720c */ /* 0x000fe20003fc4070 */
[--C-:B------:R-:W-:Y:S01]  /*2f20*/  @!P4 IMAD.IADD R12, R12, 0x1, -R27.reuse ;  /* 0x000000010c0cc824 */ /* 0x100fe200078e0a1b */
[----:B------:R-:W-:Y:S01]  /*2f30*/  ISETP.GE.AND P4, PT, R2, RZ, PT ;  /* 0x000000ff0200720c */ /* 0x000fe20003f86270 */
[----:B------:R-:W-:Y:S01]  /*2f40*/  VIADD R15, R29, 0x53 ;  /* 0x000000531d0f7836 */ /* 0x000fe20000000000 */
[----:B------:R-:W-:Y:S01]  /*2f50*/  IABS R2, R9 ;  /* 0x0000000900027213 */ /* 0x000fe20000000000 */
[----:B------:R0:W-:Y:S03]  /*2f60*/  STL [R1+0x158], R0 ;  /* 0x0001580001007387 */ /* 0x0001e60000100800 */
[----:B------:R-:W-:Y:S01]  /*2f70*/  IABS R4, R15 ;  /* 0x0000000f00047213 */ /* 0x000fe20000000000 */
[----:B------:R-:W-:-:S02]  /*2f80*/  @!P3 IMAD.IADD R6, R6, 0x1, -R27 ;  /* 0x000000010606b824 */ /* 0x000fc400078e0a1b */
[--C-:B------:R-:W-:Y:S01]  /*2f90*/  @!P1 IMAD.IADD R7, R7, 0x1, -R27.reuse ;  /* 0x0000000107079824 */ /* 0x100fe200078e0a1b */
[----:B------:R-:W-:Y:S01]  /*2fa0*/  ISETP.GE.AND P1, PT, R10, RZ, PT ;  /* 0x000000ff0a00720c */ /* 0x000fe20003f26270 */
[----:B------:R-:W-:Y:S01]  /*2fb0*/  @!P6 IMAD.IADD R5, R5, 0x1, -R27 ;  /* 0x000000010505e824 */ /* 0x000fe200078e0a1b */
[C---:B------:R-:W-:Y:S01]  /*2fc0*/  ISETP.GT.U32.AND P6, PT, R27.reuse, R6, PT ;  /* 0x000000061b00720c */ /* 0x040fe20003fc4070 */
[----:B0-----:R-:W-:Y:S01]  /*2fd0*/  IMAD.MOV.U32 R0, RZ, RZ, R12 ;  /* 0x000000ffff007224 */ /* 0x001fe200078e000c */
[----:B------:R-:W-:Y:S01]  /*2fe0*/  ISETP.GT.U32.AND P3, PT, R27, R7, PT ;  /* 0x000000071b00720c */ /* 0x000fe20003f64070 */
[----:B------:R-:W-:-:S04]  /*2ff0*/  IMAD.HI.U32 R13, R23, R2, RZ ;  /* 0x00000002170d7227 */ /* 0x000fc800078e00ff */
[----:B------:R-:W-:Y:S01]  /*3000*/  @!P0 IMAD.MOV R0, RZ, RZ, -R0 ;  /* 0x000000ffff008224 */ /* 0x000fe200078e0a00 */
[----:B------:R-:W-:Y:S01]  /*3010*/  ISETP.GT.U32.AND P0, PT, R27, R5, PT ;  /* 0x000000051b00720c */ /* 0x000fe20003f04070 */
[----:B------:R-:W-:-:S03]  /*3020*/  IMAD.HI.U32 R11, R23, R4, RZ ;  /* 0x00000004170b7227 */ /* 0x000fc600078e00ff */
[----:B------:R0:W-:Y:S01]  /*3030*/  STL [R1+0x15c], R0 ;  /* 0x00015c0001007387 */ /* 0x0001e20000100800 */
[----:B------:R-:W-:Y:S02]  /*3040*/  IMAD.MOV R13, RZ, RZ, -R13 ;  /* 0x000000ffff0d7224 */ /* 0x000fe400078e0a0d */
[----:B------:R-:W-:Y:S02]  /*3050*/  VIADD R10, R29, 0x51 ;  /* 0x000000511d0a7836 */ /* 0x000fe40000000000 */
[----:B------:R-:W-:Y:S02]  /*3060*/  IMAD.MOV R11, RZ, RZ, -R11 ;  /* 0x000000ffff0b7224 */ /* 0x000fe400078e0a0b */
[C---:B------:R-:W-:Y:S01]  /*3070*/  IMAD R2, R27.reuse, R13, R2 ;  /* 0x0000000d1b027224 */ /* 0x040fe200078e0202 */
[----:B------:R-:W-:Y:S01]  /*3080*/  IABS R12, R10 ;  /* 0x0000000a000c7213 */ /* 0x000fe20000000000 */
[C---:B------:R-:W-:Y:S02]  /*3090*/  IMAD R4, R27.reuse, R11, R4 ;  /* 0x0000000b1b047224 */ /* 0x040fe400078e0204 */
[----:B------:R-:W-:Y:S01]  /*30a0*/  @!P6 IMAD.IADD R6, R6, 0x1, -R27 ;  /* 0x000000010606e824 */ /* 0x000fe200078e0a1b */
[----:B------:R-:W-:Y:S01]  /*30b0*/  ISETP.GT.U32.AND P6, PT, R27, R2, PT ;  /* 0x000000021b00720c */ /* 0x000fe20003fc4070 */
[----:B------:R-:W-:-:S04]  /*30c0*/  IMAD.HI.U32 R16, R23, R12, RZ ;  /* 0x0000000c17107227 */ /* 0x000fc800078e00ff */
[--C-:B------:R-:W-:Y:S01]  /*30d0*/  @!P3 IMAD.IADD R7, R7, 0x1, -R27.reuse ;  /* 0x000000010707b824 */ /* 0x100fe200078e0a1b */
[----:B------:R-:W-:Y:S01]  /*30e0*/  ISETP.GT.U32.AND P3, PT, R27, R4, PT ;  /* 0x000000041b00720c */ /* 0x000fe20003f64070 */
[--C-:B------:R-:W-:Y:S01]  /*30f0*/  @!P0 IMAD.IADD R5, R5, 0x1, -R27.reuse ;  /* 0x0000000105058824 */ /* 0x100fe200078e0a1b */
[----:B------:R-:W-:Y:S01]  /*3100*/  ISETP.GE.AND P0, PT, R15, RZ, PT ;  /* 0x000000ff0f00720c */ /* 0x000fe20003f06270 */
[----:B------:R-:W-:Y:S02]  /*3110*/  IMAD.MOV R15, RZ, RZ, -R16 ;  /* 0x000000ffff0f7224 */ /* 0x000fe400078e0a10 */
[----:B------:R-:W-:Y:S02]  /*3120*/  VIADD R11, R29, 0x50 ;  /* 0x000000501d0b7836 */ /* 0x000fe40000000000 */
[C---:B------:R-:W-:Y:S02]  /*3130*/  IMAD R12, R27.reuse, R15, R12 ;  /* 0x0000000f1b0c7224 */ /* 0x040fe400078e020c */
[----:B------:R-:W-:Y:S01]  /*3140*/  @!P6 IMAD.IADD R2, R2, 0x1, -R27 ;  /* 0x000000010202e824 */ /* 0x000fe200078e0a1b */
[----:B------:R-:W-:Y:S01]  /*3150*/  IABS R14, R11 ;  /* 0x0000000b000e7213 */ /* 0x000fe20000000000 */
[----:B------:R-:W-:Y:S01]  /*3160*/  @!P5 IMAD.MOV R7, RZ, RZ, -R7 ;  /* 0x000000ffff07d224 */ /* 0x000fe200078e0a07 */
[C---:B------:R-:W-:Y:S01]  /*3170*/  ISETP.GT.U32.AND P5, PT, R27.reuse, R12, PT ;  /* 0x0000000c1b00720c */ /* 0x040fe20003fa4070 */
[----:B------:R-:W-:Y:S01]  /*3180*/  @!P3 IMAD.IADD R4, R4, 0x1, -R27 ;  /* 0x000000010404b824 */ /* 0x000fe200078e0a1b */
[----:B------:R-:W-:Y:S01]  /*3190*/  ISETP.GT.U32.AND P6, PT, R27, R2, PT ;  /* 0x000000021b00720c */ /* 0x000fe20003fc4070 */
[----:B0-----:R-:W-:Y:S01]  /*31a0*/  IMAD.MOV.U32 R0, RZ, RZ, R8 ;  /* 0x000000ffff007224 */ /* 0x001fe200078e0008 */
[----:B------:R-:W-:Y:S01]  /*31b0*/  ISETP.GE.AND P3, PT, R9, RZ, PT ;  /* 0x000000ff0900720c */ /* 0x000fe20003f66270 */
[----:B------:R-:W-:-:S02]  /*31c0*/  VIADD R13, R29, 0x4f ;  /* 0x0000004f1d0d7836 */ /* 0x000fc40000000000 */
[----:B------:R-:W-:-:S03]  /*31d0*/  IMAD.HI.U32 R17, R23, R14, RZ ;  /* 0x0000000e17117227 */ /* 0x000fc600078e00ff */
[----:B------:R-:W-:Y:S01]  /*31e0*/  IABS R16, R13 ;  /* 0x0000000d00107213 */ /* 0x000fe20000000000 */
[----:B------:R-:W-:Y:S01]  /*31f0*/  @!P2 IMAD.MOV R0, RZ, RZ, -R0 ;  /* 0x000000ffff00a224 */ /* 0x000fe200078e0a00 */
[C---:B------:R-:W-:Y:S01]  /*3200*/  ISETP.GT.U32.AND P2, PT, R27.reuse, R4, PT ;  /* 0x000000041b00720c */ /* 0x040fe20003f44070 */
[----:B------:R-:W-:Y:S02]  /*3210*/  IMAD.MOV R17, RZ, RZ, -R17 ;  /* 0x000000ffff117224 */ /* 0x000fe400078e0a11 */
[----:B------:R-:W-:Y:S01]  /*3220*/  @!P4 IMAD.MOV R6, RZ, RZ, -R6 ;  /* 0x000000ffff06c224 */ /* 0x000fe200078e0a06 */
[----:B------:R0:W-:Y:S01]  /*3230*/  STL [R1+0x160], R0 ;  /* 0x0001600001007387 */ /* 0x0001e20000100800 */
[C---:B------:R-:W-:Y:S01]  /*3240*/  IMAD R14, R27.reuse, R17, R14 ;  /* 0x000000111b0e7224 */ /* 0x040fe200078e020e */
[----:B------:R-:W-:Y:S01]  /*3250*/  ISETP.GE.AND P4, PT, R10, RZ, PT ;  /* 0x000000ff0a00720c */ /* 0x000fe20003f86270 */
[--C-:B------:R-:W-:Y:S01]  /*3260*/  @!P5 IMAD.IADD R12, R12, 0x1, -R27.reuse ;  /* 0x000000010c0cd824 */ /* 0x100fe200078e0a1b */
[----:B------:R-:W-:Y:S01]  /*3270*/  STL [R1+0x168], R7 ;  /* 0x0001680701007387 */ /* 0x000fe20000100800 */
[----:B------:R-:W-:Y:S01]  /*3280*/  @!P6 IMAD.IADD R2, R2, 0x1, -R27 ;  /* 0x000000010202e824 */ /* 0x000fe200078e0a1b */
[----:B------:R-:W-:Y:S01]  /*3290*/  ISETP.GT.U32.AND P6, PT, R27, R14, PT ;  /* 0x0000000e1b00720c */ /* 0x000fe20003fc4070 */
[----:B------:R-:W-:Y:S01]  /*32a0*/  VIADD R10, R29, 0x4c ;  /* 0x0000004c1d0a7836 */ /* 0x000fe20000000000 */
[----:B------:R1:W-:Y:S01]  /*32b0*/  STL [R1+0x16c], R6 ;  /* 0x00016c0601007387 */ /* 0x0003e20000100800 */
[----:B------:R-:W-:Y:S01]  /*32c0*/  ISETP.GT.U32.AND P5, PT, R27, R12, PT ;  /* 0x0000000c1b00720c */ /* 0x000fe20003fa4070 */
[----:B0-----:R-:W-:-:S02]  /*32d0*/  IMAD.MOV.U32 R0, RZ, RZ, R5 ;  /* 0x000000ffff007224 */ /* 0x001fc400078e0005 */
[----:B------:R-:W-:Y:S02]  /*32e0*/  VIADD R5, R29, 0x4e ;  /* 0x0000004e1d057836 */ /* 0x000fe40000000000 */
[----:B------:R-:W-:Y:S01]  /*32f0*/  @!P1 IMAD.MOV R0, RZ, RZ, -R0 ;  /* 0x000000ffff009224 */ /* 0x000fe200078e0a00 */
[----:B------:R-:W-:Y:S01]  /*3300*/  ISETP.GE.AND P1, PT, R11, RZ, PT ;  /* 0x000000ff0b00720c */ /* 0x000fe20003f26270 */
[----:B------:R-:W-:Y:S01]  /*3310*/  @!P2 IMAD.IADD R4, R4, 0x1, -R27 ;  /* 0x000000010404a824 */ /* 0x000fe200078e0a1b */
[----:B------:R-:W-:Y:S01]  /*3320*/  IABS R9, R5 ;  /* 0x0000000500097213 */ /* 0x000fe20000000000 */
[----:B-1----:R-:W-:Y:S01]  /*3330*/  IMAD.HI.U32 R6, R23, R16, RZ ;  /* 0x0000001017067227 */ /* 0x002fe200078e00ff */
[----:B------:R0:W-:Y:S01]  /*3340*/  STL [R1+0x174], R0 ;  /* 0x0001740001007387 */ /* 0x0001e20000100800 */
[----:B------:R-:W-:Y:S02]  /*3350*/  ISETP.GE.AND P2, PT, R13, RZ, PT ;  /* 0x000000ff0d00720c */ /* 0x000fe40003f46270 */
[----:B------:R-:W-:-:S02]  /*3360*/  IMAD.MOV R6, RZ, RZ, -R6 ;  /* 0x000000ffff067224 */ /* 0x000fc400078e0a06 */
[----:B------:R-:W-:Y:S02]  /*3370*/  IMAD.MOV.U32 R7, RZ, RZ, R4 ;  /* 0x000000ffff077224 */ /* 0x000fe400078e0004 */
[----:B------:R-:W-:Y:S02]  /*3380*/  IMAD R6, R27, R6, R16 ;  /* 0x000000061b067224 */ /* 0x000fe400078e0210 */
[----:B------:R-:W-:Y:S01]  /*3390*/  @!P0 IMAD.MOV R7, RZ, RZ, -R7 ;  /* 0x000000ffff078224 */ /* 0x000fe200078e0a07 */
[----:B------:R-:W-:Y:S01]  /*33a0*/  ISETP.GE.AND P0, PT, R5, RZ, PT ;  /* 0x000000ff0500720c */ /* 0x000fe20003f06270 */
[----:B0-----:R-:W-:Y:S02]  /*33b0*/  IMAD.MOV.U32 R0, RZ, RZ, R2 ;  /* 0x000000ffff007224 */ /* 0x001fe400078e0002 */
[----:B------:R-:W-:Y:S01]  /*33c0*/  IMAD.HI.U32 R2, R23, R9, RZ ;  /* 0x0000000917027227 */ /* 0x000fe200078e00ff */
[----:B------:R0:W-:Y:S03]  /*33d0*/  STL [R1+0x17c], R7 ;  /* 0x00017c0701007387 */ /* 0x0001e60000100800 */
[----:B------:R-:W-:Y:S01]  /*33e0*/  @!P3 IMAD.MOV R0, RZ, RZ, -R0 ;  /* 0x000000ffff00b224 */ /* 0x000fe200078e0a00 */
[----:B------:R-:W-:Y:S01]  /*33f0*/  ISETP.GT.U32.AND P3, PT, R27, R6, PT ;  /* 0x000000061b00720c */ /* 0x000fe20003f64070 */
[----:B------:R-:W-:-:S02]  /*3400*/  @!P6 IMAD.IADD R14, R14, 0x1, -R27 ;  /* 0x000000010e0ee824 */ /* 0x000fc400078e0a1b */
[----:B------:R-:W-:Y:S01]  /*3410*/  IMAD.MOV R2, RZ, RZ, -R2 ;  /* 0x000000ffff027224 */ /* 0x000fe200078e0a02 */
[----:B------:R1:W-:Y:S01]  /*3420*/  STL [R1+0x188], R0 ;  /* 0x0001880001007387 */ /* 0x0003e20000100800 */
[----:B------:R-:W-:Y:S01]  /*3430*/  @!P5 IMAD.IADD R12, R12, 0x1, -R27 ;  /* 0x000000010c0cd824 */ /* 0x000fe200078e0a1b */
[C---:B------:R-:W-:Y:S01]  /*3440*/  ISETP.GT.U32.AND P6, PT, R27.reuse, R14, PT ;  /* 0x0000000e1b00720c */ /* 0x040fe20003fc4070 */
[----:B------:R-:W-:Y:S01]  /*3450*/  IMAD R9, R27, R2, R9 ;  /* 0x000000021b097224 */ /* 0x000fe200078e0209 */
[----:B0-----:R-:W-:Y:S01]  /*3460*/  IABS R7, R10 ;  /* 0x0000000a00077213 */ /* 0x001fe20000000000 */
[C---:B------:R-:W-:Y:S02]  /*3470*/  VIADD R4, R29.reuse, 0x4d ;  /* 0x0000004d1d047836 */ /* 0x040fe40000000000 */
[C---:B------:R-:W-:Y:S02]  /*3480*/  VIADD R13, R29.reuse, 0x4a ;  /* 0x0000004a1d0d7836 */ /* 0x040fe40000000000 */
[----:B------:R-:W-:Y:S01]  /*3490*/  @!P3 IMAD.IADD R6, R6, 0x1, -R27 ;  /* 0x000000010606b824 */ /* 0x000fe200078e0a1b */
[----:B------:R-:W-:Y:S01]  /*34a0*/  IABS R5, R4 ;  /* 0x0000000400057213 */ /* 0x000fe20000000000 */
[----:B-1----:R-:W-:Y:S01]  /*34b0*/  IMAD.MOV.U32 R0, RZ, RZ, R12 ;  /* 0x000000ffff007224 */ /* 0x002fe200078e000c */
[----:B------:R-:W-:Y:S01]  /*34c0*/  ISETP.GE.AND P5, PT, R4, RZ, PT ;  /* 0x000000ff0400720c */ /* 0x000fe20003fa6270 */
[----:B------:R-:W-:Y:S01]  /*34d0*/  VIADD R4, R29, 0x4b ;  /* 0x0000004b1d047836 */ /* 0x000fe20000000000 */
[C---:B------:R-:W-:Y:S01]  /*34e0*/  ISETP.GT.U32.AND P3, PT, R27.reuse, R6, PT ;  /* 0x000000061b00720c */ /* 0x040fe20003f64070 */
[----:B------:R-:W-:Y:S01]  /*34f0*/  @!P4 IMAD.MOV R0, RZ, RZ, -R0 ;  /* 0x000000ffff00c224 */ /* 0x000fe200078e0a00 */
[----:B------:R-:W-:Y:S01]  /*3500*/  ISETP.GT.U32.AND P4, PT, R27, R9, PT ;  /* 0x000000091b00720c */ /* 0x000fe20003f84070 */
[----:B------:R-:W-:Y:S01]  /*3510*/  IMAD.HI.U32 R8, R23, R5, RZ ;  /* 0x0000000517087227 */ /* 0x000fe200078e00ff */
[----:B------:R-:W-:-:S02]  /*3520*/  IABS R2, R4 ;  /* 0x0000000400027213 */ /* 0x000fc40000000000 */
[----:B------:R0:W-:Y:S01]  /*3530*/  STL [R1+0x180], R0 ;  /* 0x0001800001007387 */ /* 0x0001e20000100800 */
[----:B------:R-:W-:Y:S01]  /*3540*/  @!P6 IMAD.IADD R14, R14, 0x1, -R27 ;  /* 0x000000010e0ee824 */ /* 0x000fe200078e0a1b */
[----:B------:R-:W-:Y:S01]  /*3550*/  ISETP.GE.AND P6, PT, R10, RZ, PT ;  /* 0x000000ff0a00720c */ /* 0x000fe20003fc6270 */
[----:B------:R-:W-:-:S04]  /*3560*/  IMAD.HI.U32 R11, R23, R7, RZ ;  /* 0x00000007170b7227 */ /* 0x000fc800078e00ff */
[----:B------:R-:W-:Y:S02]  /*3570*/  IMAD.MOV R8, RZ, RZ, -R8 ;  /* 0x000000ffff087224 */ /* 0x000fe400078e0a08 */
[----:B------:R-:W-:Y:S02]  /*3580*/  @!P4 IMAD.IADD R9, R9, 0x1, -R27 ;  /* 0x000000010909c824 */ /* 0x000fe400078e0a1b */
[----:B0-----:R-:W-:Y:S02]  /*3590*/  IMAD.MOV.U32 R0, RZ, RZ, R14 ;  /* 0x000000ffff007224 */ /* 0x001fe400078e000e */
[----:B------:R-:W-:Y:S01]  /*35a0*/  IMAD.MOV R11, RZ, RZ, -R11 ;  /* 0x000000ffff0b7224 */ /* 0x000fe200078e0a0b */
[C---:B------:R-:W-:Y:S01]  /*35b0*/  ISETP.GT.U32.AND P4, PT, R27.reuse, R9, PT ;  /* 0x000000091b00720c */ /* 0x040fe20003f84070 */
[C---:B------:R-:W-:Y:S01]  /*35c0*/  IMAD R5, R27.reuse, R8, R5 ;  /* 0x000000081b057224 */ /* 0x040fe200078e0205 */
[----:B------:R-:W-:Y:S01]  /*35d0*/  IABS R8, R13 ;  /* 0x0000000d00087213 */ /* 0x000fe20000000000 */
[----:B------:R-:W-:Y:S01]  /*35e0*/  @!P1 IMAD.MOV R0, RZ, RZ, -R0 ;  /* 0x000000ffff009224 */ /* 0x000fe200078e0a00 */
[----:B------:R-:W-:Y:S01]  /*35f0*/  ISETP.GE.AND P1, PT, R4, RZ, PT ;  /* 0x000000ff0400720c */ /* 0x000fe20003f26270 */
[----:B------:R-:W-:-:S02]  /*3600*/  IMAD R4, R27, R11, R7 ;  /* 0x0000000b1b047224 */ /* 0x000fc400078e0207 */
[--C-:B------:R-:W-:Y:S01]  /*3610*/  @!P3 IMAD.IADD R6, R6, 0x1, -R27.reuse ;  /* 0x000000010606b824 */ /* 0x100fe200078e0a1b */
[----:B------:R-:W-:Y:S01]  /*3620*/  ISETP.GT.U32.AND P3, PT, R27, R5, PT ;  /* 0x000000051b00720c */ /* 0x000fe20003f64070 */
[----:B------:R-:W-:Y:S01]  /*3630*/  IMAD.HI.U32 R7, R23, R2, RZ ;  /* 0x0000000217077227 */ /* 0x000fe200078e00ff */
[----:B------:R0:W-:Y:S03]  /*3640*/  STL [R1+0x194], R0 ;  /* 0x0001940001007387 */ /* 0x0001e60000100800 */
[----:B------:R-:W-:Y:S02]  /*3650*/  @!P4 IMAD.IADD R9, R9, 0x1, -R27 ;  /* 0x000000010909c824 */ /* 0x000fe400078e0a1b */
[----:B------:R-:W-:-:S04]  /*3660*/  IMAD.HI.U32 R10, R23, R8, RZ ;  /* 0x00000008170a7227 */ /* 0x000fc800078e00ff */
[----:B------:R-:W-:Y:S02]  /*3670*/  IMAD.MOV R10, RZ, RZ, -R10 ;  /* 0x000000ffff0a7224 */ /* 0x000fe400078e0a0a */
[----:B0-----:R-:W-:Y:S02]  /*3680*/  IMAD.MOV.U32 R0, RZ, RZ, R6 ;  /* 0x000000ffff007224 */ /* 0x001fe400078e0006 */
[----:B------:R-:W-:Y:S02]  /*3690*/  IMAD.MOV R6, RZ, RZ, -R7 ;  /* 0x000000ffff067224 */ /* 0x000fe400078e0a07 */
[----:B------:R-:W-:Y:S01]  /*36a0*/  @!P2 IMAD.MOV R0, RZ, RZ, -R0 ;  /* 0x000000ffff00a224 */ /* 0x000fe200078e0a00 */
[C---:B------:R-:W-:Y:S01]  /*36b0*/  ISETP.GT.U32.AND P2, PT, R27.reuse, R4, PT ;  /* 0x000000041b00720c */ /* 0x040fe20003f44070 */
[----:B------:R-:W-:Y:S02]  /*36c0*/  IMAD R6, R27, R6, R2 ;  /* 0x000000061b067224 */ /* 0x000fe400078e0202 */
[--C-:B------:R-:W-:Y:S01]  /*36d0*/  @!P3 IMAD.IADD R5, R5, 0x1, -R27.reuse ;  /* 0x000000010505b824 */ /* 0x100fe200078e0a1b */
[----:B------:R0:W-:Y:S01]  /*36e0*/  STL [R1+0x198], R0 ;  /* 0x0001980001007387 */ /* 0x0001e20000100800 */
[----:B------:R-:W-:Y:S01]  /*36f0*/  VIADD R7, R29, 0x49 ;  /* 0x000000491d077836 */ /* 0x000fe20000000000 */
[----:B------:R-:W-:Y:S01]  /*3700*/  ISETP.GT.U32.AND P4, PT, R27, R6, PT ;  /* 0x000000061b00720c */ /* 0x000fe20003f84070 */
[----:B------:R-:W-:Y:S01]  /*3710*/  VIADD R2, R29, 0x48 ;  /* 0x000000481d027836 */ /* 0x000fe20000000000 */
[C---:B------:R-:W-:Y:S01]  /*3720*/  ISETP.GT.U32.AND P3, PT, R27.reuse, R5, PT ;  /* 0x000000051b00720c */ /* 0x040fe20003f64070 */
[----:B------:R-:W-:Y:S01]  /*3730*/  IMAD R8, R27, R10, R8 ;  /* 0x0000000a1b087224 */ /* 0x000fe200078e0208 */
[----:B------:R-:W-:Y:S01]  /*3740*/  IABS R12, R7 ;  /* 0x00000007000c7213 */ /* 0x000fe20000000000 */
[----:B------:R-:W-:Y:S01]  /*3750*/  VIADD R10, R29, 0x45 ;  /* 0x000000451d0a7836 */ /* 0x000fe20000000000 */
[----:B------:R-:W-:Y:S01]  /*3760*/  IABS R11, R2 ;  /* 0x00000002000b7213 */ /* 0x000fe20000000000 */
[----:B------:R-:W-:-:S02]  /*3770*/  @!P2 IMAD.IADD R4, R4, 0x1, -R27 ;  /* 0x000000010404a824 */ /* 0x000fc400078e0a1b */
[----:B0-----:R-:W-:Y:S02]  /*3780*/  IMAD.MOV.U32 R0, RZ, RZ, R9 ;  /* 0x000000ffff007224 */ /* 0x001fe400078e0009 */
[----:B------:R-:W-:Y:S01]  /*3790*/  IMAD.HI.U32 R9, R23, R12, RZ ;  /* 0x0000000c17097227 */ /* 0x000fe200078e00ff */
[----:B------:R-:W-:-:S03]  /*37a0*/  ISETP.GT.U32.AND P2, PT, R27, R4, PT ;  /* 0x000000041b00720c */ /* 0x000fc60003f44070 */
[----:B------:R-:W-:Y:S02]  /*37b0*/  @!P4 IMAD.IADD R6, R6, 0x1, -R27 ;  /* 0x000000010606c824 */ /* 0x000fe400078e0a1b */
[----:B------:R-:W-:Y:S01]  /*37c0*/  @!P0 IMAD.MOV R0, RZ, RZ, -R0 ;  /* 0x000000ffff008224 */ /* 0x000fe200078e0a00 */
[----:B------:R-:W-:Y:S01]  /*37d0*/  ISETP.GE.AND P0, PT, R13, RZ, PT ;  /* 0x000000ff0d00720c */ /* 0x000fe20003f06270 */
[----:B------:R-:W-:Y:S01]  /*37e0*/  IMAD.HI.U32 R13, R23, R11, RZ ;  /* 0x0000000b170d7227 */ /* 0x000fe200078e00ff */
[----:B------:R-:W-:Y:S02]  /*37f0*/  ISETP.GT.U32.AND P4, PT, R27, R6, PT ;  /* 0x000000061b00720c */ /* 0x000fe40003f84070 */
[----:B------:R0:W-:Y:S01]  /*3800*/  STL [R1+0x1a8], R0 ;  /* 0x0001a80001007387 */ /* 0x0001e20000100800 */
[----:B------:R-:W-:Y:S02]  /*3810*/  IMAD.MOV R9, RZ, RZ, -R9 ;  /* 0x000000ffff097224 */ /* 0x000fe400078e0a09 */
[----:B------:R-:W-:Y:S01]  /*3820*/  @!P3 IMAD.IADD R5, R5, 0x1, -R27 ;  /* 0x000000010505b824 */ /* 0x000fe200078e0a1b */
[----:B------:R-:W-:Y:S01]  /*3830*/  ISETP.GE.AND P3, PT, R7, RZ, PT ;  /* 0x000000ff0700720c */ /* 0x000fe20003f66270 */
[----:B------:R-:W-:-:S02]  /*3840*/  IMAD.MOV R7, RZ, RZ, -R13 ;  /* 0x000000ffff077224 */ /* 0x000fc400078e0a0d */
[C---:B------:R-:W-:Y:S02]  /*3850*/  IMAD R12, R27.reuse, R9, R12 ;  /* 0x000000091b0c7224 */ /* 0x040fe400078e020c */
[----:B------:R-:W-:Y:S02]  /*3860*/  IMAD.MOV.U32 R14, RZ, RZ, R5 ;  /* 0x000000ffff0e7224 */ /* 0x000fe400078e0005 */
[C---:B------:R-:W-:Y:S01]  /*3870*/  IMAD R11, R27.reuse, R7, R11 ;  /* 0x000000071b0b7224 */ /* 0x040fe200078e020b */
[----:B------:R-:W-:Y:S01]  /*3880*/  IABS R7, R10 ;  /* 0x0000000a00077213 */ /* 0x000fe20000000000 */
[----:B------:R-:W-:Y:S01]  /*3890*/  @!P5 IMAD.MOV R14, RZ, RZ, -R14 ;  /* 0x000000ffff0ed224 */ /* 0x000fe200078e0a0e */
[C---:B------:R-:W-:Y:S01]  /*38a0*/  ISETP.GT.U32.AND P5, PT, R27.reuse, R12, PT ;  /* 0x0000000c1b00720c */ /* 0x040fe20003fa4070 */
[--C-:B------:R-:W-:Y:S01]  /*38b0*/  @!P2 IMAD.IADD R4, R4, 0x1, -R27.reuse ;  /* 0x000000010404a824 */ /* 0x100fe200078e0a1b */
[C---:B------:R-:W-:Y:S01]  /*38c0*/  ISETP.GT.U32.AND P2, PT, R27.reuse, R8, PT ;  /* 0x000000081b00720c */ /* 0x040fe20003f44070 */
[----:B------:R-:W-:Y:S01]  /*38d0*/  @!P4 IMAD.IADD R6, R6, 0x1, -R27 ;  /* 0x000000010606c824 */ /* 0x000fe200078e0a1b */
[----:B------:R-:W-:Y:S01]  /*38e0*/  ISETP.GT.U32.AND P4, PT, R27, R11, PT ;  /* 0x0000000b1b00720c */ /* 0x000fe20003f84070 */
[----:B0-----:R-:W-:Y:S01]  /*38f0*/  IMAD.MOV.U32 R0, RZ, RZ, R4 ;  /* 0x000000ffff007224 */ /* 0x001fe200078e0004 */
[----:B------:R0:W-:Y:S01]  /*3900*/  STL [R1+0x1ac], R14 ;  /* 0x0001ac0e01007387 */ /* 0x0001e20000100800 */
[----:B------:R-:W-:-:S02]  /*3910*/  VIADD R5, R29, 0x47 ;  /* 0x000000471d057836 */ /* 0x000fc40000000000 */
[----:B------:R-:W-:Y:S01]  /*3920*/  @!P6 IMAD.MOV R0, RZ, RZ, -R0 ;  /* 0x000000ffff00e224 */ /* 0x000fe200078e0a00 */
[----:B------:R-:W-:Y:S01]  /*3930*/  ISETP.GE.AND P6, PT, R2, RZ, PT ;  /* 0x000000ff0200720c */ /* 0x000fe20003fc6270 */
[----:B------:R-:W-:Y:S01]  /*3940*/  IMAD.HI.U32 R9, R23, R7, RZ ;  /* 0x0000000717097227 */ /* 0x000fe200078e00ff */
[----:B------:R-:W-:Y:S02]  /*3950*/  IABS R4, R5 ;  /* 0x0000000500047213 */ /* 0x000fe40000000000 */
[----:B------:R1:W-:Y:S01]  /*3960*/  STL [R1+0x1b0], R0 ;  /* 0x0001b00001007387 */ /* 0x0003e20000100800 */
[--C-:B------:R-:W-:Y:S02]  /*3970*/  @!P5 IMAD.IADD R12, R12, 0x1, -R27.reuse ;  /* 0x000000010c0cd824 */ /* 0x100fe400078e0a1b */
[----:B0-----:R-:W-:Y:S02]  /*3980*/  VIADD R14, R29, 0x46 ;  /* 0x000000461d0e7836 */ /* 0x001fe40000000000 */
[--C-:B------:R-:W-:Y:S01]  /*3990*/  @!P2 IMAD.IADD R8, R8, 0x1, -R27.reuse ;  /* 0x000000010808a824 */ /* 0x100fe200078e0a1b */
[----:B------:R-:W-:Y:S01]  /*39a0*/  ISETP.GE.AND P2, PT, R5, RZ, PT ;  /* 0x000000ff0500720c */ /* 0x000fe20003f46270 */
[----:B------:R-:W-:Y:S01]  /*39b0*/  @!P4 IMAD.IADD R11, R11, 0x1, -R27 ;  /* 0x000000010b0bc824 */ /* 0x000fe200078e0a1b */
[----:B------:R-:W-:Y:S01]  /*39c0*/  IABS R2, R14 ;  /* 0x0000000e00027213 */ /* 0x000fe20000000000 */
[----:B------:R-:W-:Y:S01]  /*39d0*/  IMAD.HI.U32 R5, R23, R4, RZ ;  /* 0x0000000417057227 */ /* 0x000fe200078e00ff */
[----:B------:R-:W-:-:S02]  /*39e0*/  ISETP.GT.U32.AND P4, PT, R27, R12, PT ;  /* 0x0000000c1b00720c */ /* 0x000fc40003f84070 */
[----:B------:R-:W-:Y:S01]  /*39f0*/  ISETP.GT.U32.AND P5, PT, R27, R8, PT ;  /* 0x000000081b00720c */ /* 0x000fe20003fa4070 */
[----:B-1----:R-:W-:Y:S02]  /*3a00*/  IMAD.MOV.U32 R0, RZ, RZ, R6 ;  /* 0x000000ffff007224 */ /* 0x002fe400078e0006 */
[----:B------:R-:W-:-:S04]  /*3a10*/  IMAD.HI.U32 R6, R23, R2, RZ ;  /* 0x0000000217067227 */ /* 0x000fc800078e00ff */
[----:B------:R-:W-:Y:S02]  /*3a20*/  IMAD.MOV R6, RZ, RZ, -R6 ;  /* 0x000000ffff067224 */ /* 0x000fe400078e0a06 */
[----:B------:R-:W-:Y:S02]  /*3a30*/  IMAD.MOV R5, RZ, RZ, -R5 ;  /* 0x000000ffff057224 */ /* 0x000fe400078e0a05 */
[C---:B------:R-:W-:Y:S02]  /*3a40*/  IMAD R2, R27.reuse, R6, R2 ;  /* 0x000000061b027224 */ /* 0x040fe400078e0202 */
[C---:B------:R-:W-:Y:S02]  /*3a50*/  IMAD R4, R27.reuse, R5, R4 ;  /* 0x000000051b047224 */ /* 0x040fe400078e0204 */
[--C-:B------:R-:W-:Y:S01]  /*3a60*/  @!P4 IMAD.IADD R12, R12, 0x1, -R27.reuse ;  /* 0x000000010c0cc824 */ /* 0x100fe200078e0a1b */
[C---:B------:R-:W-:Y:S01]  /*3a70*/  ISETP.GT.U32.AND P4, PT, R27.reuse, R2, PT ;  /* 0x000000021b00720c */ /* 0x040fe20003f84070 */
[----:B------:R-:W-:Y:S01]  /*3a80*/  @!P5 IMAD.IADD R8, R8, 0x1, -R27 ;  /* 0x000000010808d824 */ /* 0x000fe200078e0a1b */
[----:B------:R-:W-:Y:S01]  /*3a90*/  ISETP.GT.U32.AND P5, PT, R27, R4, PT ;  /* 0x000000041b00720c */ /* 0x000fe20003fa4070 */
[----:B------:R-:W-:-:S02]  /*3aa0*/  VIADD R5, R29, 0x44 ;  /* 0x000000441d057836 */ /* 0x000fc40000000000 */
[----:B------:R-:W-:Y:S01]  /*3ab0*/  @!P1 IMAD.MOV R0, RZ, RZ, -R0 ;  /* 0x000000ffff009224 */ /* 0x000fe200078e0a00 */
[----:B------:R-:W-:Y:S01]  /*3ac0*/  ISETP.GT.U32.AND P1, PT, R27, R11, PT ;  /* 0x0000000b1b00720c */ /* 0x000fe20003f24070 */
[----:B------:R-:W-:Y:S01]  /*3ad0*/  VIADD R6, R29, 0x43 ;  /* 0x000000431d067836 */ /* 0x000fe20000000000 */
[----:B------:R-:W-:Y:S01]  /*3ae0*/  IABS R13, R5 ;  /* 0x00000005000d7213 */ /* 0x000fe20000000000 */
[----:B------:R-:W-:Y:S01]  /*3af0*/  IMAD.MOV R9, RZ, RZ, -R9 ;  /* 0x000000ffff097224 */ /* 0x000fe200078e0a09 */
[----:B------:R0:W-:Y:S01]  /*3b00*/  STL [R1+0x1b8], R0 ;  /* 0x0001b80001007387 */ /* 0x0001e20000100800 */
[----:B------:R-:W-:Y:S01]  /*3b10*/  @!P3 IMAD.MOV R12, RZ, RZ, -R12 ;  /* 0x000000ffff0cb224 */ /* 0x000fe200078e0a0c */
[----:B------:R-:W-:Y:S01]  /*3b20*/  IABS R17, R6 ;  /* 0x0000000600117213 */ /* 0x000fe20000000000 */
[--C-:B------:R-:W-:Y:S02]  /*3b30*/  @!P4 IMAD.IADD R2, R2, 0x1, -R27.reuse ;  /* 0x000000010202c824 */ /* 0x100fe400078e0a1b */
[----:B------:R-:W-:Y:S01]  /*3b40*/  @!P5 IMAD.IADD R4, R4, 0x1, -R27 ;  /* 0x000000010404d824 */ /* 0x000fe200078e0a1b */
[----:B------:R-:W-:Y:S01]  /*3b50*/  ISETP.GE.AND P5, PT, R10, RZ, PT ;  /* 0x000000ff0a00720c */ /* 0x000fe20003fa6270 */
[C---:B------:R-:W-:Y:S01]  /*3b60*/  IMAD R7, R27.reuse, R9, R7 ;  /* 0x000000091b077224 */ /* 0x040fe200078e0207 */
[----:B------:R-:W-:Y:S01]  /*3b70*/  ISETP.GT.U32.AND P4, PT, R27, R2, PT ;  /* 0x000000021b00720c */ /* 0x000fe20003f84070 */
[----:B------:R-:W-:Y:S01]  /*3b80*/  @!P1 IMAD.IADD R11, R11, 0x1, -R27 ;  /* 0x000000010b0b9824 */ /* 0x000fe200078e0a1b */
[----:B------:R-:W-:Y:S01]  /*3b90*/  ISETP.GE.AND P1, PT, R14, RZ, PT ;  /* 0x000000ff0e00720c */ /* 0x000fe20003f26270 */
[----:B0-----:R-:W-:Y:S01]  /*3ba0*/  IMAD.MOV.U32 R0, RZ, RZ, R8 ;  /* 0x000000ffff007224 */ /* 0x001fe200078e0008 */
[----:B------:R-:W-:Y:S01]  /*3bb0*/  ISETP.GT.U32.AND P3, PT, R27, R7, PT ;  /* 0x000000071b00720c */ /* 0x000fe20003f64070 */
[----:B------:R-:W-:-:S02]  /*3bc0*/  IMAD.MOV.U32 R8, RZ, RZ, R13 ;  /* 0x000000ffff087224 */ /* 0x000fc400078e000d */
[----:B------:R-:W-:Y:S01]  /*3bd0*/  @!P0 IMAD.MOV R0, RZ, RZ, -R0 ;  /* 0x000000ffff008224 */ /* 0x000fe200078e0a00 */
[----:B------:R-:W-:Y:S01]  /*3be0*/  ISETP.GT.U32.AND P0, PT, R27, R4, PT ;  /* 0x000000041b00720c */ /* 0x000fe20003f04070 */
[----:B------:R-:W-:-:S03]  /*3bf0*/  IMAD.HI.U32 R10, R23, R8, RZ ;  /* 0x00000008170a7227 */ /* 0x000fc600078e00ff */
[----:B------:R0:W-:Y:S01]  /*3c00*/  STL [R1+0x1bc], R0 ;  /* 0x0001bc0001007387 */ /* 0x0001e20000100800 */
[----:B------:R-:W-:Y:S02]  /*3c10*/  IMAD.MOV R10, RZ, RZ, -R10 ;  /* 0x000000ffff0a7224 */ /* 0x000fe400078e0a0a */
[----:B------:R-:W-:Y:S01]  /*3c20*/  @!P4 IMAD.IADD R2, R2, 0x1, -R27 ;  /* 0x000000010202c824 */ /* 0x000fe200078e0a1b */
[----:B------:R-:W-:Y:S01]  /*3c30*/  STL [R1+0x190], R12 ;  /* 0x0001900c01007387 */ /* 0x000fe20000100800 */
[----:B------:R-:W-:Y:S02]  /*3c40*/  IMAD R8, R27, R10, R8 ;  /* 0x0000000a1b087224 */ /* 0x000fe400078e0208 */
[----:B------:R-:W-:-:S03]  /*3c50*/  IMAD.HI.U32 R9, R23, R17, RZ ;  /* 0x0000001117097227 */ /* 0x000fc600078e00ff */
[----:B------:R-:W-:Y:S01]  /*3c60*/  ISETP.GT.U32.AND P4, PT, R27, R8, PT ;  /* 0x000000081b00720c */ /* 0x000fe20003f84070 */
[----:B0-----:R-:W-:Y:S02]  /*3c70*/  IMAD.MOV.U32 R0, RZ, RZ, R11 ;  /* 0x000000ffff007224 */ /* 0x001fe400078e000b */
[----:B------:R-:W-:Y:S02]  /*3c80*/  IMAD.MOV R9, RZ, RZ, -R9 ;  /* 0x000000ffff097224 */ /* 0x000fe400078e0a09 */
[----:B------:R-:W-:Y:S01]  /*3c90*/  @!P6 IMAD.MOV R0, RZ, RZ, -R0 ;  /* 0x000000ffff00e224 */ /* 0x000fe200078e0a00 */
[----:B------:R-:W-:Y:S01]  /*3ca0*/  ISETP.GE.AND P6, PT, R5, RZ, PT ;  /* 0x000000ff0500720c */ /* 0x000fe20003fc6270 */
[----:B------:R-:W-:Y:S02]  /*3cb0*/  IMAD R17, R27, R9, R17 ;  /* 0x000000091b117224 */ /* 0x000fe400078e0211 */
[----:B------:R-:W-:Y:S01]  /*3cc0*/  VIADD R9, R29, 0x42 ;  /* 0x000000421d097836 */ /* 0x000fe20000000000 */
[----:B------:R0:W-:Y:S01]  /*3cd0*/  STL [R1+0x184], R0 ;  /* 0x0001840001007387 */ /* 0x0001e20000100800 */
[--C-:B------:R-:W-:Y:S01]  /*3ce0*/  @!P0 IMAD.IADD R4, R4, 0x1, -R27.reuse ;  /* 0x0000000104048824 */ /* 0x100fe200078e0a1b */
[----:B------:R-:W-:Y:S01]  /*3cf0*/  ISETP.GE.AND P0, PT, R6, RZ, PT ;  /* 0x000000ff0600720c */ /* 0x000fe20003f06270 */
[--C-:B------:R-:W-:Y:S01]  /*3d00*/  @!P4 IMAD.IADD R8, R8, 0x1, -R27.reuse ;  /* 0x000000010808c824 */ /* 0x100fe200078e0a1b */
[----:B------:R-:W-:Y:S01]  /*3d10*/  IABS R16, R9 ;  /* 0x0000000900107213 */ /* 0x000fe20000000000 */
[----:B------:R-:W-:Y:S01]  /*3d20*/  @!P3 IMAD.IADD R7, R7, 0x1, -R27 ;  /* 0x000000010707b824 */ /* 0x000fe200078e0a1b */
[----:B------:R-:W-:Y:S01]  /*3d30*/  ISETP.GT.U32.AND P3, PT, R27, R17, PT ;  /* 0x000000111b00720c */ /* 0x000fe20003f64070 */
[----:B------:R-:W-:Y:S01]  /*3d40*/  VIADD R5, R29, 0x41 ;  /* 0x000000411d057836 */ /* 0x000fe20000000000 */
[----:B------:R-:W-:Y:S01]  /*3d50*/  ISETP.GT.U32.AND P4, PT, R27, R8, PT ;  /* 0x000000081b00720c */ /* 0x000fe20003f84070 */
[----:B------:R-:W-:-:S02]  /*3d60*/  VIADD R6, R29, 0x40 ;  /* 0x000000401d067836 */ /* 0x000fc40000000000 */
[----:B0-----:R-:W-:Y:S01]  /*3d70*/  IMAD.MOV.U32 R0, RZ, RZ, R4 ;  /* 0x000000ffff007224 */ /* 0x001fe200078e0004 */
[----:B------:R-:W-:Y:S01]  /*3d80*/  IABS R15, R5 ;  /* 0x00000005000f7213 */ /* 0x000fe20000000000 */
[----:B------:R-:W-:-:S04]  /*3d90*/  IMAD.HI.U32 R4, R23, R16, RZ ;  /* 0x0000001017047227 */ /* 0x000fc800078e00ff */
[----:B------:R-:W-:Y:S01]  /*3da0*/  @!P2 IMAD.MOV R0, RZ, RZ, -R0 ;  /* 0x000000ffff00a224 */ /* 0x000fe200078e0a00 */
[C---:B------:R-:W-:Y:S01]  /*3db0*/  ISETP.GT.U32.AND P2, PT, R27.reuse, R7, PT ;  /* 0x000000071b00720c */ /* 0x040fe20003f44070 */
[----:B------:R-:W-:Y:S02]  /*3dc0*/  IMAD.MOV R4, RZ, RZ, -R4 ;  /* 0x000000ffff047224 */ /* 0x000fe400078e0a04 */
[--C-:B------:R-:W-:Y:S01]  /*3dd0*/  @!P4 IMAD.IADD R8, R8, 0x1, -R27.reuse ;  /* 0x000000010808c824 */ /* 0x100fe200078e0a1b */
[----:B------:R0:W-:Y:S01]  /*3de0*/  STL [R1+0x1a4], R0 ;  /* 0x0001a40001007387 */ /* 0x0001e20000100800 */
[----:B------:R-:W-:Y:S02]  /*3df0*/  IMAD R16, R27, R4, R16 ;  /* 0x000000041b107224 */ /* 0x000fe400078e0210 */
[--C-:B------:R-:W-:Y:S02]  /*3e00*/  @!P3 IMAD.IADD R17, R17, 0x1, -R27.reuse ;  /* 0x000000011111b824 */ /* 0x100fe400078e0a1b */
[----:B------:R-:W-:Y:S01]  /*3e10*/  VIADD R4, R29, 0x3f ;  /* 0x0000003f1d047836 */ /* 0x000fe20000000000 */
[----:B------:R-:W-:Y:S01]  /*3e20*/  ISETP.GT.U32.AND P4, PT, R27, R16, PT ;  /* 0x000000101b00720c */ /* 0x000fe20003f84070 */
[----:B------:R-:W-:Y:S01]  /*3e30*/  VIADD R13, R29, 0x3e ;  /* 0x0000003e1d0d7836 */ /* 0x000fe20000000000 */
[----:B------:R-:W-:Y:S01]  /*3e40*/  ISETP.GT.U32.AND P3, PT, R27, R17, PT ;  /* 0x000000111b00720c */ /* 0x000fe20003f64070 */
[----:B------:R-:W-:Y:S01]  /*3e50*/  @!P2 IMAD.IADD R7, R7, 0x1, -R27 ;  /* 0x000000010707a824 */ /* 0x000fe200078e0a1b */
[----:B------:R-:W-:Y:S01]  /*3e60*/  ISETP.GE.AND P2, PT, R5, RZ, PT ;  /* 0x000000ff0500720c */ /* 0x000fe20003f46270 */
[----:B0-----:R-:W-:-:S02]  /*3e70*/  IMAD.MOV.U32 R0, RZ, RZ, R2 ;  /* 0x000000ffff007224 */ /* 0x001fc400078e0002 */
[----:B------:R-:W-:-:S04]  /*3e80*/  IMAD.HI.U32 R2, R23, R15, RZ ;  /* 0x0000000f17027227 */ /* 0x000fc800078e00ff */
[----:B------:R-:W-:Y:S02]  /*3e90*/  IMAD.MOV R2, RZ, RZ, -R2 ;  /* 0x000000ffff027224 */ /* 0x000fe400078e0a02 */
[----:B------:R-:W-:Y:S01]  /*3ea0*/  IMAD.MOV.U32 R10, RZ, RZ, R7 ;  /* 0x000000ffff0a7224 */ /* 0x000fe200078e0007 */
[----:B------:R-:W-:Y:S01]  /*3eb0*/  IABS R7, R4 ;  /* 0x0000000400077213 */ /* 0x000fe20000000000 */
[----:B------:R-:W-:Y:S02]  /*3ec0*/  IMAD R15, R27, R2, R15 ;  /* 0x000000021b0f7224 */ /* 0x000fe400078e020f */
[----:B------:R-:W-:Y:S01]  /*3ed0*/  @!P1 IMAD.MOV R0, RZ, RZ, -R0 ;  /* 0x000000ffff009224 */ /* 0x000fe200078e0a00 */
[----:B------:R-:W-:Y:S01]  /*3ee0*/  ISETP.GE.AND P1, PT, R9, RZ, PT ;  /* 0x000000ff0900720c */ /* 0x000fe20003f26270 */
[----:B------:R-:W-:Y:S01]  /*3ef0*/  @!P5 IMAD.MOV R10, RZ, RZ, -R10 ;  /* 0x000000ffff0ad224 */ /* 0x000fe200078e0a0a */
[----:B------:R-:W-:Y:S01]  /*3f00*/  ISETP.GT.U32.AND P5, PT, R27, R15, PT ;  /* 0x0000000f1b00720c */ /* 0x000fe20003fa4070 */
[--C-:B------:R-:W-:Y:S01]  /*3f10*/  @!P4 IMAD.IADD R16, R16, 0x1, -R27.reuse ;  /* 0x000000011010c824 */ /* 0x100fe200078e0a1b */
[----:B------:R-:W-:Y:S01]  /*3f20*/  IABS R9, R6 ;  /* 0x0000000600097213 */ /* 0x000fe20000000000 */
[----:B------:R-:W-:Y:S01]  /*3f30*/  @!P3 IMAD.IADD R17, R17, 0x1, -R27 ;  /* 0x000000011111b824 */ /* 0x000fe200078e0a1b */
[----:B------:R-:W-:Y:S01]  /*3f40*/  ISETP.GE.AND P3, PT, R4, RZ, PT ;  /* 0x000000ff0400720c */ /* 0x000fe20003f66270 */
[----:B------:R-:W-:Y:S01]  /*3f50*/  IMAD.MOV.U32 R4, RZ, RZ, R7 ;  /* 0x000000ffff047224 */ /* 0x000fe200078e0007 */
[----:B------:R-:W-:Y:S01]  /*3f60*/  ISETP.GT.U32.AND P4, PT, R27, R16, PT ;  /* 0x000000101b00720c */ /* 0x000fe20003f84070 */
[----:B------:R-:W-:Y:S01]  /*3f70*/  IMAD.MOV.U32 R5, RZ, RZ, R9 ;  /* 0x000000ffff057224 */ /* 0x000fe200078e0009 */
[----:B------:R-:W-:Y:S01]  /*3f80*/  IABS R7, R13 ;  /* 0x0000000d00077213 */ /* 0x000fe20000000000 */
[----:B------:R0:W-:Y:S01]  /*3f90*/  STL [R1+0x1b4], R0 ;  /* 0x0001b40001007387 */ /* 0x0001e20000100800 */
[----:B------:R-:W-:-:S02]  /*3fa0*/  VIADD R12, R29, 0x3d ;  /* 0x0000003d1d0c7836 */ /* 0x000fc40000000000 */
[----:B------:R-:W-:Y:S01]  /*3fb0*/  IMAD.HI.U32 R2, R23, R5, RZ ;  /* 0x0000000517027227 */ /* 0x000fe200078e00ff */
[----:B------:R-:W-:Y:S03]  /*3fc0*/  STL [R1+0x1a0], R10 ;  /* 0x0001a00a01007387 */ /* 0x000fe60000100800 */
[----:B------:R-:W-:Y:S02]  /*3fd0*/  @!P5 IMAD.IADD R15, R15, 0x1, -R27 ;  /* 0x000000010f0fd824 */ /* 0x000fe400078e0a1b */
[----:B------:R-:W-:Y:S02]  /*3fe0*/  IMAD.MOV R2, RZ, RZ, -R2 ;  /* 0x000000ffff027224 */ /* 0x000fe400078e0a02 */
[----:B0-----:R-:W-:Y:S01]  /*3ff0*/  IMAD.MOV.U32 R0, RZ, RZ, R8 ;  /* 0x000000ffff007224 */ /* 0x001fe200078e0008 */
[C---:B------:R-:W-:Y:S01]  /*4000*/  ISETP.GT.U32.AND P5, PT, R27.reuse, R15, PT ;  /* 0x0000000f1b00720c */ /* 0x040fe20003fa4070 */
[----:B------:R-:W-:-:S02]  /*4010*/  IMAD R5, R27, R2, R5 ;  /* 0x000000021b057224 */ /* 0x000fc400078e0205 */
[----:B------:R-:W-:-:S04]  /*4020*/  IMAD.HI.U32 R2, R23, R4, RZ ;  /* 0x0000000417027227 */ /* 0x000fc800078e00ff */
[----:B------:R-:W-:Y:S01]  /*4030*/  @!P4 IMAD.IADD R16, R16, 0x1, -R27 ;  /* 0x000000011010c824 */ /* 0x000fe200078e0a1b */
[----:B------:R-:W-:Y:S01]  /*4040*/  ISETP.GT.U32.AND P4, PT, R27, R5, PT ;  /* 0x000000051b00720c */ /* 0x000fe20003f84070 */
[----:B------:R-:W-:Y:S02]  /*4050*/  IMAD.MOV R2, RZ, RZ, -R2 ;  /* 0x000000ffff027224 */ /* 0x000fe400078e0a02 */
[----:B------:R-:W-:-:S04]  /*4060*/  IMAD.HI.U32 R9, R23, R7, RZ ;  /* 0x0000000717097227 */ /* 0x000fc800078e00ff */
[----:B------:R-:W-:Y:S01]  /*4070*/  @!P6 IMAD.MOV R0, RZ, RZ, -R0 ;  /* 0x000000ffff00e224 */ /* 0x000fe200078e0a00 */
[----:B------:R-:W-:Y:S01]  /*4080*/  ISETP.GE.AND P6, PT, R6, RZ, PT ;  /* 0x000000ff0600720c */ /* 0x000fe20003fc6270 */
[----:B------:R-:W-:Y:S01]  /*4090*/  IMAD R4, R27, R2, R4 ;  /* 0x000000021b047224 */ /* 0x000fe200078e0204 */
[----:B------:R-:W-:Y:S01]  /*40a0*/  IABS R6, R12 ;  /* 0x0000000c00067213 */ /* 0x000fe20000000000 */
[----:B------:R-:W-:Y:S01]  /*40b0*/  IMAD.MOV R9, RZ, RZ, -R9 ;  /* 0x000000ffff097224 */ /* 0x000fe200078e0a09 */
[----:B------:R0:W-:Y:S01]  /*40c0*/  STL [R1+0x19c], R0 ;  /* 0x00019c0001007387 */ /* 0x0001e20000100800 */
[----:B------:R-:W-:Y:S01]  /*40d0*/  @!P5 IMAD.IADD R15, R15, 0x1, -R27 ;  /* 0x000000010f0fd824 */ /* 0x000fe200078e0a1b */
[C---:B------:R-:W-:Y:S01]  /*40e0*/  ISETP.GT.U32.AND P5, PT, R27.reuse, R4, PT ;  /* 0x000000041b00720c */ /* 0x040fe20003fa4070 */
[----:B------:R-:W-:Y:S02]  /*40f0*/  IMAD R7, R27, R9, R7 ;  /* 0x000000091b077224 */ /* 0x000fe400078e0207 */
[----:B------:R-:W-:-:S04]  /*4100*/  IMAD.HI.U32 R8, R23, R6, RZ ;  /* 0x0000000617087227 */ /* 0x000fc800078e00ff */
[----:B------:R-:W-:Y:S01]  /*4110*/  @!P4 IMAD.IADD R5, R5, 0x1, -R27 ;  /* 0x000000010505c824 */ /* 0x000fe200078e0a1b */
[----:B------:R-:W-:Y:S01]  /*4120*/  ISETP.GT.U32.AND P4, PT, R27, R7, PT ;  /* 0x000000071b00720c */ /* 0x000fe20003f84070 */
[----:B------:R-:W-:Y:S02]  /*4130*/  VIADD R11, R29, 0x3b ;  /* 0x0000003b1d0b7836 */ /* 0x000fe40000000000 */
[----:B------:R-:W-:Y:S02]  /*4140*/  IMAD.MOV R8, RZ, RZ, -R8 ;  /* 0x000000ffff087224 */ /* 0x000fe400078e0a08 */
[----:B0-----:R-:W-:Y:S01]  /*4150*/  IMAD.MOV.U32 R0, RZ, RZ, R17 ;  /* 0x000000ffff007224 */ /* 0x001fe200078e0011 */
[----:B------:R-:W-:Y:S01]  /*4160*/  IABS R10, R11 ;  /* 0x0000000b000a7213 */ /* 0x000fe20000000000 */
[----:B------:R-:W-:Y:S02]  /*4170*/  IMAD R6, R27, R8, R6 ;  /* 0x000000081b067224 */ /* 0x000fe400078e0206 */
[----:B------:R-:W-:-:S02]  /*4180*/  @!P0 IMAD.MOV R0, RZ, RZ, -R0 ;  /* 0x000000ffff008224 */ /* 0x000fc400078e0a00 */
[--C-:B------:R-:W-:Y:S01]  /*4190*/  @!P5 IMAD.IADD R4, R4, 0x1, -R27.reuse ;  /* 0x000000010404d824 */ /* 0x100fe200078e0a1b */
[----:B------:R-:W-:Y:S01]  /*41a0*/  ISETP.GT.U32.AND P5, PT, R27, R6, PT ;  /* 0x000000061b00720c */ /* 0x000fe20003fa4070 */
[----:B------:R-:W-:Y:S01]  /*41b0*/  VIADD R8, R29, 0x3a ;  /* 0x0000003a1d087836 */ /* 0x000fe20000000000 */
[----:B------:R0:W-:Y:S01]  /*41c0*/  STL [R1+0x178], R0 ;  /* 0x0001780001007387 */ /* 0x0001e20000100800 */
[----:B------:R-:W-:Y:S01]  /*41d0*/  IMAD.HI.U32 R19, R23, R10, RZ ;  /* 0x0000000a17137227 */ /* 0x000fe200078e00ff */
[----:B------:R-:W-:Y:S02]  /*41e0*/  ISETP.GT.U32.AND P0, PT, R27, R4, PT ;  /* 0x000000041b00720c */ /* 0x000fe40003f04070 */
[----:B------:R-:W-:Y:S01]  /*41f0*/  IABS R18, R8 ;  /* 0x0000000800127213 */ /* 0x000fe20000000000 */
[----:B------:R-:W-:Y:S01]  /*4200*/  @!P4 IMAD.IADD R7, R7, 0x1, -R27 ;  /* 0x000000010707c824 */ /* 0x000fe200078e0a1b */
[----:B------:R-:W-:Y:S01]  /*4210*/  ISETP.GT.U32.AND P4, PT, R27, R5, PT ;  /* 0x000000051b00720c */ /* 0x000fe20003f84070 */
[----:B------:R-:W-:-:S02]  /*4220*/  IMAD.MOV R19, RZ, RZ, -R19 ;  /* 0x000000ffff137224 */ /* 0x000fc400078e0a13 */
[----:B------:R-:W-:Y:S02]  /*4230*/  VIADD R14, R29, 0x3c ;  /* 0x0000003c1d0e7836 */ /* 0x000fe40000000000 */
[----:B0-----:R-:W-:Y:S02]  /*4240*/  IMAD.MOV.U32 R0, RZ, RZ, R16 ;  /* 0x000000ffff007224 */ /* 0x001fe400078e0010 */
[C---:B------:R-:W-:Y:S01]  /*4250*/  IMAD R10, R27.reuse, R19, R10 ;  /* 0x000000131b0a7224 */ /* 0x040fe200078e020a */
[----:B------:R-:W-:Y:S01]  /*4260*/  IABS R2, R14 ;  /* 0x0000000e00027213 */ /* 0x000fe20000000000 */
[----:B------:R-:W-:Y:S01]  /*4270*/  @!P1 IMAD.MOV R0, RZ, RZ, -R0 ;  /* 0x000000ffff009224 */ /* 0x000fe200078e0a00 */
[----:B------:R-:W-:Y:S01]  /*4280*/  ISETP.GT.U32.AND P1, PT, R27, R7, PT ;  /* 0x000000071b00720c */ /* 0x000fe20003f24070 */
[----:B------:R-:W-:-:S03]  /*4290*/  IMAD.HI.U32 R19, R23, R18, RZ ;  /* 0x0000001217137227 */ /* 0x000fc600078e00ff */
[----:B------:R0:W-:Y:S01]  /*42a0*/  STL [R1+0x170], R0 ;  /* 0x0001700001007387 */ /* 0x0001e20000100800 */
[----:B------:R-:W-:Y:S02]  /*42b0*/  @!P5 IMAD.IADD R6, R6, 0x1, -R27 ;  /* 0x000000010606d824 */ /* 0x000fe400078e0a1b */
[----:B------:R-:W-:Y:S02]  /*42c0*/  IMAD.MOV R19, RZ, RZ, -R19 ;  /* 0x000000ffff137224 */ /* 0x000fe400078e0a13 */
[----:B------:R-:W-:Y:S01]  /*42d0*/  IMAD.HI.U32 R21, R23, R2, RZ ;  /* 0x0000000217157227 */ /* 0x000fe200078e00ff */
[----:B------:R-:W-:-:S03]  /*42e0*/  ISETP.GT.U32.AND P5, PT, R27, R6, PT ;  /* 0x000000061b00720c */ /* 0x000fc60003fa4070 */
[----:B------:R-:W-:Y:S02]  /*42f0*/  IMAD.MOV R21, RZ, RZ, -R21 ;  /* 0x000000ffff157224 */ /* 0x000fe400078e0a15 */
[----:B0-----:R-:W-:Y:S02]  /*4300*/  IMAD.MOV.U32 R0, RZ, RZ, R15 ;  /* 0x000000ffff007224 */ /* 0x001fe400078e000f */
[----:B------:R-:W-:Y:S02]  /*4310*/  IMAD R15, R27, R19, R18 ;  /* 0x000000131b0f7224 */ /* 0x000fe400078e0212 */
[----:B------:R-:W-:Y:S02]  /*4320*/  @!P1 IMAD.IADD R7, R7, 0x1, -R27 ;  /* 0x0000000107079824 */ /* 0x000fe400078e0a1b */
[----:B------:R-:W-:Y:S01]  /*4330*/  VIADD R9, R29, 0x39 ;  /* 0x000000391d097836 */ /* 0x000fe20000000000 */
[C---:B------:R-:W-:Y:S01]  /*4340*/  ISETP.GT.U32.AND P1, PT, R27.reuse, R15, PT ;  /* 0x0000000f1b00720c */ /* 0x040fe20003f24070 */
[----:B------:R-:W-:-:S02]  /*4350*/  IMAD R2, R27, R21, R2 ;  /* 0x000000151b027224 */ /* 0x000fc400078e0202 */
[----:B------:R-:W-:Y:S01]  /*4360*/  VIADD R16, R29, 0x38 ;  /* 0x000000381d107836 */ /* 0x000fe20000000000 */
[----:B------:R-:W-:Y:S01]  /*4370*/  IABS R17, R9 ;  /* 0x0000000900117213 */ /* 0x000fe20000000000 */
[----:B------:R-:W-:Y:S01]  /*4380*/  @!P2 IMAD.MOV R0, RZ, RZ, -R0 ;  /* 0x000000ffff00a224 */ /* 0x000fe200078e0a00 */
[----:B------:R-:W-:Y:S01]  /*4390*/  ISETP.GT.U32.AND P2, PT, R27, R2, PT ;  /* 0x000000021b00720c */ /* 0x000fe20003f44070 */
[--C-:B------:R-:W-:Y:S01]  /*43a0*/  @!P4 IMAD.IADD R5, R5, 0x1, -R27.reuse ;  /* 0x000000010505c824 */ /* 0x100fe200078e0a1b */
[----:B------:R-:W-:Y:S01]  /*43b0*/  ISETP.GT.U32.AND P4, PT, R27, R10, PT ;  /* 0x0000000a1b00720c */ /* 0x000fe20003f84070 */
[--C-:B------:R-:W-:Y:S01]  /*43c0*/  @!P0 IMAD.IADD R4, R4, 0x1, -R27.reuse ;  /* 0x0000000104048824 */ /* 0x100fe200078e0a1b */
[----:B------:R-:W-:Y:S01]  /*43d0*/  ISETP.GE.AND P0, PT, R13, RZ, PT ;  /* 0x000000ff0d00720c */ /* 0x000fe20003f06270 */
[----:B------:R-:W-:Y:S01]  /*43e0*/  @!P5 IMAD.IADD R6, R6, 0x1, -R27 ;  /* 0x000000010606d824 */ /* 0x000fe200078e0a1b */
[----:B------:R-:W-:Y:S01]  /*43f0*/  ISETP.GE.AND P5, PT, R12, RZ, PT ;  /* 0x000000ff0c00720c */ /* 0x000fe20003fa6270 */
[----:B------:R-:W-:Y:S01]  /*4400*/  IMAD.HI.U32 R13, R23, R17, RZ ;  /* 0x00000011170d7227 */ /* 0x000fe200078e00ff */
[----:B------:R-:W-:Y:S01]  /*4410*/  IABS R12, R16 ;  /* 0x00000010000c7213 */ /* 0x000fe20000000000 */
[----:B------:R0:W-:Y:S02]  /*4420*/  STL [R1+0x164], R0 ;  /* 0x0001640001007387 */ /* 0x0001e40000100800 */
[----:B------:R-:W-:-:S02]  /*4430*/  IMAD.MOV.U32 R19, RZ, RZ, R5 ;  /* 0x000000ffff137224 */ /* 0x000fc400078e0005 */
[----:B------:R-:W-:Y:S02]  /*4440*/  @!P1 IMAD.IADD R15, R15, 0x1, -R27 ;  /* 0x000000010f0f9824 */ /* 0x000fe400078e0a1b */
[----:B------:R-:W-:Y:S02]  /*4450*/  IMAD.MOV R18, RZ, RZ, -R13 ;  /* 0x000000ffff127224 */ /* 0x000fe400078e0a0d */
[----:B------:R-:W-:Y:S02]  /*4460*/  IMAD.MOV.U32 R13, RZ, RZ, R12 ;  /* 0x000000ffff0d7224 */ /* 0x000fe400078e000c */
[----:B0-----:R-:W-:Y:S02]  /*4470*/  IMAD.MOV.U32 R0, RZ, RZ, R4 ;  /* 0x000000ffff007224 */ /* 0x001fe400078e0004 */
[----:B------:R-:W-:Y:S02]  /*4480*/  @!P6 IMAD.MOV R19, RZ, RZ, -R19 ;  /* 0x000000ffff13e224 */ /* 0x000fe400078e0a13 */
[----:B------:R-:W-:Y:S01]  /*4490*/  @!P3 IMAD.MOV R0, RZ, RZ, -R0 ;  /* 0x000000ffff00b224 */ /* 0x000fe200078e0a00 */
[----:B------:R-:W-:Y:S01]  /*44a0*/  ISETP.GT.U32.AND P3, PT, R27, R15, PT ;  /* 0x0000000f1b00720c */ /* 0x000fe20003f64070 */
[----:B------:R-:W-:Y:S01]  /*44b0*/  IMAD.HI.U32 R5, R23, R13, RZ ;  /* 0x0000000d17057227 */ /* 0x000fe200078e00ff */
[----:B------:R-:W-:Y:S03]  /*44c0*/  STL [R1+0x150], R19 ;  /* 0x0001501301007387 */ /* 0x000fe60000100800 */
[----:B------:R-:W-:Y:S01]  /*44d0*/  @!P2 IMAD.IADD R2, R2, 0x1, -R27 ;  /* 0x000000010202a824 */ /* 0x000fe200078e0a1b */
[----:B------:R-:W-:Y:S01]  /*44e0*/  ISETP.GE.AND P2, PT, R14, RZ, PT ;  /* 0x000000ff0e00720c */ /* 0x000fe20003f46270 */
[----:B------:R0:W-:Y:S01]  /*44f0*/  STL [R1+0x144], R0 ;  /* 0x0001440001007387 */ /* 0x0001e20000100800 */
[----:B------:R-:W-:-:S02]  /*4500*/  IMAD R14, R27, R18, R17 ;  /* 0x000000121b0e7224 */ /* 0x000fc400078e0211 */
[----:B------:R-:W-:Y:S01]  /*4510*/  IMAD.MOV R5, RZ, RZ, -R5 ;  /* 0x000000ffff057224 */ /* 0x000fe200078e0a05 */
[C---:B------:R-:W-:Y:S01]  /*4520*/  ISETP.GT.U32.AND P1, PT, R27.reuse, R2, PT ;  /* 0x000000021b00720c */ /* 0x040fe20003f24070 */
[----:B------:R-:W-:Y:S02]  /*4530*/  IMAD.MOV.U32 R4, RZ, RZ, R7 ;  /* 0x000000ffff047224 */ /* 0x000fe400078e0007 */
[----:B------:R-:W-:Y:S02]  /*4540*/  IMAD R13, R27, R5, R13 ;  /* 0x000000051b0d7224 */ /* 0x000fe400078e020d */
[--C-:B------:R-:W-:Y:S02]  /*4550*/  @!P3 IMAD.IADD R15, R15, 0x1, -R27.reuse ;  /* 0x000000010f0fb824 */ /* 0x100fe400078e0a1b */
[----:B0-----:R-:W-:Y:S01]  /*4560*/  IMAD.MOV.U32 R0, RZ, RZ, R6 ;  /* 0x000000ffff007224 */ /* 0x001fe200078e0006 */
[----:B------:R-:W-:Y:S01]  /*4570*/  ISETP.GT.U32.AND P3, PT, R27, R13, PT ;  /* 0x0000000d1b00720c */ /* 0x000fe20003f64070 */
[--C-:B------:R-:W-:Y:S01]  /*4580*/  @!P4 IMAD.IADD R10, R10, 0x1, -R27.reuse ;  /* 0x000000010a0ac824 */ /* 0x100fe200078e0a1b */
[----:B------:R-:W-:Y:S01]  /*4590*/  ISETP.GE.AND P4, PT, R11, RZ, PT ;  /* 0x000000ff0b00720c */ /* 0x000fe20003f86270 */
[----:B------:R-:W-:Y:S01]  /*45a0*/  @!P5 IMAD.MOV R0, RZ, RZ, -R0 ;  /* 0x000000ffff00d224 */ /* 0x000fe200078e0a00 */
[----:B------:R-:W-:Y:S01]  /*45b0*/  ISETP.GT.U32.AND P5, PT, R27, R14, PT ;  /* 0x0000000e1b00720c */ /* 0x000fe20003fa4070 */
[----:B------:R-:W-:Y:S01]  /*45c0*/  @!P0 IMAD.MOV R4, RZ, RZ, -R4 ;  /* 0x000000ffff048224 */ /* 0x000fe200078e0a04 */
[----:B------:R-:W-:Y:S01]  /*45d0*/  ISETP.GE.AND P0, PT, R8, RZ, PT ;  /* 0x000000ff0800720c */ /* 0x000fe20003f06270 */
[----:B------:R-:W-:Y:S01]  /*45e0*/  VIADD R11, R29, 0x37 ;  /* 0x000000371d0b7836 */ /* 0x000fe20000000000 */
[----:B------:R-:W-:Y:S01]  /*45f0*/  ISETP.GT.U32.AND P6, PT, R27, R10, PT ;  /* 0x0000000a1b00720c */ /* 0x000fe20003fc4070 */
[----:B------:R-:W-:Y:S01]  /*4600*/  VIADD R8, R29, 0x36 ;  /* 0x000000361d087836 */ /* 0x000fe20000000000 */
[----:B------:R0:W-:Y:S01]  /*4610*/  STL [R1+0x138], R4 ;  /* 0x0001380401007387 */ /* 0x0001e20000100800 */
[--C-:B------:R-:W-:Y:S01]  /*4620*/  @!P1 IMAD.IADD R2, R2, 0x1, -R27.reuse ;  /* 0x0000000102029824 */ /* 0x100fe200078e0a1b */
[----:B------:R-:W-:Y:S01]  /*4630*/  ISETP.GE.AND P1, PT, R9, RZ, PT ;  /* 0x000000ff0900720c */ /* 0x000fe20003f26270 */
[----:B------:R-:W-:Y:S01]  /*4640*/  @!P3 IMAD.IADD R13, R13, 0x1, -R27 ;  /* 0x000000010d0db824 */ /* 0x000fe200078e0a1b */
[----:B------:R-:W-:Y:S01]  /*4650*/  IABS R7, R8 ;  /* 0x0000000800077213 */ /* 0x000fe20000000000 */
[----:B------:R1:W-:Y:S01]  /*4660*/  STL [R1+0x134], R0 ;  /* 0x0001340001007387 */ /* 0x0003e20000100800 */
[----:B------:R-:W-:-:S02]  /*4670*/  VIADD R9, R29, 0x33 ;  /* 0x000000331d097836 */ /* 0x000fc40000000000 */
[----:B------:R-:W-:Y:S01]  /*4680*/  @!P5 IMAD.IADD R14, R14, 0x1, -R27 ;  /* 0x000000010e0ed824 */ /* 0x000fe200078e0a1b */
[----:B------:R-:W-:Y:S01]  /*4690*/  ISETP.GT.U32.AND P3, PT, R27, R13, PT ;  /* 0x0000000d1b00720c */ /* 0x000fe20003f64070 */
[----:B------:R-:W-:Y:S01]  /*46a0*/  IMAD.HI.U32 R6, R23, R7, RZ ;  /* 0x0000000717067227 */ /* 0x000fe200078e00ff */
[----:B0-----:R-:W-:Y:S02]  /*46b0*/  IABS R4, R11 ;  /* 0x0000000b00047213 */ /* 0x001fe40000000000 */
[----:B------:R-:W-:Y:S01]  /*46c0*/  ISETP.GT.U32.AND P5, PT, R27, R14, PT ;  /* 0x0000000e1b00720c */ /* 0x000fe20003fa4070 */
[----:B------:R-:W-:Y:S02]  /*46d0*/  IMAD.MOV R6, RZ, RZ, -R6 ;  /* 0x000000ffff067224 */ /* 0x000fe400078e0a06 */
[----:B------:R-:W-:-:S04]  /*46e0*/  IMAD.HI.U32 R5, R23, R4, RZ ;  /* 0x0000000417057227 */ /* 0x000fc800078e00ff */
[----:B------:R-:W-:Y:S02]  /*46f0*/  IMAD.MOV R5, RZ, RZ, -R5 ;  /* 0x000000ffff057224 */ /* 0x000fe400078e0a05 */
[C---:B------:R-:W-:Y:S02]  /*4700*/  IMAD R7, R27.reuse, R6, R7 ;  /* 0x000000061b077224 */ /* 0x040fe400078e0207 */
[----:B------:R-:W-:Y:S02]  /*4710*/  IMAD R4, R27, R5, R4 ;  /* 0x000000051b047224 */ /* 0x000fe400078e0204 */
[--C-:B------:R-:W-:Y:S02]  /*4720*/  @!P5 IMAD.IADD R14, R14, 0x1, -R27.reuse ;  /* 0x000000010e0ed824 */ /* 0x100fe400078e0a1b */
[----:B------:R-:W-:Y:S01]  /*4730*/  VIADD R5, R29, 0x35 ;  /* 0x000000351d057836 */ /* 0x000fe20000000000 */
[----:B------:R-:W-:Y:S01]  /*4740*/  ISETP.GT.U32.AND P5, PT, R27, R4, PT ;  /* 0x000000041b00720c */ /* 0x000fe20003fa4070 */
[--C-:B------:R-:W-:Y:S01]  /*4750*/  @!P3 IMAD.IADD R13, R13, 0x1, -R27.reuse ;  /* 0x000000010d0db824 */ /* 0x100fe200078e0a1b */
[----:B------:R-:W-:Y:S01]  /*4760*/  ISETP.GT.U32.AND P3, PT, R27, R7, PT ;  /* 0x000000071b00720c */ /* 0x000fe20003f64070 */
[----:B------:R-:W-:Y:S01]  /*4770*/  @!P6 IMAD.IADD R10, R10, 0x1, -R27 ;  /* 0x000000010a0ae824 */ /* 0x000fe200078e0a1b */
[----:B------:R-:W-:Y:S01]  /*4780*/  ISETP.GE.AND P6, PT, R16, RZ, PT ;  /* 0x000000ff1000720c */ /* 0x000fe20003fc6270 */
[----:B-1----:R-:W-:Y:S01]  /*4790*/  IMAD.MOV.U32 R0, RZ, RZ, R2 ;  /* 0x000000ffff007224 */ /* 0x002fe200078e0002 */
[----:B------:R-:W-:Y:S01]  /*47a0*/  IABS R16, R5 ;  /* 0x0000000500107213 */ /* 0x000fe20000000000 */
[----:B------:R-:W-:-:S02]  /*47b0*/  VIADD R2, R29, 0x34 ;  /* 0x000000341d027836 */ /* 0x000fc40000000000 */
[----:B------:R-:W-:Y:S01]  /*47c0*/  @!P2 IMAD.MOV R0, RZ, RZ, -R0 ;  /* 0x000000ffff00a224 */ /* 0x000fe200078e0a00 */
[----:B------:R-:W-:Y:S01]  /*47d0*/  ISETP.GE.AND P2, PT, R11, RZ, PT ;  /* 0x000000ff0b00720c */ /* 0x000fe20003f46270 */
[C---:B------:R-:W-:Y:S01]  /*47e0*/  IMAD.HI.U32 R19, R23.reuse, R16, RZ ;  /* 0x0000001017137227 */ /* 0x040fe200078e00ff */
[----:B------:R-:W-:Y:S02]  /*47f0*/  IABS R12, R2 ;  /* 0x00000002000c7213 */ /* 0x000fe40000000000 */
[----:B------:R-:W-:Y:S01]  /*4800*/  IABS R11, R9 ;  /* 0x00000009000b7213 */ /* 0x000fe20000000000 */
[----:B------:R-:W-:Y:S01]  /*4810*/  @!P5 IMAD.IADD R4, R4, 0x1, -R27 ;  /* 0x000000010404d824 */ /* 0x000fe200078e0a1b */
[----:B------:R0:W-:Y:S01]  /*4820*/  STL [R1+0x124], R0 ;  /* 0x0001240001007387 */ /* 0x0001e20000100800 */
[----:B------:R-:W-:Y:S01]  /*4830*/  IMAD.HI.U32 R18, R23, R12, RZ ;  /* 0x0000000c17127227 */ /* 0x000fe200078e00ff */
[----:B------:R-:W-:-:S03]  /*4840*/  ISETP.GE.AND P5, PT, R8, RZ, PT ;  /* 0x000000ff0800720c */ /* 0x000fc60003fa6270 */
[----:B------:R-:W-:Y:S02]  /*4850*/  IMAD.MOV R19, RZ, RZ, -R19 ;  /* 0x000000ffff137224 */ /* 0x000fe400078e0a13 */
[----:B------:R-:W-:Y:S01]  /*4860*/  @!P3 IMAD.IADD R7, R7, 0x1, -R27 ;  /* 0x000000010707b824 */ /* 0x000fe200078e0a1b */
[----:B------:R-:W-:Y:S01]  /*4870*/  ISETP.GT.U32.AND P3, PT, R27, R4, PT ;  /* 0x000000041b00720c */ /* 0x000fe20003f64070 */
[----:B------:R-:W-:-:S04]  /*4880*/  IMAD.HI.U32 R17, R23, R11, RZ ;  /* 0x0000000b17117227 */ /* 0x000fc800078e00ff */
[----:B------:R-:W-:Y:S02]  /*4890*/  IMAD.MOV.U32 R21, RZ, RZ, R10 ;  /* 0x000000ffff157224 */ /* 0x000fe400078e000a */
[----:B------:R-:W-:Y:S02]  /*48a0*/  IMAD.MOV R18, RZ, RZ, -R18 ;  /* 0x000000ffff127224 */ /* 0x000fe400078e0a12 */
[C---:B------:R-:W-:Y:S02]  /*48b0*/  IMAD R8, R27.reuse, R19, R16 ;  /* 0x000000131b087224 */ /* 0x040fe400078e0210 */
[----:B0-----:R-:W-:Y:S02]  /*48c0*/  IMAD.MOV.U32 R0, RZ, RZ, R15 ;  /* 0x000000ffff007224 */ /* 0x001fe400078e000f */
[----:B------:R-:W-:Y:S02]  /*48d0*/  IMAD.MOV R17, RZ, RZ, -R17 ;  /* 0x000000ffff117224 */ /* 0x000fe400078e0a11 */
[----:B------:R-:W-:Y:S01]  /*48e0*/  @!P4 IMAD.MOV R21, RZ, RZ, -R21 ;  /* 0x000000ffff15c224 */ /* 0x000fe200078e0a15 */
[C---:B------:R-:W-:Y:S01]  /*48f0*/  ISETP.GT.U32.AND P4, PT, R27.reuse, R8, PT ;  /* 0x000000081b00720c */ /* 0x040fe20003f84070 */
[----:B------:R-:W-:-:S02]  /*4900*/  IMAD R12, R27, R18, R12 ;  /* 0x000000121b0c7224 */ /* 0x000fc400078e020c */
[----:B------:R-:W-:Y:S01]  /*4910*/  @!P0 IMAD.MOV R0, RZ, RZ, -R0 ;  /* 0x000000ffff008224 */ /* 0x000fe200078e0a00 */
[----:B------:R-:W-:Y:S01]  /*4920*/  STL [R1+0x120], R21 ;  /* 0x0001201501007387 */ /* 0x000fe20000100800 */
[C---:B------:R-:W-:Y:S01]  /*4930*/  IMAD R11, R27.reuse, R17, R11 ;  /* 0x000000111b0b7224 */ /* 0x040fe200078e020b */
[----:B------:R-:W-:Y:S01]  /*4940*/  ISETP.GT.U32.AND P0, PT, R27, R7, PT ;  /* 0x000000071b00720c */ /* 0x000fe20003f04070 */
[----:B------:R-:W-:Y:S01]  /*4950*/  VIADD R6, R29, 0x32 ;  /* 0x000000321d067836 */ /* 0x000fe20000000000 */
[----:B------:R0:W-:Y:S01]  /*4960*/  STL [R1+0x11c], R0 ;  /* 0x00011c0001007387 */ /* 0x0001e20000100800 */
[----:B------:R-:W-:Y:S01]  /*4970*/  @!P1 IMAD.MOV R14, RZ, RZ, -R14 ;  /* 0x000000ffff0e9224 */ /* 0x000fe200078e0a0e */
[C---:B------:R-:W-:Y:S01]  /*4980*/  ISETP.GT.U32.AND P1, PT, R27.reuse, R12, PT ;  /* 0x0000000c1b00720c */ /* 0x040fe20003f24070 */
[--C-:B------:R-:W-:Y:S01]  /*4990*/  @!P3 IMAD.IADD R4, R4, 0x1, -R27.reuse ;  /* 0x000000010404b824 */ /* 0x100fe200078e0a1b */
[----:B------:R-:W-:Y:S01]  /*49a0*/  ISETP.GT.U32.AND P3, PT, R27, R11, PT ;  /* 0x0000000b1b00720c */ /* 0x000fe20003f64070 */
[----:B------:R-:W-:Y:S01]  /*49b0*/  @!P4 IMAD.IADD R8, R8, 0x1, -R27 ;  /* 0x000000010808c824 */ /* 0x000fe200078e0a1b */
[----:B------:R-:W-:Y:S01]  /*49c0*/  IABS R16, R6 ;  /* 0x0000000600107213 */ /* 0x000fe20000000000 */
[----:B------:R1:W-:Y:S01]  /*49d0*/  STL [R1+0x114], R14 ;  /* 0x0001140e01007387 */ /* 0x0003e20000100800 */
[----:B------:R-:W-:Y:S01]  /*49e0*/  ISETP.GE.AND P4, PT, R9, RZ, PT ;  /* 0x000000ff0900720c */ /* 0x000fe20003f86270 */
[----:B0-----:R-:W-:-:S02]  /*49f0*/  IMAD.MOV.U32 R0, RZ, RZ, R13 ;  /* 0x000000ffff007224 */ /* 0x001fc400078e000d */
[----:B------:R-:W-:Y:S02]  /*4a00*/  IMAD.MOV.U32 R10, RZ, RZ, R16 ;  /* 0x000000ffff0a7224 */ /* 0x000fe400078e0010 */
[----:B------:R-:W-:Y:S01]  /*4a10*/  @!P6 IMAD.MOV R0, RZ, RZ, -R0 ;  /* 0x000000ffff00e224 */ /* 0x000fe200078e0a00 */
[----:B------:R-:W-:Y:S01]  /*4a20*/  ISETP.GE.AND P6, PT, R5, RZ, PT ;  /* 0x000000ff0500720c */ /* 0x000fe20003fc6270 */
[----:B------:R-:W-:Y:S02]  /*4a30*/  VIADD R5, R29, 0x31 ;  /* 0x000000311d057836 */ /* 0x000fe40000000000 */
[----:B------:R-:W-:Y:S01]  /*4a40*/  IMAD.HI.U32 R13, R23, R10, RZ ;  /* 0x0000000a170d7227 */ /* 0x000fe200078e00ff */
[----:B------:R0:W-:Y:S02]  /*4a50*/  STL [R1+0x108], R0 ;  /* 0x0001080001007387 */ /* 0x0001e40000100800 */
[----:B-1----:R-:W-:Y:S01]  /*4a60*/  IABS R14, R5 ;  /* 0x00000005000e7213 */ /* 0x002fe20000000000 */
[--C-:B------:R-:W-:Y:S01]  /*4a70*/  @!P1 IMAD.IADD R12, R12, 0x1, -R27.reuse ;  /* 0x000000010c0c9824 */ /* 0x100fe200078e0a1b */
[----:B------:R-:W-:Y:S01]  /*4a80*/  ISETP.GT.U32.AND P1, PT, R27, R8, PT ;  /* 0x000000081b00720c */ /* 0x000fe20003f24070 */
[----:B------:R-:W-:-:S02]  /*4a90*/  @!P3 IMAD.IADD R11, R11, 0x1, -R27 ;  /* 0x000000010b0bb824 */ /* 0x000fc400078e0a1b */
[----:B------:R-:W-:Y:S01]  /*4aa0*/  IMAD.MOV R13, RZ, RZ, -R13 ;  /* 0x000000ffff0d7224 */ /* 0x000fe200078e0a0d */
[----:B------:R-:W-:Y:S01]  /*4ab0*/  ISETP.GT.U32.AND P3, PT, R27, R12, PT ;  /* 0x0000000c1b00720c */ /* 0x000fe20003f64070 */
[----:B------:R-:W-:Y:S02]  /*4ac0*/  IMAD.MOV.U32 R9, RZ, RZ, R14 ;  /* 0x000000ffff097224 */ /* 0x000fe400078e000e */
[----:B0-----:R-:W-:Y:S02]  /*4ad0*/  IMAD.MOV.U32 R0, RZ, RZ, R4 ;  /* 0x000000ffff007224 */ /* 0x001fe400078e0004 */
[----:B------:R-:W-:Y:S01]  /*4ae0*/  @!P0 IMAD.IADD R7, R7, 0x1, -R27 ;  /* 0x0000000107078824 */ /* 0x000fe200078e0a1b */
[----:B------:R-:W-:Y:S01]  /*4af0*/  ISETP.GE.AND P0, PT, R2, RZ, PT ;  /* 0x000000ff0200720c */ /* 0x000fe20003f06270 */
[----:B------:R-:W-:Y:S01]  /*4b00*/  @!P2 IMAD.MOV R0, RZ, RZ, -R0 ;  /* 0x000000ffff00a224 */ /* 0x000fe200078e0a00 */
[C---:B------:R-:W-:Y:S01]  /*4b10*/  ISETP.GT.U32.AND P2, PT, R27.reuse, R11, PT ;  /* 0x0000000b1b00720c */ /* 0x040fe20003f44070 */
[----:B------:R-:W-:-:S02]  /*4b20*/  IMAD R2, R27, R13, R10 ;  /* 0x0000000d1b027224 */ /* 0x000fc400078e020a */
[----:B------:R-:W-:Y:S01]  /*4b30*/  IMAD.HI.U32 R10, R23, R9, RZ ;  /* 0x00000009170a7227 */ /* 0x000fe200078e00ff */
[----:B------:R0:W-:Y:S03]  /*4b40*/  STL [R1+0xf4], R0 ;  /* 0x0000f40001007387 */ /* 0x0001e60000100800 */
[----:B------:R-:W-:Y:S02]  /*4b50*/  IMAD.MOV R10, RZ, RZ, -R10 ;  /* 0x000000ffff0a7224 */ /* 0x000fe400078e0a0a */
[----:B------:R-:W-:Y:S01]  /*4b60*/  @!P1 IMAD.IADD R8, R8, 0x1, -R27 ;  /* 0x0000000108089824 */ /* 0x000fe200078e0a1b */
[----:B------:R-:W-:Y:S01]  /*4b70*/  ISETP.GE.AND P1, PT, R6, RZ, PT ;  /* 0x000000ff0600720c */ /* 0x000fe20003f26270 */
[----:B------:R-:W-:Y:S02]  /*4b80*/  IMAD R6, R27, R10, R9 ;  /* 0x0000000a1b067224 */ /* 0x000fe400078e0209 */
[----:B------:R-:W-:-:S02]  /*4b90*/  @!P2 IMAD.IADD R11, R11, 0x1, -R27 ;  /* 0x000000010b0ba824 */ /* 0x000fc400078e0a1b */
[----:B0-----:R-:W-:Y:S01]  /*4ba0*/  IMAD.MOV.U32 R0, RZ, RZ, R7 ;  /* 0x000000ffff007224 */ /* 0x001fe200078e0007 */
[----:B------:R-:W-:Y:S01]  /*4bb0*/  ISETP.GT.U32.AND P2, PT, R27, R6, PT ;  /* 0x000000061b00720c */ /* 0x000fe20003f44070 */
[----:B------:R-:W-:Y:S02]  /*4bc0*/  VIADD R4, R29, 0x30 ;  /* 0x000000301d047836 */ /* 0x000fe40000000000 */
[----:B------:R-:W-:Y:S01]  /*4bd0*/  @!P5 IMAD.MOV R0, RZ, RZ, -R0 ;  /* 0x000000ffff00d224 */ /* 0x000fe200078e0a00 */
[----:B------:R-:W-:Y:S01]  /*4be0*/  ISETP.GT.U32.AND P5, PT, R27, R2, PT ;  /* 0x000000021b00720c */ /* 0x000fe20003fa4070 */
[----:B------:R-:W-:Y:S01]  /*4bf0*/  VIADD R9, R29, 0x2f ;  /* 0x0000002f1d097836 */ /* 0x000fe20000000000 */
[----:B------:R-:W-:Y:S01]  /*4c00*/  IABS R14, R4 ;  /* 0x00000004000e7213 */ /* 0x000fe20000000000 */
[----:B------:R-:W-:Y:S01]  /*4c10*/  IMAD.MOV.U32 R13, RZ, RZ, R8 ;  /* 0x000000ffff0d7224 */ /* 0x000fe200078e0008 */
[----:B------:R0:W-:Y:S01]  /*4c20*/  STL [R1+0xf0], R0 ;  /* 0x0000f00001007387 */ /* 0x0001e20000100800 */
[----:B------:R-:W-:Y:S01]  /*4c30*/  @!P3 IMAD.IADD R12, R12, 0x1, -R27 ;  /* 0x000000010c0cb824 */ /* 0x000fe200078e0a1b */
[----:B------:R-:W-:Y:S01]  /*4c40*/  IABS R15, R9 ;  /* 0x00000009000f7213 */ /* 0x000fe20000000000 */
[----:B------:R-:W-:Y:S01]  /*4c50*/  IMAD.HI.U32 R7, R23, R14, RZ ;  /* 0x0000000e17077227 */ /* 0x000fe200078e00ff */
[----:B------:R-:W-:-:S03]  /*4c60*/  ISETP.GE.AND P3, PT, R5, RZ, PT ;  /* 0x000000ff0500720c */ /* 0x000fc60003f66270 */
[--C-:B------:R-:W-:Y:S02]  /*4c70*/  @!P2 IMAD.IADD R6, R6, 0x1, -R27.reuse ;  /* 0x000000010606a824 */ /* 0x100fe400078e0a1b */
[----:B------:R-:W-:Y:S01]  /*4c80*/  @!P5 IMAD.IADD R2, R2, 0x1, -R27 ;  /* 0x000000010202d824 */ /* 0x000fe200078e0a1b */
[----:B------:R-:W-:Y:S01]  /*4c90*/  ISETP.GE.AND P5, PT, R4, RZ, PT ;  /* 0x000000ff0400720c */ /* 0x000fe20003fa6270 */
[----:B------:R-:W-:Y:S02]  /*4ca0*/  IMAD.MOV R7, RZ, RZ, -R7 ;  /* 0x000000ffff077224 */ /* 0x000fe400078e0a07 */
[----:B------:R-:W-:Y:S01]  /*4cb0*/  IMAD.HI.U32 R8, R23, R15, RZ ;  /* 0x0000000f17087227 */ /* 0x000fe200078e00ff */
[----:B------:R-:W-:-:S03]  /*4cc0*/  ISETP.GT.U32.AND P2, PT, R27, R2, PT ;  /* 0x000000021b00720c */ /* 0x000fc60003f44070 */
[C---:B------:R-:W-:Y:S02]  /*4cd0*/  IMAD R14, R27.reuse, R7, R14 ;  /* 0x000000071b0e7224 */ /* 0x040fe400078e020e */
[----:B0-----:R-:W-:Y:S02]  /*4ce0*/  IMAD.MOV.U32 R0, RZ, RZ, R12 ;  /* 0x000000ffff007224 */ /* 0x001fe400078e000c */
[----:B------:R-:W-:Y:S02]  /*4cf0*/  IMAD.MOV R8, RZ, RZ, -R8 ;  /* 0x000000ffff087224 */ /* 0x000fe400078e0a08 */
[----:B------:R-:W-:Y:S01]  /*4d00*/  @!P0 IMAD.MOV R0, RZ, RZ, -R0 ;  /* 0x000000ffff008224 */ /* 0x000fe200078e0a00 */
[C---:B------:R-:W-:Y:S01]  /*4d10*/  ISETP.GT.U32.AND P0, PT, R27.reuse, R14, PT ;  /* 0x0000000e1b00720c */ /* 0x040fe20003f04070 */
[C---:B------:R-:W-:Y:S02]  /*4d20*/  IMAD R15, R27.reuse, R8, R15 ;  /* 0x000000081b0f7224 */ /* 0x040fe400078e020f */
[----:B------:R-:W-:Y:S01]  /*4d30*/  @!P6 IMAD.MOV R13, RZ, RZ, -R13 ;  /* 0x000000ffff0de224 */ /* 0x000fe200078e0a0d */
[C---:B------:R-:W-:Y:S01]  /*4d40*/  ISETP.GT.U32.AND P6, PT, R27.reuse, R6, PT ;  /* 0x000000061b00720c */ /* 0x040fe20003fc4070 */
[----:B------:R-:W-:Y:S01]  /*4d50*/  @!P2 IMAD.IADD R2, R2, 0x1, -R27 ;  /* 0x000000010202a824 */ /* 0x000fe200078e0a1b */
[----:B------:R-:W-:Y:S01]  /*4d60*/  ISETP.GT.U32.AND P2, PT, R27, R15, PT ;  /* 0x0000000f1b00720c */ /* 0x000fe20003f44070 */
[C---:B------:R-:W-:Y:S01]  /*4d70*/  VIADD R5, R29.reuse, 0x2e ;  /* 0x0000002e1d057836 */ /* 0x040fe20000000000 */
[----:B------:R-:W-:Y:S01]  /*4d80*/  STL [R1+0xb8], R13 ;  /* 0x0000b80d01007387 */ /* 0x000fe20000100800 */
[----:B------:R-:W-:-:S03]  /*4d90*/  VIADD R4, R29, 0x2d ;  /* 0x0000002d1d047836 */ /* 0x000fc60000000000 */
[----:B------:R0:W-:Y:S01]  /*4da0*/  STL [R1+0xac], R0 ;  /* 0x0000ac0001007387 */ /* 0x0001e20000100800 */
[--C-:B------:R-:W-:Y:S01]  /*4db0*/  @!P0 IMAD.IADD R14, R14, 0x1, -R27.reuse ;  /* 0x000000010e0e8824 */ /* 0x100fe200078e0a1b */
[----:B------:R-:W-:Y:S02]  /*4dc0*/  IABS R7, R5 ;  /* 0x0000000500077213 */ /* 0x000fe40000000000 */
[----:B------:R-:W-:Y:S01]  /*4dd0*/  IABS R10, R4 ;  /* 0x00000004000a7213 */ /* 0x000fe20000000000 */
[--C-:B------:R-:W-:Y:S01]  /*4de0*/  @!P6 IMAD.IADD R6, R6, 0x1, -R27.reuse ;  /* 0x000000010606e824 */ /* 0x100fe200078e0a1b */
[----:B------:R-:W-:Y:S01]  /*4df0*/  ISETP.GE.AND P6, PT, R5, RZ, PT ;  /* 0x000000ff0500720c */ /* 0x000fe20003fc6270 */
[----:B------:R-:W-:Y:S01]  /*4e00*/  @!P2 IMAD.IADD R15, R15, 0x1, -R27 ;  /* 0x000000010f0fa824 */ /* 0x000fe200078e0a1b */
[----:B------:R-:W-:Y:S01]  /*4e10*/  ISETP.GT.U32.AND P2, PT, R27, R14, PT ;  /* 0x0000000e1b00720c */ /* 0x000fe20003f44070 */
[----:B------:R-:W-:Y:S01]  /*4e20*/  IMAD.HI.U32 R8, R23, R7, RZ ;  /* 0x0000000717087227 */ /* 0x000fe200078e00ff */
[----:B------:R-:W-:-:S03]  /*4e30*/  ISETP.GE.AND P0, PT, R4, RZ, PT ;  /* 0x000000ff0400720c */ /* 0x000fc60003f06270 */
[----:B0-----:R-:W-:Y:S02]  /*4e40*/  IMAD.MOV.U32 R0, RZ, RZ, R11 ;  /* 0x000000ffff007224 */ /* 0x001fe400078e000b */
[----:B------:R-:W-:Y:S02]  /*4e50*/  IMAD.MOV R8, RZ, RZ, -R8 ;  /* 0x000000ffff087224 */ /* 0x000fe400078e0a08 */
[----:B------:R-:W-:Y:S01]  /*4e60*/  @!P4 IMAD.MOV R0, RZ, RZ, -R0 ;  /* 0x000000ffff00c224 */ /* 0x000fe200078e0a00 */
[----:B------:R-:W-:Y:S01]  /*4e70*/  ISETP.GE.AND P4, PT, R9, RZ, PT ;  /* 0x000000ff0900720c */ /* 0x000fe20003f86270 */
[----:B------:R-:W-:-:S03]  /*4e80*/  IMAD.HI.U32 R9, R23, R10, RZ ;  /* 0x0000000a17097227 */ /* 0x000fc600078e00ff */
[----:B------:R0:W-:Y:S01]  /*4e90*/  STL [R1+0xa0], R0 ;  /* 0x0000a00001007387 */ /* 0x0001e20000100800 */
[----:B------:R-:W-:Y:S02]  /*4ea0*/  IMAD.MOV R5, RZ, RZ, -R9 ;  /* 0x000000ffff057224 */ /* 0x000fe400078e0a09 */
[C---:B------:R-:W-:Y:S02]  /*4eb0*/  IMAD R7, R27.reuse, R8, R7 ;  /* 0x000000081b077224 */ /* 0x040fe400078e0207 */
[----:B------:R-:W-:Y:S02]  /*4ec0*/  IMAD R10, R27, R5, R10 ;  /* 0x000000051b0a7224 */ /* 0x000fe400078e020a */
[----:B------:R-:W-:Y:S02]  /*4ed0*/  VIADD R4, R29, 0x2c ;  /* 0x0000002c1d047836 */ /* 0x000fe40000000000 */
[----:B------:R-:W-:Y:S01]  /*4ee0*/  @!P2 IMAD.IADD R14, R14, 0x1, -R27 ;  /* 0x000000010e0ea824 */ /* 0x000fe200078e0a1b */
[----:B------:R-:W-:Y:S01]  /*4ef0*/  ISETP.GT.U32.AND P2, PT, R27, R10, PT ;  /* 0x0000000a1b00720c */ /* 0x000fe20003f44070 */
[----:B0-----:R-:W-:Y:S01]  /*4f00*/  IMAD.MOV.U32 R0, RZ, RZ, R2 ;  /* 0x000000ffff007224 */ /* 0x001fe200078e0002 */
[----:B------:R-:W-:Y:S01]  /*4f10*/  IABS R8, R4 ;  /* 0x0000000400087213 */ /* 0x000fe20000000000 */
[----:B------:R-:W-:-:S02]  /*4f20*/  VIADD R11, R29, 0x2b ;  /* 0x0000002b1d0b7836 */ /* 0x000fc40000000000 */
[----:B------:R-:W-:Y:S01]  /*4f30*/  @!P1 IMAD.MOV R0, RZ, RZ, -R0 ;  /* 0x000000ffff009224 */ /* 0x000fe200078e0a00 */
[----:B------:R-:W-:Y:S01]  /*4f40*/  ISETP.GT.U32.AND P1, PT, R27, R15, PT ;  /* 0x0000000f1b00720c */ /* 0x000fe20003f24070 */
[----:B------:R-:W-:Y:S01]  /*4f50*/  IMAD.HI.U32 R13, R23, R8, RZ ;  /* 0x00000008170d7227 */ /* 0x000fe200078e00ff */
[----:B------:R-:W-:Y:S02]  /*4f60*/  IABS R12, R11 ;  /* 0x0000000b000c7213 */ /* 0x000fe40000000000 */
[----:B------:R0:W-:Y:S01]  /*4f70*/  STL [R1+0x9c], R0 ;  /* 0x00009c0001007387 */ /* 0x0001e20000100800 */
[----:B------:R-:W-:Y:S02]  /*4f80*/  VIADD R5, R29, 0x2a ;  /* 0x0000002a1d057836 */ /* 0x000fe40000000000 */
[----:B------:R-:W-:Y:S02]  /*4f90*/  IMAD.MOV R13, RZ, RZ, -R13 ;  /* 0x000000ffff0d7224 */ /* 0x000fe400078e0a0d */
[----:B------:R-:W-:Y:S01]  /*4fa0*/  @!P2 IMAD.IADD R10, R10, 0x1, -R27 ;  /* 0x000000010a0aa824 */ /* 0x000fe200078e0a1b */
[----:B------:R-:W-:Y:S01]  /*4fb0*/  IABS R9, R5 ;  /* 0x0000000500097213 */ /* 0x000fe20000000000 */
[----:B------:R-:W-:-:S02]  /*4fc0*/  IMAD R8, R27, R13, R8 ;  /* 0x0000000d1b087224 */ /* 0x000fc400078e0208 */
[----:B------:R-:W-:Y:S02]  /*4fd0*/  VIADD R2, R29, 0x29 ;  /* 0x000000291d027836 */ /* 0x000fe40000000000 */
[----:B0-----:R-:W-:Y:S02]  /*4fe0*/  IMAD.MOV.U32 R0, RZ, RZ, R6 ;  /* 0x000000ffff007224 */ /* 0x001fe400078e0006 */
[----:B------:R-:W-:Y:S01]  /*4ff0*/  @!P1 IMAD.IADD R15, R15, 0x1, -R27 ;  /* 0x000000010f0f9824 */ /* 0x000fe200078e0a1b */
[----:B------:R-:W-:Y:S01]  /*5000*/  ISETP.GE.AND P1, PT, R4, RZ, PT ;  /* 0x000000ff0400720c */ /* 0x000fe20003f26270 */
[----:B------:R-:W-:Y:S01]  /*5010*/  @!P3 IMAD.MOV R0, RZ, RZ, -R0 ;  /* 0x000000ffff00b224 */ /* 0x000fe200078e0a00 */
[----:B------:R-:W-:Y:S01]  /*5020*/  ISETP.GT.U32.AND P3, PT, R27, R7, PT ;  /* 0x000000071b00720c */ /* 0x000fe20003f64070 */
[C---:B------:R-:W-:Y:S01]  /*5030*/  IMAD.HI.U32 R13, R23.reuse, R12, RZ ;  /* 0x0000000c170d7227 */ /* 0x040fe200078e00ff */
[----:B------:R-:W-:Y:S02]  /*5040*/  IABS R6, R2 ;  /* 0x0000000200067213 */ /* 0x000fe40000000000 */
[----:B------:R0:W-:Y:S01]  /*5050*/  STL [R1+0x118], R0 ;  /* 0x0001180001007387 */ /* 0x0001e20000100800 */
[----:B------:R-:W-:-:S04]  /*5060*/  IMAD.HI.U32 R4, R23, R9, RZ ;  /* 0x0000000917047227 */ /* 0x000fc800078e00ff */
[----:B------:R-:W-:Y:S02]  /*5070*/  IMAD.MOV R13, RZ, RZ, -R13 ;  /* 0x000000ffff0d7224 */ /* 0x000fe400078e0a0d */
[----:B------:R-:W-:Y:S02]  /*5080*/  IMAD.MOV R4, RZ, RZ, -R4 ;  /* 0x000000ffff047224 */ /* 0x000fe400078e0a04 */
[----:B------:R-:W-:Y:S01]  /*5090*/  @!P3 IMAD.IADD R7, R7, 0x1, -R27 ;  /* 0x000000010707b824 */ /* 0x000fe200078e0a1b */
[----:B------:R-:W-:Y:S01]  /*50a0*/  ISETP.GT.U32.AND P3, PT, R27, R8, PT ;  /* 0x000000081b00720c */ /* 0x000fe20003f64070 */
[----:B0-----:R-:W-:Y:S02]  /*50b0*/  IMAD.MOV.U32 R0, RZ, RZ, R14 ;  /* 0x000000ffff007224 */ /* 0x001fe400078e000e */
[----:B------:R-:W-:Y:S01]  /*50c0*/  IMAD.HI.U32 R14, R23, R6, RZ ;  /* 0x00000006170e7227 */ /* 0x000fe200078e00ff */
[----:B------:R-:W-:-:S03]  /*50d0*/  ISETP.GT.U32.AND P2, PT, R27, R7, PT ;  /* 0x000000071b00720c */ /* 0x000fc60003f44070 */
[----:B------:R-:W-:Y:S01]  /*50e0*/  @!P5 IMAD.MOV R0, RZ, RZ, -R0 ;  /* 0x000000ffff00d224 */ /* 0x000fe200078e0a00 */
[C---:B------:R-:W-:Y:S01]  /*50f0*/  ISETP.GT.U32.AND P5, PT, R27.reuse, R10, PT ;  /* 0x0000000a1b00720c */ /* 0x040fe20003fa4070 */
[C---:B------:R-:W-:Y:S02]  /*5100*/  IMAD R12, R27.reuse, R13, R12 ;  /* 0x0000000d1b0c7224 */ /* 0x040fe400078e020c */
[----:B------:R-:W-:Y:S01]  /*5110*/  IMAD R9, R27, R4, R9 ;  /* 0x000000041b097224 */ /* 0x000fe200078e0209 */
[----:B------:R0:W-:Y:S01]  /*5120*/  STL [R1+0x98], R0 ;  /* 0x0000980001007387 */ /* 0x0001e20000100800 */
[--C-:B------:R-:W-:Y:S02]  /*5130*/  @!P3 IMAD.IADD R8, R8, 0x1, -R27.reuse ;  /* 0x000000010808b824 */ /* 0x100fe400078e0a1b */
[----:B------:R-:W-:Y:S02]  /*5140*/  VIADD R4, R29, 0x28 ;  /* 0x000000281d047836 */ /* 0x000fe40000000000 */
[----:B------:R-:W-:Y:S01]  /*5150*/  @!P2 IMAD.IADD R7, R7, 0x1, -R27 ;  /* 0x000000010707a824 */ /* 0x000fe200078e0a1b */
[----:B------:R-:W-:-:S02]  /*5160*/  ISETP.GT.U32.AND P2, PT, R27, R12, PT ;  /* 0x0000000c1b00720c */ /* 0x000fc40003f44070 */
[C---:B------:R-:W-:Y:S01]  /*5170*/  ISETP.GT.U32.AND P3, PT, R27.reuse, R8, PT ;  /* 0x000000081b00720c */ /* 0x040fe20003f64070 */
[----:B------:R-:W-:Y:S01]  /*5180*/  @!P5 IMAD.IADD R10, R10, 0x1, -R27 ;  /* 0x000000010a0ad824 */ /* 0x000fe200078e0a1b */
[----:B------:R-:W-:Y:S01]  /*5190*/  ISETP.GT.U32.AND P5, PT, R27, R9, PT ;  /* 0x000000091b00720c */ /* 0x000fe20003fa4070 */
[----:B0-----:R-:W-:Y:S02]  /*51a0*/  IMAD.MOV.U32 R0, RZ, RZ, R15 ;  /* 0x000000ffff007224 */ /* 0x001fe400078e000f */
[----:B------:R-:W-:Y:S02]  /*51b0*/  IMAD.MOV.U32 R15, RZ, RZ, R7 ;  /* 0x000000ffff0f7224 */ /* 0x000fe400078e0007 */
[----:B------:R-:W-:Y:S01]  /*51c0*/  @!P4 IMAD.MOV R0, RZ, RZ, -R0 ;  /* 0x000000ffff00c224 */ /* 0x000fe200078e0a00 */
[----:B------:R-:W-:Y:S01]  /*51d0*/  ISETP.GE.AND P4, PT, R11, RZ, PT ;  /* 0x000000ff0b00720c */ /* 0x000fe20003f86270 */
[----:B------:R-:W-:Y:S02]  /*51e0*/  IMAD.MOV R11, RZ, RZ, -R14 ;  /* 0x000000ffff0b7224 */ /* 0x000fe400078e0a0e */
[----:B------:R-:W-:Y:S01]  /*51f0*/  @!P2 IMAD.IADD R12, R12, 0x1, -R27 ;  /* 0x000000010c0ca824 */ /* 0x000fe200078e0a1b */
[----:B------:R0:W-:Y:S01]  /*5200*/  STL [R1+0x90], R0 ;  /* 0x0000900001007387 */ /* 0x0001e20000100800 */
[----:B------:R-:W-:Y:S01]  /*5210*/  IMAD R6, R27, R11, R6 ;  /* 0x0000000b1b067224 */ /* 0x000fe200078e0206 */
[----:B------:R-:W-:Y:S01]  /*5220*/  IABS R11, R4 ;  /* 0x00000004000b7213 */ /* 0x000fe20000000000 */
[----:B------:R-:W-:Y:S01]  /*5230*/  @!P6 IMAD.MOV R15, RZ, RZ, -R15 ;  /* 0x000000ffff0fe224 */ /* 0x000fe200078e0a0f */
[----:B------:R-:W-:Y:S01]  /*5240*/  ISETP.GE.AND P6, PT, R5, RZ, PT ;  /* 0x000000ff0500720c */ /* 0x000fe20003fc6270 */
[----:B------:R-:W-:Y:S01]  /*5250*/  @!P5 IMAD.IADD R9, R9, 0x1, -R27 ;  /* 0x000000010909d824 */ /* 0x000fe200078e0a1b */
[----:B------:R-:W-:Y:S01]  /*5260*/  ISETP.GT.U32.AND P2, PT, R27, R12, PT ;  /* 0x0000000c1b00720c */ /* 0x000fe20003f44070 */
[----:B------:R-:W-:Y:S01]  /*5270*/  IMAD.MOV.U32 R7, RZ, RZ, R11 ;  /* 0x000000ffff077224 */ /* 0x000fe200078e000b */
[----:B------:R-:W-:Y:S01]  /*5280*/  STL [R1+0x88], R15 ;  /* 0x0000880f01007387 */ /* 0x000fe20000100800 */
[----:B------:R-:W-:Y:S01]  /*5290*/  VIADD R5, R29, 0x27 ;  /* 0x000000271d057836 */ /* 0x000fe20000000000 */
[----:B------:R-:W-:Y:S01]  /*52a0*/  ISETP.GT.U32.AND P5, PT, R27, R9, PT ;  /* 0x000000091b00720c */ /* 0x000fe20003fa4070 */
[----:B0-----:R-:W-:-:S02]  /*52b0*/  IMAD.MOV.U32 R0, RZ, RZ, R10 ;  /* 0x000000ffff007224 */ /* 0x001fc400078e000a */
[----:B------:R-:W-:Y:S01]  /*52c0*/  IMAD.HI.U32 R10, R23, R7, RZ ;  /* 0x00000007170a7227 */ /* 0x000fe200078e00ff */
[----:B------:R-:W-:-:S03]  /*52d0*/  IABS R11, R5 ;  /* 0x00000005000b7213 */ /* 0x000fc60000000000 */
[----:B------:R-:W-:Y:S01]  /*52e0*/  @!P0 IMAD.MOV R0, RZ, RZ, -R0 ;  /* 0x000000ffff008224 */ /* 0x000fe200078e0a00 */
[----:B------:R-:W-:Y:S01]  /*52f0*/  ISETP.GT.U32.AND P0, PT, R27, R6, PT ;  /* 0x000000061b00720c */ /* 0x000fe20003f04070 */
[----:B------:R-:W-:Y:S01]  /*5300*/  @!P3 IMAD.IADD R8, R8, 0x1, -R27 ;  /* 0x000000010808b824 */ /* 0x000fe200078e0a1b */
[----:B------:R-:W-:Y:S01]  /*5310*/  ISETP.GE.AND P3, PT, R2, RZ, PT ;  /* 0x000000ff0200720c */ /* 0x000fe20003f66270 */
[----:B------:R-:W-:Y:S01]  /*5320*/  IMAD.MOV R2, RZ, RZ, -R10 ;  /* 0x000000ffff027224 */ /* 0x000fe200078e0a0a */
[----:B------:R0:W-:Y:S01]  /*5330*/  STL [R1+0x84], R0 ;  /* 0x0000840001007387 */ /* 0x0001e20000100800 */
[----:B------:R-:W-:Y:S02]  /*5340*/  VIADD R10, R29, 0x26 ;  /* 0x000000261d0a7836 */ /* 0x000fe40000000000 */
[----:B------:R-:W-:Y:S02]  /*5350*/  IMAD R7, R27, R2, R7 ;  /* 0x000000021b077224 */ /* 0x000fe400078e0207 */
[----:B------:R-:W-:Y:S01]  /*5360*/  IMAD.HI.U32 R13, R23, R11, RZ ;  /* 0x0000000b170d7227 */ /* 0x000fe200078e00ff */
[----:B------:R-:W-:-:S03]  /*5370*/  IABS R2, R10 ;  /* 0x0000000a00027213 */ /* 0x000fc60000000000 */
[--C-:B------:R-:W-:Y:S02]  /*5380*/  @!P0 IMAD.IADD R6, R6, 0x1, -R27.reuse ;  /* 0x0000000106068824 */ /* 0x100fe400078e0a1b */
[----:B0-----:R-:W-:Y:S02]  /*5390*/  IMAD.MOV.U32 R0, RZ, RZ, R8 ;  /* 0x000000ffff007224 */ /* 0x001fe400078e0008 */
[----:B------:R-:W-:Y:S01]  /*53a0*/  @!P2 IMAD.IADD R12, R12, 0x1, -R27 ;  /* 0x000000010c0ca824 */ /* 0x000fe200078e0a1b */
[C---:B------:R-:W-:Y:S01]  /*53b0*/  ISETP.GT.U32.AND P0, PT, R27.reuse, R6, PT ;  /* 0x000000061b00720c */ /* 0x040fe20003f04070 */
[----:B------:R-:W-:Y:S01]  /*53c0*/  @!P1 IMAD.MOV R0, RZ, RZ, -R0 ;  /* 0x000000ffff009224 */ /* 0x000fe200078e0a00 */
[----:B------:R-:W-:Y:S01]  /*53d0*/  ISETP.GT.U32.AND P1, PT, R27, R7, PT ;  /* 0x000000071b00720c */ /* 0x000fe20003f24070 */
[----:B------:R-:W-:Y:S01]  /*53e0*/  IMAD.MOV R13, RZ, RZ, -R13 ;  /* 0x000000ffff0d7224 */ /* 0x000fe200078e0a0d */
[----:B------:R-:W-:Y:S01]  /*53f0*/  ISETP.GE.AND P2, PT, R4, RZ, PT ;  /* 0x000000ff0400720c */ /* 0x000fe20003f46270 */
[----:B------:R-:W-:Y:S01]  /*5400*/  @!P5 IMAD.IADD R9, R9, 0x1, -R27 ;  /* 0x000000010909d824 */ /* 0x000fe200078e0a1b */
[----:B------:R0:W-:Y:S01]  /*5410*/  STL [R1+0xe8], R0 ;  /* 0x0000e80001007387 */ /* 0x0001e20000100800 */
[----:B------:R-:W-:Y:S01]  /*5420*/  ISETP.GE.AND P5, PT, R5, RZ, PT ;  /* 0x000000ff0500720c */ /* 0x000fe20003fa6270 */
[----:B------:R-:W-:-:S02]  /*5430*/  IMAD R5, R27, R13, R11 ;  /* 0x0000000d1b057224 */ /* 0x000fc400078e020b */
[----:B------:R-:W-:-:S04]  /*5440*/  IMAD.HI.U32 R8, R23, R2, RZ ;  /* 0x0000000217087227 */ /* 0x000fc800078e00ff */
[--C-:B------:R-:W-:Y:S01]  /*5450*/  @!P0 IMAD.IADD R6, R6, 0x1, -R27.reuse ;  /* 0x0000000106068824 */ /* 0x100fe200078e0a1b */
[----:B------:R-:W-:Y:S01]  /*5460*/  ISETP.GT.U32.AND P0, PT, R27, R5, PT ;  /* 0x000000051b00720c */ /* 0x000fe20003f04070 */
[----:B0-----:R-:W-:Y:S02]  /*5470*/  IMAD.MOV.U32 R0, RZ, RZ, R12 ;  /* 0x000000ffff007224 */ /* 0x001fe400078e000c */
[----:B------:R-:W-:Y:S02]  /*5480*/  IMAD.MOV R8, RZ, RZ, -R8 ;  /* 0x000000ffff087224 */ /* 0x000fe400078e0a08 */
[----:B------:R-:W-:Y:S02]  /*5490*/  @!P4 IMAD.MOV R0, RZ, RZ, -R0 ;  /* 0x000000ffff00c224 */ /* 0x000fe400078e0a00 */
[--C-:B------:R-:W-:Y:S01]  /*54a0*/  @!P1 IMAD.IADD R7, R7, 0x1, -R27.reuse ;  /* 0x0000000107079824 */ /* 0x100fe200078e0a1b */
[----:B------:R-:W-:Y:S01]  /*54b0*/  ISETP.GE.AND P1, PT, R10, RZ, PT ;  /* 0x000000ff0a00720c */ /* 0x000fe20003f26270 */
[----:B------:R-:W-:Y:S01]  /*54c0*/  IMAD R2, R27, R8, R2 ;  /* 0x000000081b027224 */ /* 0x000fe200078e0202 */
[----:B------:R0:W-:Y:S01]  /*54d0*/  STL [R1+0x7c], R0 ;  /* 0x00007c0001007387 */ /* 0x0001e20000100800 */
[----:B------:R-:W-:Y:S01]  /*54e0*/  VIADD R4, R29, 0x25 ;  /* 0x000000251d047836 */ /* 0x000fe20000000000 */
[----:B------:R-:W-:Y:S01]  /*54f0*/  ISETP.GT.U32.AND P4, PT, R27, R7, PT ;  /* 0x000000071b00720c */ /* 0x000fe20003f84070 */
[----:B------:R-:W-:-:S02]  /*5500*/  @!P0 IMAD.IADD R5, R5, 0x1, -R27 ;  /* 0x0000000105058824 */ /* 0x000fc400078e0a1b */
[----:B------:R-:W-:Y:S01]  /*5510*/  @!P6 IMAD.MOV R9, RZ, RZ, -R9 ;  /* 0x000000ffff09e224 */ /* 0x000fe200078e0a09 */
[----:B------:R-:W-:Y:S01]  /*5520*/  IABS R11, R4 ;  /* 0x00000004000b7213 */ /* 0x000fe20000000000 */
[----:B------:R-:W-:Y:S01]  /*5530*/  VIADD R10, R29, 0x23 ;  /* 0x000000231d0a7836 */ /* 0x000fe20000000000 */
[----:B------:R-:W-:Y:S01]  /*5540*/  ISETP.GT.U32.AND P0, PT, R27, R5, PT ;  /* 0x000000051b00720c */ /* 0x000fe20003f04070 */
[----:B0-----:R-:W-:Y:S01]  /*5550*/  IMAD.MOV.U32 R0, RZ, RZ, R6 ;  /* 0x000000ffff007224 */ /* 0x001fe200078e0006 */
[----:B------:R0:W-:Y:S01]  /*5560*/  STL [R1+0x74], R9 ;  /* 0x0000740901007387 */ /* 0x0001e20000100800 */
[----:B------:R-:W-:Y:S01]  /*5570*/  IMAD.HI.U32 R6, R23, R11, RZ ;  /* 0x0000000b17067227 */ /* 0x000fe200078e00ff */
[----:B------:R-:W-:Y:S02]  /*5580*/  IABS R8, R10 ;  /* 0x0000000a00087213 */ /* 0x000fe40000000000 */
[----:B------:R-:W-:Y:S01]  /*5590*/  ISETP.GE.AND P6, PT, R4, RZ, PT ;  /* 0x000000ff0400720c */ /* 0x000fe20003fc6270 */
[----:B------:R-:W-:Y:S01]  /*55a0*/  @!P3 IMAD.MOV R0, RZ, RZ, -R0 ;  /* 0x000000ffff00b224 */ /* 0x000fe200078e0a00 */
[----:B------:R-:W-:Y:S01]  /*55b0*/  ISETP.GT.U32.AND P3, PT, R27, R2, PT ;  /* 0x000000021b00720c */ /* 0x000fe20003f64070 */
[----:B------:R-:W-:-:S02]  /*55c0*/  @!P4 IMAD.IADD R7, R7, 0x1, -R27 ;  /* 0x000000010707c824 */ /* 0x000fc400078e0a1b */
[----:B------:R-:W-:Y:S01]  /*55d0*/  IMAD.MOV R6, RZ, RZ, -R6 ;  /* 0x000000ffff067224 */ /* 0x000fe200078e0a06 */
[----:B------:R1:W-:Y:S01]  /*55e0*/  STL [R1+0xb4], R0 ;  /* 0x0000b40001007387 */ /* 0x0003e20000100800 */
[----:B0-----:R-:W-:Y:S02]  /*55f0*/  VIADD R9, R29, 0x24 ;  /* 0x000000241d097836 */ /* 0x001fe40000000000 */
[----:B------:R-:W-:Y:S02]  /*5600*/  IMAD R11, R27, R6, R11 ;  /* 0x000000061b0b7224 */ /* 0x000fe400078e020b */
[--C-:B------:R-:W-:Y:S01]  /*5610*/  @!P0 IMAD.IADD R5, R5, 0x1, -R27.reuse ;  /* 0x0000000105058824 */ /* 0x100fe200078e0a1b */
[----:B------:R-:W-:Y:S01]  /*5620*/  ISETP.GE.AND P4, PT, R9, RZ, PT ;  /* 0x000000ff0900720c */ /* 0x000fe20003f86270 */
[----:B------:R-:W-:Y:S01]  /*5630*/  VIADD R4, R29, 0x22 ;  /* 0x000000221d047836 */ /* 0x000fe20000000000 */
[----:B------:R-:W-:Y:S01]  /*5640*/  IABS R9, R9 ;  /* 0x0000000900097213 */ /* 0x000fe20000000000 */
[----:B------:R-:W-:Y:S01]  /*5650*/  @!P3 IMAD.IADD R2, R2, 0x1, -R27 ;  /* 0x000000010202b824 */ /* 0x000fe200078e0a1b */
[----:B------:R-:W-:Y:S01]  /*5660*/  ISETP.GE.AND P0, PT, R10, RZ, PT ;  /* 0x000000ff0a00720c */ /* 0x000fe20003f06270 */
[----:B-1----:R-:W-:Y:S01]  /*5670*/  IMAD.MOV.U32 R0, RZ, RZ, R7 ;  /* 0x000000ffff007224 */ /* 0x002fe200078e0007 */
[----:B------:R-:W-:Y:S01]  /*5680*/  IABS R6, R4 ;  /* 0x0000000400067213 */ /* 0x000fe20000000000 */
[----:B------:R-:W-:Y:S01]  /*5690*/  IMAD.HI.U32 R7, R23, R9, RZ ;  /* 0x0000000917077227 */ /* 0x000fe200078e00ff */
[----:B------:R-:W-:-:S03]  /*56a0*/  ISETP.GT.U32.AND P3, PT, R27, R2, PT ;  /* 0x000000021b00720c */ /* 0x000fc60003f64070 */
[----:B------:R-:W-:Y:S01]  /*56b0*/  @!P2 IMAD.MOV R0, RZ, RZ, -R0 ;  /* 0x000000ffff00a224 */ /* 0x000fe200078e0a00 */
[----:B------:R-:W-:Y:S01]  /*56c0*/  ISETP.GT.U32.AND P2, PT, R27, R11, PT ;  /* 0x0000000b1b00720c */ /* 0x000fe20003f44070 */
[----:B------:R-:W-:-:S03]  /*56d0*/  IMAD.MOV R7, RZ, RZ, -R7 ;  /* 0x000000ffff077224 */ /* 0x000fc600078e0a07 */
[----:B------:R0:W-:Y:S01]  /*56e0*/  STL [R1+0xd8], R0 ;  /* 0x0000d80001007387 */ /* 0x0001e20000100800 */
[----:B------:R-:W-:Y:S02]  /*56f0*/  IMAD R9, R27, R7, R9 ;  /* 0x000000071b097224 */ /* 0x000fe400078e0209 */
[----:B------:R-:W-:Y:S02]  /*5700*/  VIADD R7, R29, 0x21 ;  /* 0x000000211d077836 */ /* 0x000fe40000000000 */
[--C-:B------:R-:W-:Y:S01]  /*5710*/  @!P3 IMAD.IADD R2, R2, 0x1, -R27.reuse ;  /* 0x000000010202b824 */ /* 0x100fe200078e0a1b */
[----:B------:R-:W-:Y:S02]  /*5720*/  ISETP.GT.U32.AND P3, PT, R27, R9, PT ;  /* 0x000000091b00720c */ /* 0x000fe40003f64070 */
[----:B------:R-:W-:Y:S01]  /*5730*/  IABS R10, R7 ;  /* 0x00000007000a7213 */ /* 0x000fe20000000000 */
[----:B------:R-:W-:Y:S02]  /*5740*/  @!P2 IMAD.IADD R11, R11, 0x1, -R27 ;  /* 0x000000010b0ba824 */ /* 0x000fe400078e0a1b */
[----:B0-----:R-:W-:-:S02]  /*5750*/  IMAD.MOV.U32 R0, RZ, RZ, R5 ;  /* 0x000000ffff007224 */ /* 0x001fc400078e0005 */
[----:B------:R-:W-:Y:S01]  /*5760*/  IMAD.HI.U32 R5, R23, R8, RZ ;  /* 0x0000000817057227 */ /* 0x000fe200078e00ff */
[----:B------:R-:W-:-:S03]  /*5770*/  ISETP.GT.U32.AND P2, PT, R27, R11, PT ;  /* 0x0000000b1b00720c */ /* 0x000fc60003f44070 */
[----:B------:R-:W-:Y:S01]  /*5780*/  @!P5 IMAD.MOV R0, RZ, RZ, -R0 ;  /* 0x000000ffff00d224 */ /* 0x000fe200078e0a00 */
[----:B------:R-:W-:Y:S01]  /*5790*/  ISETP.GE.AND P5, PT, R4, RZ, PT ;  /* 0x000000ff0400720c */ /* 0x000fe20003fa6270 */
[----:B------:R-:W-:Y:S02]  /*57a0*/  IMAD.MOV R5, RZ, RZ, -R5 ;  /* 0x000000ffff057224 */ /* 0x000fe400078e0a05 */
[----:B------:R-:W-:Y:S01]  /*57b0*/  @!P3 IMAD.IADD R9, R9, 0x1, -R27 ;  /* 0x000000010909b824 */ /* 0x000fe200078e0a1b */
[----:B------:R0:W-:Y:S01]  /*57c0*/  STL [R1+0xc4], R0 ;  /* 0x0000c40001007387 */ /* 0x0001e20000100800 */
[----:B------:R-:W-:Y:S02]  /*57d0*/  IMAD R8, R27, R5, R8 ;  /* 0x000000051b087224 */ /* 0x000fe400078e0208 */
[----:B------:R-:W-:Y:S01]  /*57e0*/  IMAD.HI.U32 R4, R23, R6, RZ ;  /* 0x0000000617047227 */ /* 0x000fe200078e00ff */
[----:B------:R-:W-:-:S03]  /*57f0*/  ISETP.GT.U32.AND P3, PT, R27, R9, PT ;  /* 0x000000091b00720c */ /* 0x000fc60003f64070 */
[----:B------:R-:W-:Y:S02]  /*5800*/  IMAD.MOV R4, RZ, RZ, -R4 ;  /* 0x000000ffff047224 */ /* 0x000fe400078e0a04 */
[--C-:B------:R-:W-:Y:S02]  /*5810*/  @!P2 IMAD.IADD R11, R11, 0x1, -R27.reuse ;  /* 0x000000010b0ba824 */ /* 0x100fe400078e0a1b */
[----:B0-----:R-:W-:Y:S02]  /*5820*/  IMAD.MOV.U32 R0, RZ, RZ, R2 ;  /* 0x000000ffff007224 */ /* 0x001fe400078e0002 */
[C---:B------:R-:W-:Y:S02]  /*5830*/  IMAD R6, R27.reuse, R4, R6 ;  /* 0x000000041b067224 */ /* 0x040fe400078e0206 */
[----:B------:R-:W-:Y:S01]  /*5840*/  @!P1 IMAD.MOV R0, RZ, RZ, -R0 ;  /* 0x000000ffff009224 */ /* 0x000fe200078e0a00 */
[----:B------:R-:W-:Y:S01]  /*5850*/  ISETP.GT.U32.AND P1, PT, R27, R8, PT ;  /* 0x000000081b00720c */ /* 0x000fe20003f24070 */
[----:B------:R-:W-:Y:S01]  /*5860*/  VIADD R5, R29, 0x1f ;  /* 0x0000001f1d057836 */ /* 0x000fe20000000000 */
[----:B------:R-:W-:Y:S01]  /*5870*/  ISETP.GT.U32.AND P2, PT, R27, R6, PT ;  /* 0x000000061b00720c */ /* 0x000fe20003f44070 */
[----:B------:R-:W-:Y:S01]  /*5880*/  VIADD R2, R29, 0x20 ;  /* 0x000000201d027836 */ /* 0x000fe20000000000 */
[----:B------:R0:W-:Y:S01]  /*5890*/  STL [R1+0xc8], R0 ;  /* 0x0000c80001007387 */ /* 0x0001e20000100800 */
[----:B------:R-:W-:Y:S01]  /*58a0*/  @!P3 IMAD.IADD R9, R9, 0x1, -R27 ;  /* 0x000000010909b824 */ /* 0x000fe200078e0a1b */
[----:B------:R-:W-:-:S02]  /*58b0*/  IABS R13, R5 ;  /* 0x00000005000d7213 */ /* 0x000fc40000000000 */
[----:B------:R-:W-:Y:S01]  /*58c0*/  IABS R4, R2 ;  /* 0x0000000200047213 */ /* 0x000fe20000000000 */
[----:B------:R-:W-:Y:S01]  /*58d0*/  IMAD.MOV.U32 R14, RZ, RZ, R9 ;  /* 0x000000ffff0e7224 */ /* 0x000fe200078e0009 */
[----:B------:R-:W-:-:S03]  /*58e0*/  ISETP.GE.AND P3, PT, R2, RZ, PT ;  /* 0x000000ff0200720c */ /* 0x000fc60003f66270 */
[----:B------:R-:W-:Y:S02]  /*58f0*/  @!P1 IMAD.IADD R8, R8, 0x1, -R27 ;  /* 0x0000000108089824 */ /* 0x000fe400078e0a1b */
[----:B0-----:R-:W-:Y:S02]  /*5900*/  IMAD.MOV.U32 R0, RZ, RZ, R11 ;  /* 0x000000ffff007224 */ /* 0x001fe400078e000b */
[----:B------:R-:W-:Y:S01]  /*5910*/  IMAD.HI.U32 R11, R23, R10, RZ ;  /* 0x0000000a170b7227 */ /* 0x000fe200078e00ff */
[----:B------:R-:W-:-:S03]  /*5920*/  ISETP.GT.U32.AND P1, PT, R27, R8, PT ;  /* 0x000000081b00720c */ /* 0x000fc60003f24070 */
[----:B------:R-:W-:Y:S02]  /*5930*/  IMAD.MOV R11, RZ, RZ, -R11 ;  /* 0x000000ffff0b7224 */ /* 0x000fe400078e0a0b */
[----:B------:R-:W-:Y:S01]  /*5940*/  @!P6 IMAD.MOV R0, RZ, RZ, -R0 ;  /* 0x000000ffff00e224 */ /* 0x000fe200078e0a00 */
[----:B------:R-:W-:Y:S01]  /*5950*/  ISETP.GE.AND P6, PT, R7, RZ, PT ;  /* 0x000000ff0700720c */ /* 0x000fe20003fc6270 */
[----:B------:R-:W-:Y:S02]  /*5960*/  IMAD R2, R27, R11, R10 ;  /* 0x0000000b1b027224 */ /* 0x000fe400078e020a */
[----:B------:R-:W-:Y:S01]  /*5970*/  IMAD.MOV.U32 R7, RZ, RZ, R13 ;  /* 0x000000ffff077224 */ /* 0x000fe200078e000d */
[----:B------:R0:W-:Y:S01]  /*5980*/  STL [R1+0xc0], R0 ;  /* 0x0000c00001007387 */ /* 0x0001e20000100800 */
[----:B------:R-:W-:-:S04]  /*5990*/  IMAD.HI.U32 R12, R23, R4, RZ ;  /* 0x00000004170c7227 */ /* 0x000fc800078e00ff */
[----:B------:R-:W-:Y:S01]  /*59a0*/  @!P1 IMAD.IADD R8, R8, 0x1, -R27 ;  /* 0x0000000108089824 */ /* 0x000fe200078e0a1b */
[----:B------:R-:W-:Y:S01]  /*59b0*/  ISETP.GT.U32.AND P1, PT, R27, R2, PT ;  /* 0x000000021b00720c */ /* 0x000fe20003f24070 */
[----:B------:R-:W-:-:S04]  /*59c0*/  IMAD.HI.U32 R10, R23, R7, RZ ;  /* 0x00000007170a7227 */ /* 0x000fc800078e00ff */
[----:B------:R-:W-:Y:S02]  /*59d0*/  @!P2 IMAD.IADD R6, R6, 0x1, -R27 ;  /* 0x000000010606a824 */ /* 0x000fe400078e0a1b */
[----:B------:R-:W-:Y:S02]  /*59e0*/  IMAD.MOV R12, RZ, RZ, -R12 ;  /* 0x000000ffff0c7224 */ /* 0x000fe400078e0a0c */
[----:B------:R-:W-:Y:S01]  /*59f0*/  IMAD.MOV R10, RZ, RZ, -R10 ;  /* 0x000000ffff0a7224 */ /* 0x000fe200078e0a0a */
[C---:B------:R-:W-:Y:S01]  /*5a00*/  ISETP.GT.U32.AND P2, PT, R27.reuse, R6, PT ;  /* 0x000000061b00720c */ /* 0x040fe20003f44070 */
[C---:B------:R-:W-:Y:S02]  /*5a10*/  IMAD R4, R27.reuse, R12, R4 ;  /* 0x0000000c1b047224 */ /* 0x040fe400078e0204 */
[----:B0-----:R-:W-:Y:S02]  /*5a20*/  IMAD.MOV.U32 R0, RZ, RZ, R8 ;  /* 0x000000ffff007224 */ /* 0x001fe400078e0008 */
[----:B------:R-:W-:-:S02]  /*5a30*/  IMAD R7, R27, R10, R7 ;  /* 0x0000000a1b077224 */ /* 0x000fc400078e0207 */
[----:B------:R-:W-:Y:S01]  /*5a40*/  @!P0 IMAD.MOV R0, RZ, RZ, -R0 ;  /* 0x000000ffff008224 */ /* 0x000fe200078e0a00 */
[C---:B------:R-:W-:Y:S01]  /*5a50*/  ISETP.GT.U32.AND P0, PT, R27.reuse, R4, PT ;  /* 0x000000041b00720c */ /* 0x040fe20003f04070 */
[--C-:B------:R-:W-:Y:S01]  /*5a60*/  @!P1 IMAD.IADD R2, R2, 0x1, -R27.reuse ;  /* 0x0000000102029824 */ /* 0x100fe200078e0a1b */
[----:B------:R-:W-:Y:S01]  /*5a70*/  ISETP.GT.U32.AND P1, PT, R27, R7, PT ;  /* 0x000000071b00720c */ /* 0x000fe20003f24070 */
[----:B------:R-:W-:Y:S01]  /*5a80*/  @!P4 IMAD.MOV R14, RZ, RZ, -R14 ;  /* 0x000000ffff0ec224 */ /* 0x000fe200078e0a0e */
[----:B------:R-:W-:Y:S01]  /*5a90*/  ISETP.GE.AND P4, PT, R5, RZ, PT ;  /* 0x000000ff0500720c */ /* 0x000fe20003f86270 */
[C---:B------:R-:W-:Y:S02]  /*5aa0*/  VIADD R5, R29.reuse, 0x1e ;  /* 0x0000001e1d057836 */ /* 0x040fe40000000000 */
[--C-:B------:R-:W-:Y:S01]  /*5ab0*/  @!P2 IMAD.IADD R6, R6, 0x1, -R27.reuse ;  /* 0x000000010606a824 */ /* 0x100fe200078e0a1b */
[----:B------:R-:W-:Y:S01]  /*5ac0*/  STL [R1+0x70], R14 ;  /* 0x0000700e01007387 */ /* 0x000fe20000100800 */
[C---:B------:R-:W-:Y:S01]  /*5ad0*/  VIADD R8, R29.reuse, 0x1c ;  /* 0x0000001c1d087836 */ /* 0x040fe20000000000 */
[----:B------:R-:W-:Y:S01]  /*5ae0*/  IABS R19, R5 ;  /* 0x0000000500137213 */ /* 0x000fe20000000000 */
[----:B------:R-:W-:Y:S01]  /*5af0*/  VIADD R12, R29, 0x18 ;  /* 0x000000181d0c7836 */ /* 0x000fe20000000000 */
[----:B------:R-:W-:Y:S01]  /*5b00*/  ISETP.GE.AND P2, PT, R5, RZ, PT ;  /* 0x000000ff0500720c */ /* 0x000fe20003f46270 */
[----:B------:R-:W-:Y:S01]  /*5b10*/  VIADD R5, R29, 0x1d ;  /* 0x0000001d1d057836 */ /* 0x000fe20000000000 */
[----:B------:R0:W-:Y:S01]  /*5b20*/  STL [R1+0x6c], R0 ;  /* 0x00006c0001007387 */ /* 0x0001e20000100800 */
[--C-:B------:R-:W-:Y:S01]  /*5b30*/  @!P0 IMAD.IADD R4, R4, 0x1, -R27.reuse ;  /* 0x0000000104048824 */ /* 0x100fe200078e0a1b */
[----:B------:R-:W-:Y:S01]  /*5b40*/  IABS R17, R8 ;  /* 0x0000000800117213 */ /* 0x000fe20000000000 */
[----:B------:R-:W-:Y:S01]  /*5b50*/  @!P1 IMAD.IADD R7, R7, 0x1, -R27 ;  /* 0x0000000107079824 */ /* 0x000fe200078e0a1b */
[----:B------:R-:W-:Y:S01]  /*5b60*/  IABS R18, R5 ;  /* 0x0000000500127213 */ /* 0x000fe20000000000 */
[----:B------:R-:W-:Y:S01]  /*5b70*/  IMAD.HI.U32 R9, R23, R19, RZ ;  /* 0x0000001317097227 */ /* 0x000fe200078e00ff */
[----:B------:R-:W-:-:S02]  /*5b80*/  ISETP.GT.U32.AND P0, PT, R27, R4, PT ;  /* 0x000000041b00720c */ /* 0x000fc40003f04070 */
[----:B------:R-:W-:Y:S01]  /*5b90*/  ISETP.GT.U32.AND P1, PT, R27, R7, PT ;  /* 0x000000071b00720c */ /* 0x000fe20003f24070 */
[----:B------:R-:W-:-:S04]  /*5ba0*/  IMAD.HI.U32 R10, R23, R18, RZ ;  /* 0x00000012170a7227 */ /* 0x000fc800078e00ff */
[----:B0-----:R-:W-:Y:S02]  /*5bb0*/  IMAD.MOV.U32 R0, RZ, RZ, R6 ;  /* 0x000000ffff007224 */ /* 0x001fe400078e0006 */
[----:B------:R-:W-:Y:S02]  /*5bc0*/  IMAD.MOV R10, RZ, RZ, -R10 ;  /* 0x000000ffff0a7224 */ /* 0x000fe400078e0a0a */
[----:B------:R-:W-:Y:S01]  /*5bd0*/  @!P5 IMAD.MOV R0, RZ, RZ, -R0 ;  /* 0x000000ffff00d224 */ /* 0x000fe200078e0a00 */
[----:B------:R-:W-:Y:S01]  /*5be0*/  ISETP.GT.U32.AND P5, PT, R27, R2, PT ;  /* 0x000000021b00720c */ /* 0x000fe20003fa4070 */
[----:B------:R-:W-:Y:S02]  /*5bf0*/  VIADD R6, R29, 0x1b ;  /* 0x0000001b1d067836 */ /* 0x000fe40000000000 */
[----:B------:R-:W-:Y:S01]  /*5c00*/  IMAD R18, R27, R10, R18 ;  /* 0x0000000a1b127224 */ /* 0x000fe200078e0212 */
[----:B------:R0:W-:Y:S01]  /*5c10*/  STL [R1+0xa4], R0 ;  /* 0x0000a40001007387 */ /* 0x0001e20000100800 */
[----:B------:R-:W-:Y:S01]  /*5c20*/  IMAD.MOV R9, RZ, RZ, -R9 ;  /* 0x000000ffff097224 */ /* 0x000fe200078e0a09 */
[----:B------:R-:W-:Y:S01]  /*5c30*/  IABS R16, R6 ;  /* 0x0000000600107213 */ /* 0x000fe20000000000 */
[--C-:B------:R-:W-:Y:S01]  /*5c40*/  @!P0 IMAD.IADD R4, R4, 0x1, -R27.reuse ;  /* 0x0000000104048824 */ /* 0x100fe200078e0a1b */
[----:B------:R-:W-:Y:S01]  /*5c50*/  ISETP.GE.AND P0, PT, R5, RZ, PT ;  /* 0x000000ff0500720c */ /* 0x000fe20003f06270 */
[----:B------:R-:W-:Y:S01]  /*5c60*/  @!P1 IMAD.IADD R7, R7, 0x1, -R27 ;  /* 0x0000000107079824 */ /* 0x000fe200078e0a1b */
[C---:B------:R-:W-:Y:S01]  /*5c70*/  ISETP.GT.U32.AND P1, PT, R27.reuse, R18, PT ;  /* 0x000000121b00720c */ /* 0x040fe20003f24070 */
[----:B------:R-:W-:-:S02]  /*5c80*/  IMAD R19, R27, R9, R19 ;  /* 0x000000091b137224 */ /* 0x000fc400078e0213 */
[----:B------:R-:W-:Y:S02]  /*5c90*/  @!P5 IMAD.IADD R2, R2, 0x1, -R27 ;  /* 0x000000010202d824 */ /* 0x000fe400078e0a1b */
[----:B0-----:R-:W-:Y:S01]  /*5ca0*/  IMAD.MOV.U32 R0, RZ, RZ, R4 ;  /* 0x000000ffff007224 */ /* 0x001fe200078e0004 */
[----:B------:R-:W-:Y:S01]  /*5cb0*/  ISETP.GT.U32.AND P5, PT, R27, R19, PT ;  /* 0x000000131b00720c */ /* 0x000fe20003fa4070 */
[----:B------:R-:W-:Y:S01]  /*5cc0*/  IMAD.MOV.U32 R11, RZ, RZ, R2 ;  /* 0x000000ffff0b7224 */ /* 0x000fe200078e0002 */
[----:B------:R-:W-:Y:S01]  /*5cd0*/  IABS R4, R12 ;  /* 0x0000000c00047213 */ /* 0x000fe20000000000 */
[----:B------:R-:W-:-:S04]  /*5ce0*/  IMAD.HI.U32 R5, R23, R16, RZ ;  /* 0x0000001017057227 */ /* 0x000fc800078e00ff */
[----:B------:R-:W-:Y:S02]  /*5cf0*/  @!P6 IMAD.MOV R11, RZ, RZ, -R11 ;  /* 0x000000ffff0be224 */ /* 0x000fe400078e0a0b */
[----:B------:R-:W-:Y:S02]  /*5d00*/  @!P3 IMAD.MOV R0, RZ, RZ, -R0 ;  /* 0x000000ffff00b224 */ /* 0x000fe400078e0a00 */
[----:B------:R-:W-:Y:S01]  /*5d10*/  IMAD.HI.U32 R9, R23, R17, RZ ;  /* 0x0000001117097227 */ /* 0x000fe200078e00ff */
[----:B------:R-:W-:Y:S03]  /*5d20*/  STL [R1+0x68], R11 ;  /* 0x0000680b01007387 */ /* 0x000fe60000100800 */
[----:B------:R-:W-:Y:S01]  /*5d30*/  VIADD R14, R29, 0x1a ;  /* 0x0000001a1d0e7836 */ /* 0x000fe20000000000 */
[----:B------:R0:W-:Y:S01]  /*5d40*/  STL [R1+0x64], R0 ;  /* 0x0000640001007387 */ /* 0x0001e20000100800 */
[----:B------:R-:W-:-:S02]  /*5d50*/  IMAD.MOV R5, RZ, RZ, -R5 ;  /* 0x000000ffff057224 */ /* 0x000fc400078e0a05 */
[----:B------:R-:W-:Y:S01]  /*5d60*/  IMAD.MOV R9, RZ, RZ, -R9 ;  /* 0x000000ffff097224 */ /* 0x000fe200078e0a09 */
[----:B------:R-:W-:Y:S01]  /*5d70*/  IABS R15, R14 ;  /* 0x0000000e000f7213 */ /* 0x000fe20000000000 */
[C---:B------:R-:W-:Y:S02]  /*5d80*/  IMAD R16, R27.reuse, R5, R16 ;  /* 0x000000051b107224 */ /* 0x040fe400078e0210 */
[----:B------:R-:W-:Y:S02]  /*5d90*/  @!P1 IMAD.IADD R18, R18, 0x1, -R27 ;  /* 0x0000000112129824 */ /* 0x000fe400078e0a1b */
[C---:B------:R-:W-:Y:S02]  /*5da0*/  IMAD R17, R27.reuse, R9, R17 ;  /* 0x000000091b117224 */ /* 0x040fe400078e0211 */
[----:B0-----:R-:W-:Y:S01]  /*5db0*/  IMAD.MOV.U32 R0, RZ, RZ, R7 ;  /* 0x000000ffff007224 */ /* 0x001fe200078e0007 */
[----:B------:R-:W-:Y:S01]  /*5dc0*/  ISETP.GT.U32.AND P3, PT, R27, R18, PT ;  /* 0x000000121b00720c */ /* 0x000fe20003f64070 */
[----:B------:R-:W-:Y:S01]  /*5dd0*/  IMAD.HI.U32 R2, R23, R15, RZ ;  /* 0x0000000f17027227 */ /* 0x000fe200078e00ff */
[----:B------:R-:W-:-:S03]  /*5de0*/  ISETP.GT.U32.AND P6, PT, R27, R17, PT ;  /* 0x000000111b00720c */ /* 0x000fc60003fc4070 */
[----:B------:R-:W-:Y:S01]  /*5df0*/  @!P4 IMAD.MOV R0, RZ, RZ, -R0 ;  /* 0x000000ffff00c224 */ /* 0x000fe200078e0a00 */
[----:B------:R-:W-:Y:S01]  /*5e00*/  ISETP.GT.U32.AND P4, PT, R27, R16, PT ;  /* 0x000000101b00720c */ /* 0x000fe20003f84070 */
[----:B------:R-:W-:Y:S01]  /*5e10*/  @!P5 IMAD.IADD R19, R19, 0x1, -R27 ;  /* 0x000000011313d824 */ /* 0x000fe200078e0a1b */
[----:B------:R-:W-:Y:S01]  /*5e20*/  ISETP.GE.AND P5, PT, R8, RZ, PT ;  /* 0x000000ff0800720c */ /* 0x000fe20003fa6270 */
[----:B------:R-:W-:Y:S01]  /*5e30*/  IMAD.MOV R2, RZ, RZ, -R2 ;  /* 0x000000ffff027224 */ /* 0x000fe200078e0a02 */
[----:B------:R0:W-:Y:S01]  /*5e40*/  STL [R1+0x60], R0 ;  /* 0x0000600001007387 */ /* 0x0001e20000100800 */
[----:B------:R-:W-:Y:S01]  /*5e50*/  VIADD R9, R29, 0x19 ;  /* 0x000000191d097836 */ /* 0x000fe20000000000 */
[C---:B------:R-:W-:Y:S01]  /*5e60*/  ISETP.GT.U32.AND P1, PT, R27.reuse, R19, PT ;  /* 0x000000131b00720c */ /* 0x040fe20003f24070 */
[----:B------:R-:W-:Y:S02]  /*5e70*/  IMAD R15, R27, R2, R15 ;  /* 0x000000021b0f7224 */ /* 0x000fe400078e020f */
[--C-:B------:R-:W-:Y:S01]  /*5e80*/  @!P3 IMAD.IADD R18, R18, 0x1, -R27.reuse ;  /* 0x000000011212b824 */ /* 0x100fe200078e0a1b */
[----:B------:R-:W-:Y:S01]  /*5e90*/  IABS R5, R9 ;  /* 0x0000000900057213 */ /* 0x000fe20000000000 */
[--C-:B------:R-:W-:Y:S01]  /*5ea0*/  @!P6 IMAD.IADD R17, R17, 0x1, -R27.reuse ;  /* 0x000000011111e824 */ /* 0x100fe200078e0a1b */
[----:B------:R-:W-:Y:S01]  /*5eb0*/  ISETP.GT.U32.AND P3, PT, R27, R15, PT ;  /* 0x0000000f1b00720c */ /* 0x000fe20003f64070 */
[----:B------:R-:W-:-:S02]  /*5ec0*/  @!P4 IMAD.IADD R16, R16, 0x1, -R27 ;  /* 0x000000011010c824 */ /* 0x000fc400078e0a1b */
[----:B------:R-:W-:Y:S01]  /*5ed0*/  IMAD.HI.U32 R2, R23, R5, RZ ;  /* 0x0000000517027227 */ /* 0x000fe200078e00ff */
[C---:B------:R-:W-:Y:S02]  /*5ee0*/  ISETP.GT.U32.AND P6, PT, R27.reuse, R17, PT ;  /* 0x000000111b00720c */ /* 0x040fe40003fc4070 */
[----:B------:R-:W-:Y:S01]  /*5ef0*/  ISETP.GT.U32.AND P4, PT, R27, R16, PT ;  /* 0x000000101b00720c */ /* 0x000fe20003f84070 */
[----:B------:R-:W-:-:S04]  /*5f00*/  IMAD.HI.U32 R7, R23, R4, RZ ;  /* 0x0000000417077227 */ /* 0x000fc800078e00ff */
[----:B------:R-:W-:Y:S01]  /*5f10*/  @!P1 IMAD.IADD R19, R19, 0x1, -R27 ;  /* 0x0000000113139824 */ /* 0x000fe200078e0a1b */
[----:B------:R-:W-:Y:S01]  /*5f20*/  ISETP.GE.AND P1, PT, R6, RZ, PT ;  /* 0x000000ff0600720c */ /* 0x000fe20003f26270 */
[----:B------:R-:W-:Y:S02]  /*5f30*/  IMAD.MOV R2, RZ, RZ, -R2 ;  /* 0x000000ffff027224 */ /* 0x000fe400078e0a02 */
[----:B------:R-:W-:Y:S02]  /*5f40*/  VIADD R6, R29, 0x17 ;  /* 0x000000171d067836 */ /* 0x000fe40000000000 */
[----:B------:R-:W-:Y:S02]  /*5f50*/  IMAD.MOV R7, RZ, RZ, -R7 ;  /* 0x000000ffff077224 */ /* 0x000fe400078e0a07 */
[C---:B------:R-:W-:Y:S01]  /*5f60*/  IMAD R5, R27.reuse, R2, R5 ;  /* 0x000000021b057224 */ /* 0x040fe200078e0205 */
[----:B------:R-:W-:Y:S01]  /*5f70*/  IABS R2, R6 ;  /* 0x0000000600027213 */ /* 0x000fe20000000000 */
[----:B------:R-:W-:-:S02]  /*5f80*/  IMAD R4, R27, R7, R4 ;  /* 0x000000071b047224 */ /* 0x000fc400078e0204 */
[--C-:B------:R-:W-:Y:S02]  /*5f90*/  @!P3 IMAD.IADD R15, R15, 0x1, -R27.reuse ;  /* 0x000000010f0fb824 */ /* 0x100fe400078e0a1b */
[----:B------:R-:W-:Y:S01]  /*5fa0*/  @!P4 IMAD.IADD R16, R16, 0x1, -R27 ;  /* 0x000000011010c824 */ /* 0x000fe200078e0a1b */
[----:B------:R-:W-:Y:S01]  /*5fb0*/  ISETP.GT.U32.AND P4, PT, R27, R4, PT ;  /* 0x000000041b00720c */ /* 0x000fe20003f84070 */
[----:B------:R-:W-:Y:S01]  /*5fc0*/  IMAD.HI.U32 R13, R23, R2, RZ ;  /* 0x00000002170d7227 */ /* 0x000fe200078e00ff */
[----:B------:R-:W-:-:S03]  /*5fd0*/  ISETP.GT.U32.AND P3, PT, R27, R15, PT ;  /* 0x0000000f1b00720c */ /* 0x000fc60003f64070 */
[----:B------:R-:W-:Y:S01]  /*5fe0*/  @!P6 IMAD.IADD R17, R17, 0x1, -R27 ;  /* 0x000000011111e824 */ /* 0x000fe200078e0a1b */
[----:B------:R-:W-:Y:S01]  /*5ff0*/  ISETP.GT.U32.AND P6, PT, R27, R5, PT ;  /* 0x000000051b00720c */ /* 0x000fe20003fc4070 */
[C---:B------:R-:W-:Y:S02]  /*6000*/  VIADD R7, R29.reuse, 0x16 ;  /* 0x000000161d077836 */ /* 0x040fe40000000000 */
[----:B------:R-:W-:Y:S02]  /*6010*/  IMAD.MOV R13, RZ, RZ, -R13 ;  /* 0x000000ffff0d7224 */ /* 0x000fe400078e0a0d */
[----:B------:R-:W-:Y:S01]  /*6020*/  VIADD R11, R29, 0x14 ;  /* 0x000000141d0b7836 */ /* 0x000fe20000000000 */
[----:B------:R-:W-:Y:S01]  /*6030*/  IABS R22, R7 ;  /* 0x0000000700167213 */ /* 0x000fe20000000000 */
[----:B------:R-:W-:Y:S02]  /*6040*/  IMAD R2, R27, R13, R2 ;  /* 0x0000000d1b027224 */ /* 0x000fe400078e0202 */
[--C-:B------:R-:W-:Y:S01]  /*6050*/  @!P3 IMAD.IADD R15, R15, 0x1, -R27.reuse ;  /* 0x000000010f0fb824 */ /* 0x100fe200078e0a1b */
[----:B------:R-:W-:Y:S01]  /*6060*/  IABS R13, R11 ;  /* 0x0000000b000d7213 */ /* 0x000fe20000000000 */
[----:B------:R-:W-:Y:S01]  /*6070*/  @!P4 IMAD.IADD R4, R4, 0x1, -R27 ;  /* 0x000000010404c824 */ /* 0x000fe200078e0a1b */
[----:B------:R-:W-:Y:S01]  /*6080*/  ISETP.GT.U32.AND P3, PT, R27, R2, PT ;  /* 0x000000021b00720c */ /* 0x000fe20003f64070 */
[----:B------:R-:W-:Y:S01]  /*6090*/  IMAD.MOV.U32 R25, RZ, RZ, R18 ;  /* 0x000000ffff197224 */ /* 0x000fe200078e0012 */
[----:B------:R-:W-:Y:S01]  /*60a0*/  ISETP.GE.AND P4, PT, R9, RZ, PT ;  /* 0x000000ff0900720c */ /* 0x000fe20003f86270 */
[----:B------:R-:W-:-:S04]  /*60b0*/  IMAD.HI.U32 R24, R23, R22, RZ ;  /* 0x0000001617187227 */ /* 0x000fc800078e00ff */
[----:B------:R-:W-:Y:S01]  /*60c0*/  @!P6 IMAD.IADD R5, R5, 0x1, -R27 ;  /* 0x000000010505e824 */ /* 0x000fe200078e0a1b */
[----:B------:R-:W-:Y:S01]  /*60d0*/  ISETP.GE.AND P6, PT, R14, RZ, PT ;  /* 0x000000ff0e00720c */ /* 0x000fe20003fc6270 */
[----:B0-----:R-:W-:Y:S02]  /*60e0*/  IMAD.MOV.U32 R0, RZ, RZ, R19 ;  /* 0x000000ffff007224 */ /* 0x001fe400078e0013 */
[----:B------:R-:W-:Y:S01]  /*60f0*/  @!P0 IMAD.MOV R25, RZ, RZ, -R25 ;  /* 0x000000ffff198224 */ /* 0x000fe200078e0a19 */
[----:B------:R-:W-:Y:S01]  /*6100*/  ISETP.GT.U32.AND P0, PT, R27, R4, PT ;  /* 0x000000041b00720c */ /* 0x000fe20003f04070 */
[----:B------:R-:W-:Y:S02]  /*6110*/  IMAD.MOV R24, RZ, RZ, -R24 ;  /* 0x000000ffff187224 */ /* 0x000fe400078e0a18 */
[----:B------:R-:W-:-:S04]  /*6120*/  IMAD.HI.U32 R14, R23, R13, RZ ;  /* 0x0000000d170e7227 */ /* 0x000fc800078e00ff */
[----:B------:R-:W-:Y:S01]  /*6130*/  @!P2 IMAD.MOV R0, RZ, RZ, -R0 ;  /* 0x000000ffff00a224 */ /* 0x000fe200078e0a00 */
[C---:B------:R-:W-:Y:S01]  /*6140*/  ISETP.GT.U32.AND P2, PT, R27.reuse, R5, PT ;  /* 0x000000051b00720c */ /* 0x040fe20003f44070 */
[C---:B------:R-:W-:Y:S02]  /*6150*/  IMAD R9, R27.reuse, R24, R22 ;  /* 0x000000181b097224 */ /* 0x040fe400078e0216 */
[----:B------:R-:W-:Y:S01]  /*6160*/  IMAD.MOV R14, RZ, RZ, -R14 ;  /* 0x000000ffff0e7224 */ /* 0x000fe200078e0a0e */
[----:B------:R0:W-:Y:S01]  /*6170*/  STL [R1+0x40], R0 ;  /* 0x0000400001007387 */ /* 0x0001e20000100800 */
[----:B------:R-:W-:Y:S01]  /*6180*/  @!P1 IMAD.MOV R16, RZ, RZ, -R16 ;  /* 0x000000ffff109224 */ /* 0x000fe200078e0a10 */
[----:B------:R-:W-:Y:S01]  /*6190*/  ISETP.GE.AND P1, PT, R12, RZ, PT ;  /* 0x000000ff0c00720c */ /* 0x000fe20003f26270 */
[----:B------:R-:W-:Y:S01]  /*61a0*/  @!P3 IMAD.IADD R2, R2, 0x1, -R27 ;  /* 0x000000010202b824 */ /* 0x000fe200078e0a1b */
[C---:B------:R-:W-:Y:S01]  /*61b0*/  ISETP.GT.U32.AND P3, PT, R27.reuse, R9, PT ;  /* 0x000000091b00720c */ /* 0x040fe20003f64070 */
[----:B------:R-:W-:Y:S01]  /*61c0*/  IMAD R12, R27, R14, R13 ;  /* 0x0000000e1b0c7224 */ /* 0x000fe200078e020d */
[----:B------:R-:W-:Y:S01]  /*61d0*/  STL [R1+0x3c], R25 ;  /* 0x00003c1901007387 */ /* 0x000fe20000100800 */
[----:B------:R-:W-:-:S02]  /*61e0*/  @!P0 IMAD.IADD R4, R4, 0x1, -R27 ;  /* 0x0000000104048824 */ /* 0x000fc400078e0a1b */
[----:B------:R-:W-:Y:S01]  /*61f0*/  @!P2 IMAD.IADD R5, R5, 0x1, -R27 ;  /* 0x000000010505a824 */ /* 0x000fe200078e0a1b */
[----:B------:R-:W-:Y:S01]  /*6200*/  ISETP.GT.U32.AND P0, PT, R27, R12, PT ;  /* 0x0000000c1b00720c */ /* 0x000fe20003f04070 */
[----:B0-----:R-:W-:Y:S01]  /*6210*/  IMAD.MOV.U32 R0, RZ, RZ, R17 ;  /* 0x000000ffff007224 */ /* 0x001fe200078e0011 */
[----:B------:R-:W-:Y:S01]  /*6220*/  ISETP.GE.AND P2, PT, R6, RZ, PT ;  /* 0x000000ff0600720c */ /* 0x000fe20003f46270 */
[----:B------:R-:W-:Y:S02]  /*6230*/  VIADD R6, R29, 0x13 ;  /* 0x000000131d067836 */ /* 0x000fe40000000000 */
[----:B------:R-:W-:Y:S01]  /*6240*/  @!P5 IMAD.MOV R0, RZ, RZ, -R0 ;  /* 0x000000ffff00d224 */ /* 0x000fe200078e0a00 */
[----:B------:R-:W-:Y:S01]  /*6250*/  ISETP.GT.U32.AND P5, PT, R27, R2, PT ;  /* 0x000000021b00720c */ /* 0x000fe20003fa4070 */
[----:B------:R-:W-:Y:S01]  /*6260*/  @!P3 IMAD.IADD R9, R9, 0x1, -R27 ;  /* 0x000000010909b824 */ /* 0x000fe200078e0a1b */
[----:B------:R-:W-:Y:S01]  /*6270*/  IABS R13, R6 ;  /* 0x00000006000d7213 */ /* 0x000fe20000000000 */
[----:B------:R-:W-:Y:S01]  /*6280*/  VIADD R8, R29, 0x15 ;  /* 0x000000151d087836 */ /* 0x000fe20000000000 */
[----:B------:R0:W-:Y:S01]  /*6290*/  STL [R1+0x38], R0 ;  /* 0x0000380001007387 */ /* 0x0001e20000100800 */
[----:B------:R-:W-:-:S02]  /*62a0*/  IMAD.MOV.U32 R14, RZ, RZ, R5 ;  /* 0x000000ffff0e7224 */ /* 0x000fc400078e0005 */
[--C-:B------:R-:W-:Y:S01]  /*62b0*/  @!P0 IMAD.IADD R12, R12, 0x1, -R27.reuse ;  /* 0x000000010c0c8824 */ /* 0x100fe200078e0a1b */
[----:B------:R-:W-:Y:S01]  /*62c0*/  ISETP.GT.U32.AND P0, PT, R27, R9, PT ;  /* 0x000000091b00720c */ /* 0x000fe20003f04070 */
[----:B------:R-:W-:Y:S01]  /*62d0*/  IMAD.HI.U32 R5, R23, R13, RZ ;  /* 0x0000000d17057227 */ /* 0x000fe200078e00ff */
[----:B------:R-:W-:Y:S01]  /*62e0*/  IABS R10, R8 ;  /* 0x00000008000a7213 */ /* 0x000fe20000000000 */
[----:B------:R-:W-:Y:S01]  /*62f0*/  STL [R1+0x34], R16 ;  /* 0x0000341001007387 */ /* 0x000fe20000100800 */
[----:B------:R-:W-:Y:S01]  /*6300*/  ISETP.GE.AND P3, PT, R8, RZ, PT ;  /* 0x000000ff0800720c */ /* 0x000fe20003f66270 */
[----:B------:R-:W-:Y:S01]  /*6310*/  @!P5 IMAD.IADD R2, R2, 0x1, -R27 ;  /* 0x000000010202d824 */ /* 0x000fe200078e0a1b */
[----:B------:R-:W-:Y:S01]  /*6320*/  ISETP.GE.AND P5, PT, R7, RZ, PT ;  /* 0x000000ff0700720c */ /* 0x000fe20003fa6270 */
[----:B------:R-:W-:Y:S02]  /*6330*/  VIADD R7, R29, 0x12 ;  /* 0x000000121d077836 */ /* 0x000fe40000000000 */
[----:B------:R-:W-:-:S02]  /*6340*/  IMAD.MOV R5, RZ, RZ, -R5 ;  /* 0x000000ffff057224 */ /* 0x000fc400078e0a05 */
[----:B------:R-:W-:-:S04]  /*6350*/  IMAD.HI.U32 R21, R23, R10, RZ ;  /* 0x0000000a17157227 */ /* 0x000fc800078e00ff */
[----:B0-----:R-:W-:Y:S01]  /*6360*/  IMAD.MOV.U32 R0, RZ, RZ, R15 ;  /* 0x000000ffff007224 */ /* 0x001fe200078e000f */
[----:B------:R-:W-:Y:S01]  /*6370*/  IABS R15, R7 ;  /* 0x00000007000f7213 */ /* 0x000fe20000000000 */
[----:B------:R-:W-:Y:S02]  /*6380*/  IMAD R13, R27, R5, R13 ;  /* 0x000000051b0d7224 */ /* 0x000fe400078e020d */
[----:B------:R-:W-:Y:S02]  /*6390*/  IMAD.MOV R21, RZ, RZ, -R21 ;  /* 0x000000ffff157224 */ /* 0x000fe400078e0a15 */
[----:B------:R-:W-:Y:S01]  /*63a0*/  @!P0 IMAD.IADD R9, R9, 0x1, -R27 ;  /* 0x0000000109098824 */ /* 0x000fe200078e0a1b */
[C---:B------:R-:W-:Y:S01]  /*63b0*/  ISETP.GT.U32.AND P0, PT, R27.reuse, R13, PT ;  /* 0x0000000d1b00720c */ /* 0x040fe20003f04070 */
[----:B------:R-:W-:Y:S02]  /*63c0*/  IMAD R10, R27, R21, R10 ;  /* 0x000000151b0a7224 */ /* 0x000fe400078e020a */
[----:B------:R-:W-:-:S04]  /*63d0*/  IMAD.HI.U32 R5, R23, R15, RZ ;  /* 0x0000000f17057227 */ /* 0x000fc800078e00ff */
[----:B------:R-:W-:Y:S01]  /*63e0*/  @!P6 IMAD.MOV R0, RZ, RZ, -R0 ;  /* 0x000000ffff00e224 */ /* 0x000fe200078e0a00 */
[C---:B------:R-:W-:Y:S01]  /*63f0*/  ISETP.GT.U32.AND P6, PT, R27.reuse, R10, PT ;  /* 0x0000000a1b00720c */ /* 0x040fe20003fc4070 */
[----:B------:R-:W-:Y:S02]  /*6400*/  IMAD.MOV R5, RZ, RZ, -R5 ;  /* 0x000000ffff057224 */ /* 0x000fe400078e0a05 */
[----:B------:R-:W-:Y:S01]  /*6410*/  @!P4 IMAD.MOV R14, RZ, RZ, -R14 ;  /* 0x000000ffff0ec224 */ /* 0x000fe200078e0a0e */
[C---:B------:R-:W-:Y:S01]  /*6420*/  ISETP.GT.U32.AND P4, PT, R27.reuse, R12, PT ;  /* 0x0000000c1b00720c */ /* 0x040fe20003f84070 */
[----:B------:R-:W-:Y:S01]  /*6430*/  IMAD R15, R27, R5, R15 ;  /* 0x000000051b0f7224 */ /* 0x000fe200078e020f */
[----:B------:R0:W-:Y:S01]  /*6440*/  STL [R1+0x14], R0 ;  /* 0x0000140001007387 */ /* 0x0001e20000100800 */
[----:B------:R-:W-:Y:S02]  /*6450*/  @!P0 IMAD.IADD R13, R13, 0x1, -R27 ;  /* 0x000000010d0d8824 */ /* 0x000fe400078e0a1b */
[----:B------:R-:W-:Y:S01]  /*6460*/  VIADD R8, R29, 0x10 ;  /* 0x000000101d087836 */ /* 0x000fe20000000000 */
[C---:B------:R-:W-:Y:S01]  /*6470*/  ISETP.GT.U32.AND P0, PT, R27.reuse, R15, PT ;  /* 0x0000000f1b00720c */ /* 0x040fe20003f04070 */
[----:B------:R1:W-:Y:S01]  /*6480*/  STL [R1+0x10], R14 ;  /* 0x0000100e01007387 */ /* 0x0003e20000100800 */
[----:B------:R-:W-:Y:S01]  /*6490*/  @!P5 IMAD.MOV R9, RZ, RZ, -R9 ;  /* 0x000000ffff09d224 */ /* 0x000fe200078e0a09 */
[----:B------:R-:W-:Y:S01]  /*64a0*/  ISETP.GT.U32.AND P5, PT, R27, R13, PT ;  /* 0x0000000d1b00720c */ /* 0x000fe20003fa4070 */
[----:B------:R-:W-:Y:S01]  /*64b0*/  @!P6 IMAD.IADD R10, R10, 0x1, -R27 ;  /* 0x000000010a0ae824 */ /* 0x000fe200078e0a1b */
[----:B------:R-:W-:Y:S01]  /*64c0*/  IABS R18, R8 ;  /* 0x0000000800127213 */ /* 0x000fe20000000000 */
[----:B0-----:R-:W-:Y:S01]  /*64d0*/  IMAD.MOV.U32 R0, RZ, RZ, R4 ;  /* 0x000000ffff007224 */ /* 0x001fe200078e0004 */
[----:B------:R-:W-:Y:S01]  /*64e0*/  ISETP.GE.AND P6, PT, R11, RZ, PT ;  /* 0x000000ff0b00720c */ /* 0x000fe20003fc6270 */
[----:B------:R-:W-:-:S02]  /*64f0*/  VIADD R4, R29, 0x11 ;  /* 0x000000111d047836 */ /* 0x000fc40000000000 */
[----:B------:R-:W-:Y:S01]  /*6500*/  @!P1 IMAD.MOV R0, RZ, RZ, -R0 ;  /* 0x000000ffff009224 */ /* 0x000fe200078e0a00 */
[----:B------:R-:W-:Y:S01]  /*6510*/  ISETP.GT.U32.AND P1, PT, R27, R10, PT ;  /* 0x0000000a1b00720c */ /* 0x000fe20003f24070 */
[--C-:B------:R-:W-:Y:S01]  /*6520*/  @!P4 IMAD.IADD R12, R12, 0x1, -R27.reuse ;  /* 0x000000010c0cc824 */ /* 0x100fe200078e0a1b */
[----:B------:R-:W-:Y:S01]  /*6530*/  IABS R16, R4 ;  /* 0x0000000400107213 */ /* 0x000fe20000000000 */
[----:B------:R-:W-:Y:S01]  /*6540*/  @!P0 IMAD.IADD R15, R15, 0x1, -R27 ;  /* 0x000000010f0f8824 */ /* 0x000fe200078e0a1b */
[----:B------:R0:W-:Y:S01]  /*6550*/  STL [R1+0xc], R0 ;  /* 0x00000c0001007387 */ /* 0x0001e20000100800 */
[----:B------:R-:W-:Y:S01]  /*6560*/  ISETP.GE.AND P4, PT, R4, RZ, PT ;  /* 0x000000ff0400720c */ /* 0x000fe20003f86270 */
[----:B------:R-:W-:Y:S02]  /*6570*/  VIADD R4, R29, 0xf ;  /* 0x0000000f1d047836 */ /* 0x000fe40000000000 */
[----:B-1----:R-:W-:Y:S01]  /*6580*/  IMAD.HI.U32 R14, R23, R18, RZ ;  /* 0x00000012170e7227 */ /* 0x002fe200078e00ff */
[----:B------:R-:W-:-:S02]  /*6590*/  ISETP.GT.U32.AND P0, PT, R27, R15, PT ;  /* 0x0000000f1b00720c */ /* 0x000fc40003f04070 */
[----:B------:R-:W-:Y:S01]  /*65a0*/  IABS R19, R4 ;  /* 0x0000000400137213 */ /* 0x000fe20000000000 */
[----:B------:R-:W-:Y:S02]  /*65b0*/  IMAD.MOV R14, RZ, RZ, -R14 ;  /* 0x000000ffff0e7224 */ /* 0x000fe400078e0a0e */
[----:B0-----:R-:W-:Y:S02]  /*65c0*/  IMAD.MOV.U32 R0, RZ, RZ, R2 ;  /* 0x000000ffff007224 */ /* 0x001fe400078e0002 */
[----:B------:R-:W-:-:S04]  /*65d0*/  IMAD.HI.U32 R2, R23, R16, RZ ;  /* 0x0000001017027227 */ /* 0x000fc800078e00ff */
[----:B------:R-:W-:Y:S02]  /*65e0*/  IMAD.MOV R2, RZ, RZ, -R2 ;  /* 0x000000ffff027224 */ /* 0x000fe400078e0a02 */
[----:B------:R-:W-:Y:S01]  /*65f0*/  @!P1 IMAD.IADD R10, R10, 0x1, -R27 ;  /* 0x000000010a0a9824 */ /* 0x000fe200078e0a1b */
[----:B------:R-:W-:Y:S01]  /*6600*/  ISETP.GE.AND P1, PT, R7, RZ, PT ;  /* 0x000000ff0700720c */ /* 0x000fe20003f26270 */
[----:B------:R-:W-:Y:S02]  /*6610*/  IMAD R16, R27, R2, R16 ;  /* 0x000000021b107224 */ /* 0x000fe400078e0210 */
[----:B------:R-:W-:-:S04]  /*6620*/  IMAD.HI.U32 R2, R23, R19, RZ ;  /* 0x0000001317027227 */ /* 0x000fc800078e00ff */
[----:B------:R-:W-:Y:S02]  /*6630*/  IMAD.MOV R2, RZ, RZ, -R2 ;  /* 0x000000ffff027224 */ /* 0x000fe400078e0a02 */
[C---:B------:R-:W-:Y:S02]  /*6640*/  IMAD R18, R27.reuse, R14, R18 ;  /* 0x0000000e1b127224 */ /* 0x040fe400078e0212 */
[----:B------:R-:W-:Y:S01]  /*6650*/  @!P3 IMAD.MOV R10, RZ, RZ, -R10 ;  /* 0x000000ffff0ab224 */ /* 0x000fe200078e0a0a */
[C---:B------:R-:W-:Y:S01]  /*6660*/  ISETP.GT.U32.AND P3, PT, R27.reuse, R16, PT ;  /* 0x000000101b00720c */ /* 0x040fe20003f64070 */
[----:B------:R-:W-:Y:S02]  /*6670*/  IMAD R19, R27, R2, R19 ;  /* 0x000000021b137224 */ /* 0x000fe400078e0213 */
[--C-:B------:R-:W-:Y:S01]  /*6680*/  @!P5 IMAD.IADD R13, R13, 0x1, -R27.reuse ;  /* 0x000000010d0dd824 */ /* 0x100fe200078e0a1b */
[----:B------:R-:W-:Y:S01]  /*6690*/  ISETP.GT.U32.AND P5, PT, R27, R18, PT ;  /* 0x000000121b00720c */ /* 0x000fe20003fa4070 */
[----:B------:R-:W-:Y:S01]  /*66a0*/  @!P0 IMAD.IADD R15, R15, 0x1, -R27 ;  /* 0x000000010f0f8824 */ /* 0x000fe200078e0a1b */
[----:B------:R-:W-:Y:S01]  /*66b0*/  ISETP.GT.U32.AND P0, PT, R27, R19, PT ;  /* 0x000000131b00720c */ /* 0x000fe20003f04070 */
[----:B------:R-:W-:-:S02]  /*66c0*/  VIADD R11, R29, 0xe ;  /* 0x0000000e1d0b7836 */ /* 0x000fc40000000000 */
[----:B------:R-:W-:Y:S01]  /*66d0*/  @!P2 IMAD.MOV R0, RZ, RZ, -R0 ;  /* 0x000000ffff00a224 */ /* 0x000fe200078e0a00 */
[----:B------:R-:W-:Y:S01]  /*66e0*/  ISETP.GE.AND P2, PT, R6, RZ, PT ;  /* 0x000000ff0600720c */ /* 0x000fe20003f46270 */
[----:B------:R-:W-:Y:S01]  /*66f0*/  VIADD R6, R29, 0xd ;  /* 0x0000000d1d067836 */ /* 0x000fe20000000000 */
[----:B------:R-:W-:Y:S01]  /*6700*/  IABS R7, R11 ;  /* 0x0000000b00077213 */ /* 0x000fe20000000000 */
[----:B------:R-:W-:Y:S01]  /*6710*/  @!P6 IMAD.MOV R12, RZ, RZ, -R12 ;  /* 0x000000ffff0ce224 */ /* 0x000fe200078e0a0c */
[----:B------:R-:W-:Y:S01]  /*6720*/  ISETP.GE.AND P6, PT, R8, RZ, PT ;  /* 0x000000ff0800720c */ /* 0x000fe20003fc6270 */
[--C-:B------:R-:W-:Y:S01]  /*6730*/  @!P3 IMAD.IADD R16, R16, 0x1, -R27.reuse ;  /* 0x000000011010b824 */ /* 0x100fe200078e0a1b */
[----:B------:R-:W-:Y:S01]  /*6740*/  IABS R5, R6 ;  /* 0x0000000600057213 */ /* 0x000fe20000000000 */
[--C-:B------:R-:W-:Y:S01]  /*6750*/  @!P5 IMAD.IADD R18, R18, 0x1, -R27.reuse ;  /* 0x000000011212d824 */ /* 0x100fe200078e0a1b */
[----:B------:R-:W-:Y:S01]  /*6760*/  ISETP.GE.AND P3, PT, R4, RZ, PT ;  /* 0x000000ff0400720c */ /* 0x000fe20003f66270 */
[----:B------:R-:W-:Y:S01]  /*6770*/  IMAD.HI.U32 R8, R23, R7, RZ ;  /* 0x0000000717087227 */ /* 0x000fe200078e00ff */
[----:B------:R-:W-:Y:S01]  /*6780*/  ISETP.GT.U32.AND P5, PT, R27, R16, PT ;  /* 0x000000101b00720c */ /* 0x000fe20003fa4070 */
[----:B------:R-:W-:Y:S02]  /*6790*/  STL [R1+0x830], R0 ;  /* 0x0008300001007387 */ /* 0x000fe40000100800 */
[----:B------:R-:W-:Y:S01]  /*67a0*/  @!P0 IMAD.IADD R19, R19, 0x1, -R27 ;  /* 0x0000000113138824 */ /* 0x000fe200078e0a1b */
[----:B------:R-:W-:Y:S01]  /*67b0*/  ISETP.GT.U32.AND P0, PT, R27, R18, PT ;  /* 0x000000121b00720c */ /* 0x000fe20003f04070 */
[----:B------:R-:W-:Y:S01]  /*67c0*/  IMAD.MOV R8, RZ, RZ, -R8 ;  /* 0x000000ffff087224 */ /* 0x000fe200078e0a08 */
[----:B------:R-:W-:Y:S01]  /*67d0*/  STL [R1+0x834], R9 ;  /* 0x0008340901007387 */ /* 0x000fe20000100800 */
[----:B------:R-:W-:-:S03]  /*67e0*/  IMAD.HI.U32 R17, R23, R5, RZ ;  /* 0x0000000517117227 */ /* 0x000fc600078e00ff */
[----:B------:R-:W-:Y:S01]  /*67f0*/  STL [R1+0x838], R10 ;  /* 0x0008380a01007387 */ /* 0x000fe20000100800 */
[----:B------:R-:W-:Y:S02]  /*6800*/  IMAD R4, R27, R8, R7 ;  /* 0x000000081b047224 */ /* 0x000fe400078e0207 */
[C---:B------:R-:W-:Y:S01]  /*6810*/  VIADD R2, R29.reuse, 0xc ;  /* 0x0000000c1d027836 */ /* 0x040fe20000000000 */
[----:B------:R-:W-:Y:S01]  /*6820*/  STL [R1+0x83c], R12 ;  /* 0x00083c0c01007387 */ /* 0x000fe20000100800 */
[----:B------:R-:W-:Y:S02]  /*6830*/  VIADD R8, R29, 0xb ;  /* 0x0000000b1d087836 */ /* 0x000fe40000000000 */
[----:B------:R-:W-:Y:S01]  /*6840*/  IMAD.MOV R17, RZ, RZ, -R17 ;  /* 0x000000ffff117224 */ /* 0x000fe200078e0a11 */
[----:B------:R-:W-:Y:S01]  /*6850*/  IABS R14, R2 ;  /* 0x00000002000e7213 */ /* 0x000fe20000000000 */
[----:B------:R-:W-:Y:S01]  /*6860*/  @!P2 IMAD.MOV R13, RZ, RZ, -R13 ;  /* 0x000000ffff0da224 */ /* 0x000fe200078e0a0d */
[C---:B------:R-:W-:Y:S01]  /*6870*/  ISETP.GT.U32.AND P2, PT, R27.reuse, R19, PT ;  /* 0x000000131b00720c */ /* 0x040fe20003f44070 */
[C---:B------:R-:W-:Y:S01]  /*6880*/  IMAD R5, R27.reuse, R17, R5 ;  /* 0x000000111b057224 */ /* 0x040fe200078e0205 */
[----:B------:R-:W-:Y:S01]  /*6890*/  IABS R7, R8 ;  /* 0x0000000800077213 */ /* 0x000fe20000000000 */
[----:B------:R-:W-:Y:S01]  /*68a0*/  @!P1 IMAD.MOV R15, RZ, RZ, -R15 ;  /* 0x000000ffff0f9224 */ /* 0x000fe200078e0a0f */
[----:B------:R-:W-:Y:S01]  /*68b0*/  ISETP.GT.U32.AND P1, PT, R27, R4, PT ;  /* 0x000000041b00720c */ /* 0x000fe20003f24070 */
[--C-:B------:R-:W-:Y:S01]  /*68c0*/  @!P5 IMAD.IADD R16, R16, 0x1, -R27.reuse ;  /* 0x000000011010d824 */ /* 0x100fe200078e0a1b */
[----:B------:R-:W-:Y:S01]  /*68d0*/  ISETP.GE.AND P5, PT, R11, RZ, PT ;  /* 0x000000ff0b00720c */ /* 0x000fe20003fa6270 */
[----:B------:R-:W-:Y:S01]  /*68e0*/  @!P0 IMAD.IADD R18, R18, 0x1, -R27 ;  /* 0x0000000112128824 */ /* 0x000fe200078e0a1b */
[----:B------:R-:W-:Y:S01]  /*68f0*/  ISETP.GT.U32.AND P0, PT, R27, R5, PT ;  /* 0x000000051b00720c */ /* 0x000fe20003f04070 */
[C---:B------:R-:W-:Y:S01]  /*6900*/  IMAD.HI.U32 R17, R23.reuse, R14, RZ ;  /* 0x0000000e17117227 */ /* 0x040fe200078e00ff */
[----:B------:R-:W-:Y:S03]  /*6910*/  STL [R1+0x840], R13 ;  /* 0x0008400d01007387 */ /* 0x000fe60000100800 */
[----:B------:R-:W-:Y:S01]  /*6920*/  IMAD.HI.U32 R11, R23, R7, RZ ;  /* 0x00000007170b7227 */ /* 0x000fe200078e00ff */
[----:B------:R0:W-:Y:S03]  /*6930*/  STL [R1+0x844], R15 ;  /* 0x0008440f01007387 */ /* 0x0001e60000100800 */
[----:B------:R-:W-:-:S02]  /*6940*/  IMAD.MOV R17, RZ, RZ, -R17 ;  /* 0x000000ffff117224 */ /* 0x000fc400078e0a11 */
[----:B------:R-:W-:Y:S02]  /*6950*/  IMAD.MOV R11, RZ, RZ, -R11 ;  /* 0x000000ffff0b7224 */ /* 0x000fe400078e0a0b */
[--C-:B------:R-:W-:Y:S01]  /*6960*/  @!P2 IMAD.IADD R19, R19, 0x1, -R27.reuse ;  /* 0x000000011313a824 */ /* 0x100fe200078e0a1b */
[----:B------:R-:W-:Y:S01]  /*6970*/  ISETP.GE.AND P2, PT, R6, RZ, PT ;  /* 0x000000ff0600720c */ /* 0x000fe20003f46270 */
[C---:B------:R-:W-:Y:S02]  /*6980*/  IMAD R6, R27.reuse, R17, R14 ;  /* 0x000000111b067224 */ /* 0x040fe400078e020e */
[----:B------:R-:W-:Y:S02]  /*6990*/  @!P1 IMAD.IADD R4, R4, 0x1, -R27 ;  /* 0x0000000104049824 */ /* 0x000fe400078e0a1b */
[C---:B------:R-:W-:Y:S01]  /*69a0*/  IMAD R7, R27.reuse, R11, R7 ;  /* 0x0000000b1b077224 */ /* 0x040fe200078e0207 */
[----:B------:R-:W-:Y:S01]  /*69b0*/  ISETP.GT.U32.AND P1, PT, R27, R6, PT ;  /* 0x000000061b00720c */ /* 0x000fe20003f24070 */
[----:B------:R-:W-:Y:S01]  /*69c0*/  @!P0 IMAD.IADD R5, R5, 0x1, -R27 ;  /* 0x0000000105058824 */ /* 0x000fe200078e0a1b */
[C---:B------:R-:W-:Y:S01]  /*69d0*/  ISETP.GT.U32.AND P0, PT, R27.reuse, R4, PT ;  /* 0x000000041b00720c */ /* 0x040fe20003f04070 */
[----:B------:R-:W-:Y:S01]  /*69e0*/  @!P6 IMAD.MOV R18, RZ, RZ, -R18 ;  /* 0x000000ffff12e224 */ /* 0x000fe200078e0a12 */
[----:B------:R-:W-:Y:S01]  /*69f0*/  ISETP.GT.U32.AND P6, PT, R27, R7, PT ;  /* 0x000000071b00720c */ /* 0x000fe20003fc4070 */
[----:B------:R-:W-:-:S02]  /*6a00*/  VIADD R11, R29, 0xa ;  /* 0x0000000a1d0b7836 */ /* 0x000fc40000000000 */
[----:B------:R-:W-:Y:S01]  /*6a10*/  @!P4 IMAD.MOV R16, RZ, RZ, -R16 ;  /* 0x000000ffff10c224 */ /* 0x000fe200078e0a10 */
[----:B------:R-:W-:Y:S01]  /*6a20*/  ISETP.GT.U32.AND P4, PT, R27, R5, PT ;  /* 0x000000051b00720c */ /* 0x000fe20003f84070 */
[----:B------:R-:W-:Y:S01]  /*6a30*/  @!P3 IMAD.MOV R19, RZ, RZ, -R19 ;  /* 0x000000ffff13b224 */ /* 0x000fe200078e0a13 */
[----:B------:R-:W-:Y:S01]  /*6a40*/  IABS R14, R11 ;  /* 0x0000000b000e7213 */ /* 0x000fe20000000000 */
[----:B0-----:R-:W-:Y:S01]  /*6a50*/  VIADD R15, R29, 0x7 ;  /* 0x000000071d0f7836 */ /* 0x001fe20000000000 */
[----:B------:R0:W-:Y:S01]  /*6a60*/  STL [R1+0x848], R16 ;  /* 0x0008481001007387 */ /* 0x0001e20000100800 */
[--C-:B------:R-:W-:Y:S01]  /*6a70*/  @!P1 IMAD.IADD R6, R6, 0x1, -R27.reuse ;  /* 0x0000000106069824 */ /* 0x100fe200078e0a1b */
[----:B------:R-:W-:Y:S01]  /*6a80*/  ISETP.GE.AND P1, PT, R2, RZ, PT ;  /* 0x000000ff0200720c */ /* 0x000fe20003f26270 */
[--C-:B------:R-:W-:Y:S01]  /*6a90*/  @!P0 IMAD.IADD R4, R4, 0x1, -R27.reuse ;  /* 0x0000000104048824 */ /* 0x100fe200078e0a1b */
[----:B------:R-:W-:Y:S01]  /*6aa0*/  ISETP.GE.AND P0, PT, R8, RZ, PT ;  /* 0x000000ff0800720c */ /* 0x000fe20003f06270 */
[--C-:B------:R-:W-:Y:S01]  /*6ab0*/  @!P6 IMAD.IADD R7, R7, 0x1, -R27.reuse ;  /* 0x000000010707e824 */ /* 0x100fe200078e0a1b */
[----:B------:R-:W-:Y:S01]  /*6ac0*/  ISETP.GT.U32.AND P3, PT, R27, R6, PT ;  /* 0x000000061b00720c */ /* 0x000fe20003f64070 */
[----:B------:R-:W-:Y:S01]  /*6ad0*/  IMAD.MOV.U32 R8, RZ, RZ, R14 ;  /* 0x000000ffff087224 */ /* 0x000fe200078e000e */
[----:B------:R-:W-:Y:S01]  /*6ae0*/  IABS R17, R15 ;  /* 0x0000000f00117213 */ /* 0x000fe20000000000 */
[----:B------:R-:W-:Y:S01]  /*6af0*/  VIADD R2, R29, 0x9 ;  /* 0x000000091d027836 */ /* 0x000fe20000000000 */
[----:B------:R-:W-:Y:S01]  /*6b00*/  ISETP.GT.U32.AND P6, PT, R27, R7, PT ;  /* 0x000000071b00720c */ /* 0x000fe20003fc4070 */
[----:B------:R-:W-:Y:S01]  /*6b10*/  IMAD.HI.U32 R14, R23, R8, RZ ;  /* 0x00000008170e7227 */ /* 0x000fe200078e00ff */
[----:B------:R-:W-:Y:S03]  /*6b20*/  STL [R1+0x84c], R18 ;  /* 0x00084c1201007387 */ /* 0x000fe60000100800 */
[----:B------:R-:W-:Y:S01]  /*6b30*/  IMAD.MOV R14, RZ, RZ, -R14 ;  /* 0x000000ffff0e7224 */ /* 0x000fe200078e0a0e */
[----:B------:R-:W-:Y:S01]  /*6b40*/  STL [R1+0x850], R19 ;  /* 0x0008501301007387 */ /* 0x000fe20000100800 */
[--C-:B------:R-:W-:Y:S01]  /*6b50*/  @!P4 IMAD.IADD R5, R5, 0x1, -R27.reuse ;  /* 0x000000010505c824 */ /* 0x100fe200078e0a1b */
[----:B------:R-:W-:Y:S01]  /*6b60*/  ISETP.GE.AND P4, PT, R11, RZ, PT ;  /* 0x000000ff0b00720c */ /* 0x000fe20003f86270 */
[----:B------:R-:W-:Y:S01]  /*6b70*/  IMAD R8, R27, R14, R8 ;  /* 0x0000000e1b087224 */ /* 0x000fe200078e0208 */
[----:B------:R-:W-:Y:S01]  /*6b80*/  IABS R11, R2 ;  /* 0x00000002000b7213 */ /* 0x000fe20000000000 */
[--C-:B------:R-:W-:Y:S01]  /*6b90*/  @!P3 IMAD.IADD R6, R6, 0x1, -R27.reuse ;  /* 0x000000010606b824 */ /* 0x100fe200078e0a1b */
[----:B------:R-:W-:Y:S01]  /*6ba0*/  ISETP.GE.AND P3, PT, R2, RZ, PT ;  /* 0x000000ff0200720c */ /* 0x000fe20003f66270 */
[----:B------:R-:W-:Y:S01]  /*6bb0*/  @!P6 IMAD.IADD R7, R7, 0x1, -R27 ;  /* 0x000000010707e824 */ /* 0x000fe200078e0a1b */
[----:B------:R-:W-:Y:S01]  /*6bc0*/  ISETP.GT.U32.AND P6, PT, R27, R8, PT ;  /* 0x000000081b00720c */ /* 0x000fe20003fc4070 */
[----:B------:R-:W-:-:S04]  /*6bd0*/  IMAD.HI.U32 R2, R23, R11, RZ ;  /* 0x0000000b17027227 */ /* 0x000fc800078e00ff */
[C---:B0-----:R-:W-:Y:S02]  /*6be0*/  VIADD R16, R29.reuse, 0x8 ;  /* 0x000000081d107836 */ /* 0x041fe40000000000 */
[----:B------:R-:W-:Y:S02]  /*6bf0*/  IMAD.MOV R2, RZ, RZ, -R2 ;  /* 0x000000ffff027224 */ /* 0x000fe400078e0a02 */
[----:B------:R-:W-:Y:S01]  /*6c00*/  VIADD R12, R29, 0x5 ;  /* 0x000000051d0c7836 */ /* 0x000fe20000000000 */
[----:B------:R-:W-:Y:S01]  /*6c10*/  IABS R14, R16 ;  /* 0x00000010000e7213 */ /* 0x000fe20000000000 */
[----:B------:R-:W-:Y:S02]  /*6c20*/  IMAD R11, R27, R2, R11 ;  /* 0x000000021b0b7224 */ /* 0x000fe400078e020b */
[----:B------:R-:W-:Y:S01]  /*6c30*/  @!P6 IMAD.IADD R8, R8, 0x1, -R27 ;  /* 0x000000010808e824 */ /* 0x000fe200078e0a1b */
[----:B------:R-:W-:Y:S01]  /*6c40*/  IABS R25, R12 ;  /* 0x0000000c00197213 */ /* 0x000fe20000000000 */
[----:B------:R-:W-:Y:S01]  /*6c50*/  IMAD.HI.U32 R21, R23, R14, RZ ;  /* 0x0000000e17157227 */ /* 0x000fe200078e00ff */
[----:B------:R-:W-:-:S03]  /*6c60*/  ISETP.GT.U32.AND P6, PT, R27, R11, PT ;  /* 0x0000000b1b00720c */ /* 0x000fc60003fc4070 */
[----:B------:R-:W-:Y:S02]  /*6c70*/  IMAD.MOV R21, RZ, RZ, -R21 ;  /* 0x000000ffff157224 */ /* 0x000fe400078e0a15 */
[----:B------:R-:W-:-:S04]  /*6c80*/  IMAD.HI.U32 R2, R23, R17, RZ ;  /* 0x0000001117027227 */ /* 0x000fc800078e00ff */
[----:B------:R-:W-:Y:S02]  /*6c90*/  IMAD R14, R27, R21, R14 ;  /* 0x000000151b0e7224 */ /* 0x000fe400078e020e */
[----:B------:R-:W-:Y:S02]  /*6ca0*/  VIADD R13, R29, 0x6 ;  /* 0x000000061d0d7836 */ /* 0x000fe40000000000 */
[----:B------:R-:W-:Y:S01]  /*6cb0*/  @!P6 IMAD.IADD R11, R11, 0x1, -R27 ;  /* 0x000000010b0be824 */ /* 0x000fe200078e0a1b */
[----:B------:R-:W-:Y:S01]  /*6cc0*/  ISETP.GT.U32.AND P6, PT, R27, R14, PT ;  /* 0x0000000e1b00720c */ /* 0x000fe20003fc4070 */
[----:B------:R-:W-:Y:S01]  /*6cd0*/  IMAD.MOV R2, RZ, RZ, -R2 ;  /* 0x000000ffff027224 */ /* 0x000fe200078e0a02 */
[----:B------:R-:W-:Y:S01]  /*6ce0*/  IABS R26, R13 ;  /* 0x0000000d001a7213 */ /* 0x000fe20000000000 */
[----:B------:R-:W-:Y:S02]  /*6cf0*/  VIADD R10, R29, 0x4 ;  /* 0x000000041d0a7836 */ /* 0x000fe40000000000 */
[----:B------:R-:W-:-:S02]  /*6d00*/  IMAD R17, R27, R2, R17 ;  /* 0x000000021b117224 */ /* 0x000fc400078e0211 */
[----:B------:R-:W-:Y:S01]  /*6d10*/  VIADD R9, R29, 0x3 ;  /* 0x000000031d097836 */ /* 0x000fe20000000000 */
[----:B------:R-:W-:Y:S01]  /*6d20*/  IABS R21, R10 ;  /* 0x0000000a00157213 */ /* 0x000fe20000000000 */
[----:B------:R-:W-:-:S03]  /*6d30*/  IMAD.HI.U32 R2, R23, R25, RZ ;  /* 0x0000001917027227 */ /* 0x000fc600078e00ff */
[----:B------:R-:W-:Y:S01]  /*6d40*/  IABS R24, R9 ;  /* 0x0000000900187213 */ /* 0x000fe20000000000 */
[----:B------:R-:W-:Y:S01]  /*6d50*/  @!P6 IMAD.IADD R14, R14, 0x1, -R27 ;  /* 0x000000010e0ee824 */ /* 0x000fe200078e0a1b */
[----:B------:R-:W-:Y:S01]  /*6d60*/  ISETP.GT.U32.AND P6, PT, R27, R17, PT ;  /* 0x000000111b00720c */ /* 0x000fe20003fc4070 */
[----:B------:R-:W-:Y:S02]  /*6d70*/  IMAD.MOV R2, RZ, RZ, -R2 ;  /* 0x000000ffff027224 */ /* 0x000fe400078e0a02 */
[----:B------:R-:W-:-:S04]  /*6d80*/  IMAD.HI.U32 R22, R23, R26, RZ ;  /* 0x0000001a17167227 */ /* 0x000fc800078e00ff */
[----:B------:R-:W-:Y:S01]  /*6d90*/  @!P2 IMAD.MOV R5, RZ, RZ, -R5 ;  /* 0x000000ffff05a224 */ /* 0x000fe200078e0a05 */
[C---:B------:R-:W-:Y:S01]  /*6da0*/  ISETP.GT.U32.AND P2, PT, R27.reuse, R11, PT ;  /* 0x0000000b1b00720c */ /* 0x040fe20003f44070 */
[----:B------:R-:W-:Y:S02]  /*6db0*/  IMAD R25, R27, R2, R25 ;  /* 0x000000021b197224 */ /* 0x000fe400078e0219 */
[----:B------:R-:W-:Y:S02]  /*6dc0*/  IMAD.MOV R22, RZ, RZ, -R22 ;  /* 0x000000ffff167224 */ /* 0x000fe400078e0a16 */
[----:B------:R-:W-:Y:S02]  /*6dd0*/  VIADD R0, R29, 0x2 ;  /* 0x000000021d007836 */ /* 0x000fe40000000000 */
[----:B------:R-:W-:-:S04]  /*6de0*/  IMAD.HI.U32 R28, R23, R21, RZ ;  /* 0x00000015171c7227 */ /* 0x000fc800078e00ff */
[----:B------:R-:W-:-:S04]  /*6df0*/  IMAD.HI.U32 R2, R23, R24, RZ ;  /* 0x0000001817027227 */ /* 0x000fc800078e00ff */
[----:B------:R-:W-:Y:S01]  /*6e00*/  @!P5 IMAD.MOV R4, RZ, RZ, -R4 ;  /* 0x000000ffff04d224 */ /* 0x000fe200078e0a04 */
[C---:B------:R-:W-:Y:S01]  /*6e10*/  ISETP.GT.U32.AND P5, PT, R27.reuse, R8, PT ;  /* 0x000000081b00720c */ /* 0x040fe20003fa4070 */
[----:B------:R-:W-:Y:S01]  /*6e20*/  IMAD R26, R27, R22, R26 ;  /* 0x000000161b1a7224 */ /* 0x000fe200078e021a */
[----:B------:R-:W-:Y:S01]  /*6e30*/  IABS R22, R0 ;  /* 0x0000000000167213 */ /* 0x000fe20000000000 */
[----:B------:R-:W-:Y:S01]  /*6e40*/  IMAD.MOV R28, RZ, RZ, -R28 ;  /* 0x000000ffff1c7224 */ /* 0x000fe200078e0a1c */
[----:B------:R-:W-:Y:S01]  /*6e50*/  STL [R1+0x854], R4 ;  /* 0x0008540401007387 */ /* 0x000fe20000100800 */
[----:B------:R-:W-:Y:S02]  /*6e60*/  IMAD.MOV R2, RZ, RZ, -R2 ;  /* 0x000000ffff027224 */ /* 0x000fe400078e0a02 */
[----:B------:R-:W-:Y:S01]  /*6e70*/  VIADD R29, R29, 0x1 ;  /* 0x000000011d1d7836 */ /* 0x000fe20000000000 */
[----:B------:R0:W-:Y:S01]  /*6e80*/  STL [R1+0x858], R5 ;  /* 0x0008580501007387 */ /* 0x0001e20000100800 */
[----:B------:R-:W-:-:S02]  /*6e90*/  IMAD R21, R27, R28, R21 ;  /* 0x0000001c1b157224 */ /* 0x000fc400078e0215 */
[----:B------:R-:W-:Y:S01]  /*6ea0*/  IMAD R24, R27, R2, R24 ;  /* 0x000000021b187224 */ /* 0x000fe200078e0218 */
[----:B------:R-:W-:Y:S01]  /*6eb0*/  IABS R2, R29 ;  /* 0x0000001d00027213 */ /* 0x000fe20000000000 */
[----:B------:R-:W-:Y:S02]  /*6ec0*/  @!P6 IMAD.IADD R17, R17, 0x1, -R27 ;  /* 0x000000011111e824 */ /* 0x000fe400078e0a1b */
[----:B------:R-:W-:Y:S01]  /*6ed0*/  @!P0 IMAD.MOV R7, RZ, RZ, -R7 ;  /* 0x000000ffff078224 */ /* 0x000fe200078e0a07 */
[----:B------:R-:W-:Y:S01]  /*6ee0*/  ISETP.GT.U32.AND P0, PT, R27, R26, PT ;  /* 0x0000001a1b00720c */ /* 0x000fe20003f04070 */
[----:B------:R-:W-:Y:S01]  /*6ef0*/  IMAD.HI.U32 R28, R23, R22, RZ ;  /* 0x00000016171c7227 */ /* 0x000fe200078e00ff */
[----:B------:R-:W-:-:S03]  /*6f00*/  ISETP.GT.U32.AND P6, PT, R27, R17, PT ;  /* 0x000000111b00720c */ /* 0x000fc60003fc4070 */
[----:B------:R-:W-:Y:S01]  /*6f10*/  @!P1 IMAD.MOV R6, RZ, RZ, -R6 ;  /* 0x000000ffff069224 */ /* 0x000fe200078e0a06 */
[----:B------:R-:W-:Y:S01]  /*6f20*/  ISETP.GT.U32.AND P1, PT, R27, R14, PT ;  /* 0x0000000e1b00720c */ /* 0x000fe20003f24070 */
[----:B------:R-:W-:Y:S01]  /*6f30*/  @!P2 IMAD.IADD R11, R11, 0x1, -R27 ;  /* 0x000000010b0ba824 */ /* 0x000fe200078e0a1b */
[----:B------:R-:W-:Y:S01]  /*6f40*/  ISETP.GT.U32.AND P2, PT, R27, R21, PT ;  /* 0x000000151b00720c */ /* 0x000fe20003f44070 */
[----:B------:R-:W-:Y:S01]  /*6f50*/  IMAD.MOV R28, RZ, RZ, -R28 ;  /* 0x000000ffff1c7224 */ /* 0x000fe200078e0a1c */
[----:B------:R-:W-:Y:S01]  /*6f60*/  STL [R1+0x85c], R6 ;  /* 0x00085c0601007387 */ /* 0x000fe20000100800 */
[----:B------:R-:W-:-:S03]  /*6f70*/  IMAD.HI.U32 R23, R23, R2, RZ ;  /* 0x0000000217177227 */ /* 0x000fc600078e00ff */
[----:B------:R-:W-:Y:S01]  /*6f80*/  STL [R1+0x860], R7 ;  /* 0x0008600701007387 */ /* 0x000fe20000100800 */
[----:B------:R-:W-:Y:S01]  /*6f90*/  @!P5 IMAD.IADD R8, R8, 0x1, -R27 ;  /* 0x000000010808d824 */ /* 0x000fe200078e0a1b */
[C---:B------:R-:W-:Y:S01]  /*6fa0*/  ISETP.GT.U32.AND P5, PT, R27.reuse, R25, PT ;  /* 0x000000191b00720c */ /* 0x040fe20003fa4070 */
[C---:B------:R-:W-:Y:S02]  /*6fb0*/  IMAD R22, R27.reuse, R28, R22 ;  /* 0x0000001c1b167224 */ /* 0x040fe400078e0216 */
[----:B------:R-:W-:Y:S02]  /*6fc0*/  IMAD.MOV R23, RZ, RZ, -R23 ;  /* 0x000000ffff177224 */ /* 0x000fe400078e0a17 */
[--C-:B------:R-:W-:Y:S01]  /*6fd0*/  @!P0 IMAD.IADD R26, R26, 0x1, -R27.reuse ;  /* 0x000000011a1a8824 */ /* 0x100fe200078e0a1b */
[C---:B------:R-:W-:Y:S01]  /*6fe0*/  ISETP.GT.U32.AND P0, PT, R27.reuse, R22, PT ;  /* 0x000000161b00720c */ /* 0x040fe20003f04070 */
[C---:B------:R-:W-:Y:S02]  /*6ff0*/  IMAD R23, R27.reuse, R23, R2 ;  /* 0x000000171b177224 */ /* 0x040fe400078e0202 */
[--C-:B------:R-:W-:Y:S01]  /*7000*/  @!P1 IMAD.IADD R14, R14, 0x1, -R27.reuse ;  /* 0x000000010e0e9824 */ /* 0x100fe200078e0a1b */
[----:B------:R-:W-:Y:S01]  /*7010*/  ISETP.GT.U32.AND P1, PT, R27, R24, PT ;  /* 0x000000181b00720c */ /* 0x000fe20003f24070 */
[--C-:B------:R-:W-:Y:S01]  /*7020*/  @!P6 IMAD.IADD R17, R17, 0x1, -R27.reuse ;  /* 0x000000011111e824 */ /* 0x100fe200078e0a1b */
[----:B------:R-:W-:Y:S01]  /*7030*/  ISETP.GE.AND P6, PT, R16, RZ, PT ;  /* 0x000000ff1000720c */ /* 0x000fe20003fc6270 */
[--C-:B------:R-:W-:Y:S01]  /*7040*/  @!P2 IMAD.IADD R21, R21, 0x1, -R27.reuse ;  /* 0x000000011515a824 */ /* 0x100fe200078e0a1b */
[----:B------:R-:W-:Y:S01]  /*7050*/  ISETP.GT.U32.AND P2, PT, R27, R23, PT ;  /* 0x000000171b00720c */ /* 0x000fe20003f44070 */
[--C-:B------:R-:W-:Y:S01]  /*7060*/  @!P5 IMAD.IADD R25, R25, 0x1, -R27.reuse ;  /* 0x000000011919d824 */ /* 0x100fe200078e0a1b */
[----:B------:R-:W-:Y:S01]  /*7070*/  ISETP.GE.AND P5, PT, R15, RZ, PT ;  /* 0x000000ff0f00720c */ /* 0x000fe20003fa6270 */
[----:B------:R-:W-:Y:S01]  /*7080*/  @!P4 IMAD.MOV R8, RZ, RZ, -R8 ;  /* 0x000000ffff08c224 */ /* 0x000fe200078e0a08 */
[C---:B------:R-:W-:Y:S01]  /*7090*/  ISETP.GT.U32.AND P4, PT, R27.reuse, R21, PT ;  /* 0x000000151b00720c */ /* 0x040fe20003f84070 */
[----:B------:R-:W-:Y:S01]  /*70a0*/  @!P0 IMAD.IADD R22, R22, 0x1, -R27 ;  /* 0x0000000116168824 */ /* 0x000fe200078e0a1b */
[C---:B------:R-:W-:Y:S01]  /*70b0*/  ISETP.GT.U32.AND P0, PT, R27.reuse, R26, PT ;  /* 0x0000001a1b00720c */ /* 0x040fe20003f04070 */
[----:B------:R-:W-:Y:S01]  /*70c0*/  @!P3 IMAD.MOV R11, RZ, RZ, -R11 ;  /* 0x000000ffff0bb224 */ /* 0x000fe200078e0a0b */
[C---:B------:R-:W-:Y:S01]  /*70d0*/  ISETP.GT.U32.AND P3, PT, R27.reuse, R25, PT ;  /* 0x000000191b00720c */ /* 0x040fe20003f64070 */
[--C-:B------:R-:W-:Y:S01]  /*70e0*/  @!P1 IMAD.IADD R24, R24, 0x1, -R27.reuse ;  /* 0x0000000118189824 */ /* 0x100fe200078e0a1b */
[----:B------:R-:W-:Y:S01]  /*70f0*/  STL [R1+0x864], R8 ;  /* 0x0008640801007387 */ /* 0x000fe20000100800 */
[----:B------:R-:W-:Y:S01]  /*7100*/  @!P6 IMAD.MOV R14, RZ, RZ, -R14 ;  /* 0x000000ffff0ee224 */ /* 0x000fe200078e0a0e */
[----:B------:R-:W-:Y:S01]  /*7110*/  ISETP.GT.U32.AND P6, PT, R27, R22, PT ;  /* 0x000000161b00720c */ /* 0x000fe20003fc4070 */
[----:B------:R-:W-:Y:S01]  /*7120*/  @!P2 IMAD.IADD R23, R23, 0x1, -R27 ;  /* 0x000000011717a824 */ /* 0x000fe200078e0a1b */
[----:B------:R-:W-:Y:S01]  /*7130*/  ISETP.GT.U32.AND P2, PT, R27, R24, PT ;  /* 0x000000181b00720c */ /* 0x000fe20003f44070 */
[----:B------:R-:W-:Y:S01]  /*7140*/  @!P5 IMAD.MOV R17, RZ, RZ, -R17 ;  /* 0x000000ffff11d224 */ /* 0x000fe200078e0a11 */
[----:B------:R-:W-:Y:S01]  /*7150*/  STL [R1+0x868], R11 ;  /* 0x0008680b01007387 */ /* 0x000fe20000100800 */
[--C-:B------:R-:W-:Y:S01]  /*7160*/  @!P4 IMAD.IADD R21, R21, 0x1, -R27.reuse ;  /* 0x000000011515c824 */ /* 0x100fe200078e0a1b */
[----:B------:R-:W-:Y:S01]  /*7170*/  ISETP.GT.U32.AND P5, PT, R27, R23, PT ;  /* 0x000000171b00720c */ /* 0x000fe20003fa4070 */
[--C-:B------:R-:W-:Y:S01]  /*7180*/  @!P0 IMAD.IADD R26, R26, 0x1, -R27.reuse ;  /* 0x000000011a1a8824 */ /* 0x100fe200078e0a1b */
[----:B------:R-:W-:Y:S01]  /*7190*/  STL [R1+0x86c], R14 ;  /* 0x00086c0e01007387 */ /* 0x000fe20000100800 */
[----:B------:R-:W-:Y:S01]  /*71a0*/  @!P3 IMAD.IADD R25, R25, 0x1, -R27 ;  /* 0x000000011919b824 */ /* 0x000fe200078e0a1b */
[----:B------:R-:W-:-:S02]  /*71b0*/  ISETP.GE.AND P1, PT, R13, RZ, PT ;  /* 0x000000ff0d00720c */ /* 0x000fc40003f26270 */
[----:B------:R-:W-:Y:S01]  /*71c0*/  STL [R1+0x870], R17 ;  /* 0x0008701101007387 */ /* 0x000fe20000100800 */
[--C-:B------:R-:W-:Y:S01]  /*71d0*/  @!P6 IMAD.IADD R22, R22, 0x1, -R27.reuse ;  /* 0x000000011616e824 */ /* 0x100fe200078e0a1b */
[----:B------:R-:W-:Y:S01]  /*71e0*/  ISETP.GE.AND P6, PT, R29, RZ, PT ;  /* 0x000000ff1d00720c */ /* 0x000fe20003fc6270 */
[--C-:B------:R-:W-:Y:S01]  /*71f0*/  @!P2 IMAD.IADD R24, R24, 0x1, -R27.reuse ;  /* 0x000000011818a824 */ /* 0x100fe200078e0a1b */
[----:B------:R-:W1:Y:S01]  /*7200*/  LDC.64 R28, c[0x0][0x380] ;  /* 0x0000e000ff1c7b82 */ /* 0x000e620000000a00 */
[----:B------:R-:W-:Y:S02]  /*7210*/  ISETP.GE.AND P0, PT, R12, RZ, PT ;  /* 0x000000ff0c00720c */ /* 0x000fe40003f06270 */
[----:B------:R-:W-:Y:S01]  /*7220*/  @!P5 IMAD.IADD R23, R23, 0x1, -R27 ;  /* 0x000000011717d824 */ /* 0x000fe200078e0a1b */
[----:B------:R-:W-:Y:S02]  /*7230*/  ISETP.NE.AND P5, PT, R3, RZ, PT ;  /* 0x000000ff0300720c */ /* 0x000fe40003fa5270 */
[----:B------:R-:W-:-:S02]  /*7240*/  LOP3.LUT R27, RZ, R3, RZ, 0x33, !PT ;  /* 0x00000003ff1b7212 */ /* 0x000fc400078e33ff */
[----:B------:R-:W0:Y:S01]  /*7250*/  LDC.64 R2, c[0x0][0x388] ;  /* 0x0000e200ff027b82 */ /* 0x000e220000000a00 */
[----:B------:R-:W-:Y:S02]  /*7260*/  ISETP.GE.AND P3, PT, R10, RZ, PT ;  /* 0x000000ff0a00720c */ /* 0x000fe40003f66270 */
[----:B------:R-:W-:Y:S02]  /*7270*/  ISETP.GE.AND P4, PT, R9, RZ, PT ;  /* 0x000000ff0900720c */ /* 0x000fe40003f86270 */
[----:B------:R-:W-:Y:S01]  /*7280*/  ISETP.GE.AND P2, PT, R0, RZ, PT ;  /* 0x000000ff0000720c */ /* 0x000fe20003f46270 */
[----:B-1----:R-:W-:Y:S04]  /*7290*/  STL [R1+0x878], R28 ;  /* 0x0008781c01007387 */ /* 0x002fe80000100800 */
[----:B------:R-:W-:Y:S04]  /*72a0*/  STL [R1+0x874], R29 ;  /* 0x0008741d01007387 */ /* 0x000fe80000100800 */
[----:B0-----:R-:W2:Y:S04]  /*72b0*/  LDL.LU R5, [R1+0x30] ;  /* 0x0000300001057983 */ /* 0x001ea80000300800 */
[----:B------:R-:W3:Y:S04]  /*72c0*/  LDL.LU R4, [R1+0x18] ;  /* 0x0000180001047983 */ /* 0x000ee80000300800 */
[----:B------:R0:W-:Y:S04]  /*72d0*/  STL.64 [R1], R2 ;  /* 0x0000000201007387 */ /* 0x0001e80000100a00 */
[----:B------:R-:W4:Y:S04]  /*72e0*/  LDL.LU R19, [R1+0x44] ;  /* 0x0000440001137983 */ /* 0x000f280000300800 */
[----:B------:R-:W4:Y:S04]  /*72f0*/  LDL.LU R18, [R1+0x48] ;  /* 0x0000480001127983 */ /* 0x000f280000300800 */
[----:B------:R-:W4:Y:S01]  /*7300*/  LDL.LU R16, [R1+0x4c] ;  /* 0x00004c0001107983 */ /* 0x000f220000300800 */
[----:B0-----:R-:W0:Y:S03]  /*7310*/  LDC.64 R2, c[0x0][0x388] ;  /* 0x0000e200ff027b82 */ /* 0x001e260000000a00 */
[----:B------:R-:W4:Y:S04]  /*7320*/  LDL.LU R15, [R1+0x50] ;  /* 0x00005000010f7983 */ /* 0x000f280000300800 */
[----:B------:R-:W4:Y:S04]  /*7330*/  LDL.LU R13, [R1+0x54] ;  /* 0x00005400010d7983 */ /* 0x000f280000300800 */
[----:B------:R-:W4:Y:S04]  /*7340*/  LDL.LU R12, [R1+0x58] ;  /* 0x00005800010c7983 */ /* 0x000f280000300800 */
[----:B------:R-:W4:Y:S01]  /*7350*/  LDL.LU R10, [R1+0x5c] ;  /* 0x00005c00010a7983 */ /* 0x000f220000300800 */
[----:B------:R-:W-:-:S02]  /*7360*/  @!P1 IMAD.MOV R26, RZ, RZ, -R26 ;  /* 0x000000ffff1a9224 */ /* 0x000fc400078e0a1a */
[----:B------:R-:W-:Y:S01]  /*7370*/  @!P0 IMAD.MOV R25, RZ, RZ, -R25 ;  /* 0x000000ffff198224 */ /* 0x000fe200078e0a19 */
[----:B------:R-:W4:Y:S01]  /*7380*/  LDL.LU R9, [R1+0x78] ;  /* 0x0000780001097983 */ /* 0x000f220000300800 */
[----:B------:R-:W-:Y:S02]  /*7390*/  @!P3 IMAD.MOV R21, RZ, RZ, -R21 ;  /* 0x000000ffff15b224 */ /* 0x000fe400078e0a15 */
[----:B------:R-:W-:Y:S01]  /*73a0*/  @!P4 IMAD.MOV R24, RZ, RZ, -R24 ;  /* 0x000000ffff18c224 */ /* 0x000fe200078e0a18 */
[----:B------:R-:W4:Y:S01]  /*73b0*/  LDL.LU R0, [R1+0xe0] ;  /* 0x0000e00001007983 */ /* 0x000f220000300800 */
[----:B------:R-:W-:Y:S01]  /*73c0*/  @!P2 IMAD.MOV R22, RZ, RZ, -R22 ;  /* 0x000000ffff16a224 */ /* 0x000fe200078e0a16 */
[C---:B------:R-:W-:Y:S01]  /*73d0*/  SEL R20, R27.reuse, R20, !P5 ;  /* 0x000000141b147207 */ /* 0x040fe20006800000 */
[----:B------:R-:W-:Y:S01]  /*73e0*/  @!P6 IMAD.MOV R23, RZ, RZ, -R23 ;  /* 0x000000ffff17e224 */ /* 0x000fe200078e0a17 */
[----:B0-----:R2:W-:Y:S04]  /*73f0*/  STL [R1+0x87c], R2 ;  /* 0x00087c0201007387 */ /* 0x0015e80000100800 */
[----:B------:R4:W-:Y:S04]  /*7400*/  STL [R1+0x7a4], R3 ;  /* 0x0007a40301007387 */ /* 0x0009e80000100800 */
[----:B------:R-:W-:Y:S04]  /*7410*/  STL [R1+0x880], R26 ;  /* 0x0008801a01007387 */ /* 0x000fe80000100800 */
[----:B------:R-:W-:Y:S04]  /*7420*/  STL [R1+0x884], R25 ;  /* 0x0008841901007387 */ /* 0x000fe80000100800 */
[----:B------:R-:W-:Y:S04]  /*7430*/  STL [R1+0x888], R21 ;  /* 0x0008881501007387 */ /* 0x000fe80000100800 */
[----:B------:R-:W-:Y:S04]  /*7440*/  STL [R1+0x88c], R24 ;  /* 0x00088c1801007387 */ /* 0x000fe80000100800 */
[----:B------:R-:W-:Y:S04]  /*7450*/  STL [R1+0x890], R22 ;  /* 0x0008901601007387 */ /* 0x000fe80000100800 */
[----:B------:R-:W-:Y:S04]  /*7460*/  STL [R1+0x894], R23 ;  /* 0x0008941701007387 */ /* 0x000fe80000100800 */
[----:B------:R-:W-:Y:S01]  /*7470*/  STL [R1+0x898], R20 ;  /* 0x0008981401007387 */ /* 0x000fe20000100800 */
[----:B--2---:R-:W-:-:S02]  /*7480*/  SEL R2, R27, R5, !P5 ;  /* 0x000000051b027207 */ /* 0x004fc40006800000 */
[----:B---3--:R-:W-:-:S03]  /*7490*/  SEL R4, R27, R4, !P5 ;  /* 0x000000041b047207 */ /* 0x008fc60006800000 */
[----:B------:R0:W-:Y:S04]  /*74a0*/  STL [R1+0x1c], R2 ;  /* 0x00001c0201007387 */ /* 0x0001e80000100800 */
[----:B------:R1:W-:Y:S01]  /*74b0*/  STL [R1+0x18], R4 ;  /* 0x0000180401007387 */ /* 0x0003e20000100800 */
[C---:B----4-:R-:W-:Y:S02]  /*74c0*/  SEL R3, R27.reuse, R19, !P5 ;  /* 0x000000131b037207 */ /* 0x050fe40006800000 */
[----:B0-----:R-:W-:-:S03]  /*74d0*/  SEL R2, R27, R18, !P5 ;  /* 0x000000121b027207 */ /* 0x001fc60006800000 */
[----:B------:R0:W-:Y:S01]  /*74e0*/  STL [R1+0x28], R3 ;  /* 0x0000280301007387 */ /* 0x0001e20000100800 */
[----:B-1----:R-:W-:-:S03]  /*74f0*/  SEL R4, R27, R16, !P5 ;  /* 0x000000101b047207 */ /* 0x002fc60006800000 */
[----:B------:R1:W-:Y:S04]  /*7500*/  STL [R1+0x30], R2 ;  /* 0x0000300201007387 */ /* 0x0003e80000100800 */
[----:B------:R2:W-:Y:S01]  /*7510*/  STL [R1+0x44], R4 ;  /* 0x0000440401007387 */ /* 0x0005e20000100800 */
[C---:B0-----:R-:W-:Y:S02]  /*7520*/  SEL R3, R27.reuse, R15, !P5 ;  /* 0x0000000f1b037207 */ /* 0x041fe40006800000 */
[----:B-1----:R-:W-:-:S03]  /*7530*/  SEL R2, R27, R13, !P5 ;  /* 0x0000000d1b027207 */ /* 0x002fc60006800000 */
[----:B------:R0:W-:Y:S01]  /*7540*/  STL [R1+0x48], R3 ;  /* 0x0000480301007387 */ /* 0x0001e20000100800 */
[----:B--2---:R-:W-:-:S03]  /*7550*/  SEL R4, R27, R12, !P5 ;  /* 0x0000000c1b047207 */ /* 0x004fc60006800000 */
[----:B------:R1:W-:Y:S04]  /*7560*/  STL [R1+0x4c], R2 ;  /* 0x00004c0201007387 */ /* 0x0003e80000100800 */
[----:B------:R-:W-:Y:S01]  /*7570*/  STL [R1+0x50], R4 ;  /* 0x0000500401007387 */ /* 0x000fe20000100800 */
[C---:B0-----:R-:W-:Y:S02]  /*7580*/  SEL R3, R27.reuse, R10, !P5 ;  /* 0x0000000a1b037207 */ /* 0x041fe40006800000 */
[C---:B------:R-:W-:Y:S02]  /*7590*/  SEL R0, R27.reuse, R0, !P5 ;  /* 0x000000001b007207 */ /* 0x040fe40006800000 */
[C---:B-1----:R-:W-:Y:S01]  /*75a0*/  SEL R2, R27.reuse, R9, !P5 ;  /* 0x000000091b027207 */ /* 0x042fe20006800000 */
[----:B------:R-:W-:Y:S04]  /*75b0*/  STL [R1+0x54], R3 ;  /* 0x0000540301007387 */ /* 0x000fe80000100800 */
[----:B------:R-:W2:Y:S04]  /*75c0*/  LDL.LU R20, [R1+0x94] ;  /* 0x0000940001147983 */ /* 0x000ea80000300800 */
[----:B------:R-:W-:Y:S04]  /*75d0*/  STL [R1+0x58], R2 ;  /* 0x0000580201007387 */ /* 0x000fe80000100800 */
[----:B--2---:R0:W-:Y:S04]  /*75e0*/  STL [R1+0x8b4], R20 ;  /* 0x0008b41401007387 */ /* 0x0041e80000100800 */
[----:B------:R-:W-:Y:S04]  /*75f0*/  STL [R1+0x5c], R0 ;  /* 0x00005c0001007387 */ /* 0x000fe80000100800 */
[----:B0-----:R-:W2:Y:S04]  /*7600*/  LDL.LU R20, [R1+0x8c] ;  /* 0x00008c0001147983 */ /* 0x001ea80000300800 */
[----:B--2---:R0:W-:Y:S04]  /*7610*/  STL [R1+0x8b8], R20 ;  /* 0x0008b81401007387 */ /* 0x0041e80000100800 */
[----:B0-----:R-:W2:Y:S04]  /*7620*/  LDL.LU R20, [R1+0x80] ;  /* 0x0000800001147983 */ /* 0x001ea80000300800 */
[----:B--2---:R0:W-:Y:S04]  /*7630*/  STL [R1+0x8bc], R20 ;  /* 0x0008bc1401007387 */ /* 0x0041e80000100800 */
[----:B0-----:R-:W2:Y:S04]  /*7640*/  LDL.LU R20, [R1+0x18c] ;  /* 0x00018c0001147983 */ /* 0x001ea80000300800 */
[----:B------:R-:W3:Y:S04]  /*7650*/  LDL.LU R23, [R1+0xa8] ;  /* 0x0000a80001177983 */ /* 0x000ee80000300800 */
[----:B------:R-:W4:Y:S04]  /*7660*/  LDL.LU R22, [R1+0xbc] ;  /* 0x0000bc0001167983 */ /* 0x000f280000300800 */
[----:B------:R-:W3:Y:S04]  /*7670*/  LDL.LU R24, [R1+0xcc] ;  /* 0x0000cc0001187983 */ /* 0x000ee80000300800 */
        /* <DEDUP_REMOVED lines=23> */
[----:B------:R-:W3:Y:S01]  /*77f0*/  LDL.LU R0, [R1+0x168] ;  /* 0x0001680001007983 */ /* 0x000ee20000300800 */
[----:B--2---:R-:W-:-:S05]  /*7800*/  SEL R20, R27, R20, !P5 ;  /* 0x000000141b147207 */ /* 0x004fca0006800000 */
[----:B------:R0:W-:Y:S04]  /*7810*/  STL [R1+0x78], R20 ;  /* 0x0000781401007387 */ /* 0x0001e80000100800 */
[----:B0-----:R-:W2:Y:S02]  /*7820*/  LDL.LU R20, [R1+0x8bc] ;  /* 0x0008bc0001147983 */ /* 0x001ea40000300800 */
[----:B--2---:R-:W-:-:S05]  /*7830*/  SEL R20, R27, R20, !P5 ;  /* 0x000000141b147207 */ /* 0x004fca0006800000 */
[----:B------:R0:W-:Y:S04]  /*7840*/  STL [R1+0x80], R20 ;  /* 0x0000801401007387 */ /* 0x0001e80000100800 */
[----:B0-----:R-:W2:Y:S02]  /*7850*/  LDL.LU R20, [R1+0x8b8] ;  /* 0x0008b80001147983 */ /* 0x001ea40000300800 */
[----:B--2---:R-:W-:-:S05]  /*7860*/  SEL R20, R27, R20, !P5 ;  /* 0x000000141b147207 */ /* 0x004fca0006800000 */
[----:B------:R0:W-:Y:S04]  /*7870*/  STL [R1+0x8c], R20 ;  /* 0x00008c1401007387 */ /* 0x0001e80000100800 */
[----:B0-----:R-:W2:Y:S01]  /*7880*/  LDL.LU R20, [R1+0x8b4] ;  /* 0x0008b40001147983 */ /* 0x001ea20000300800 */
[C---:B---3--:R-:W-:Y:S02]  /*7890*/  SEL R3, R27.reuse, R3, !P5 ;  /* 0x000000031b037207 */ /* 0x048fe40006800000 */
[C---:B------:R-:W-:Y:S02]  /*78a0*/  SEL R2, R27.reuse, R2, !P5 ;  /* 0x000000021b027207 */ /* 0x040fe40006800000 */
[C---:B------:R-:W-:Y:S02]  /*78b0*/  SEL R14, R27.reuse, R14, !P5 ;  /* 0x0000000e1b0e7207 */ /* 0x040fe40006800000 */
[----:B------:R-:W-:-:S02]  /*78c0*/  SEL R7, R27, R7, !P5 ;  /* 0x000000071b077207 */ /* 0x000fc40006800000 */
[C---:B------:R-:W-:Y:S02]  /*78d0*/  SEL R4, R27.reuse, R4, !P5 ;  /* 0x000000041b047207 */ /* 0x040fe40006800000 */
[C---:B------:R-:W-:Y:S02]  /*78e0*/  SEL R0, R27.reuse, R0, !P5 ;  /* 0x000000001b007207 */ /* 0x040fe40006800000 */
[----:B--2---:R-:W-:-:S05]  /*78f0*/  SEL R20, R27, R20, !P5 ;  /* 0x000000141b147207 */ /* 0x004fca0006800000 */
[----:B------:R0:W-:Y:S02]  /*7900*/  STL [R1+0x94], R20 ;  /* 0x0000941401007387 */ /* 0x0001e40000100800 */
[C---:B0-----:R-:W-:Y:S02]  /*7910*/  SEL R20, R27.reuse, R23, !P5 ;  /* 0x000000171b147207 */ /* 0x041fe40006800000 */
[C---:B----4-:R-:W-:Y:S02]  /*7920*/  SEL R23, R27.reuse, R22, !P5 ;  /* 0x000000161b177207 */ /* 0x050fe40006800000 */
[C---:B------:R-:W-:Y:S01]  /*7930*/  SEL R22, R27.reuse, R21, !P5 ;  /* 0x000000151b167207 */ /* 0x040fe20006800000 */
[----:B------:R0:W-:Y:S01]  /*7940*/  STL [R1+0xa8], R20 ;  /* 0x0000a81401007387 */ /* 0x0001e20000100800 */
[----:B------:R-:W-:-:S03]  /*7950*/  SEL R21, R27, R25, !P5 ;  /* 0x000000191b157207 */ /* 0x000fc60006800000 */
[----:B------:R-:W-:Y:S01]  /*7960*/  STL [R1+0xbc], R23 ;  /* 0x0000bc1701007387 */ /* 0x000fe20000100800 */
[----:B0-----:R-:W-:-:S05]  /*7970*/  SEL R20, R27, R24, !P5 ;  /* 0x000000181b147207 */ /* 0x001fca0006800000 */
[----:B------:R0:W-:Y:S04]  /*7980*/  STL [R1+0xcc], R20 ;  /* 0x0000cc1401007387 */ /* 0x0001e80000100800 */
[----:B------:R-:W-:Y:S04]  /*7990*/  STL [R1+0xd0], R22 ;  /* 0x0000d01601007387 */ /* 0x000fe80000100800 */
[----:B------:R-:W-:Y:S01]  /*79a0*/  STL [R1+0xd4], R21 ;  /* 0x0000d41501007387 */ /* 0x000fe20000100800 */
[----:B0-----:R-:W-:-:S05]  /*79b0*/  SEL R20, R27, R26, !P5 ;  /* 0x0000001a1b147207 */ /* 0x001fca0006800000 */
[----:B------:R0:W-:Y:S04]  /*79c0*/  STL [R1+0xe0], R20 ;  /* 0x0000e01401007387 */ /* 0x0001e80000100800 */
[----:B------:R1:W-:Y:S04]  /*79d0*/  STL [R1+0xdc], R3 ;  /* 0x0000dc0301007387 */ /* 0x0003e80000100800 */
[----:B------:R2:W-:Y:S01]  /*79e0*/  STL [R1+0xe4], R2 ;  /* 0x0000e40201007387 */ /* 0x0005e20000100800 */
[C---:B0-----:R-:W-:Y:S02]  /*79f0*/  SEL R20, R27.reuse, R29, !P5 ;  /* 0x0000001d1b147207 */ /* 0x041fe40006800000 */
[----:B-1----:R-:W-:-:S03]  /*7a00*/  SEL R3, R27, R28, !P5 ;  /* 0x0000001c1b037207 */ /* 0x002fc60006800000 */
[----:B------:R-:W-:Y:S01]  /*7a10*/  STL [R1+0xec], R20 ;  /* 0x0000ec1401007387 */ /* 0x000fe20000100800 */
[----:B--2---:R-:W-:-:S03]  /*7a20*/  SEL R2, R27, R17, !P5 ;  /* 0x000000111b027207 */ /* 0x004fc60006800000 */
[----:B------:R0:W-:Y:S04]  /*7a30*/  STL [R1+0xf8], R3 ;  /* 0x0000f80301007387 */ /* 0x0001e80000100800 */
[----:B------:R1:W-:Y:S04]  /*7a40*/  STL [R1+0xfc], R2 ;  /* 0x0000fc0201007387 */ /* 0x0003e80000100800 */
[----:B------:R-:W-:Y:S01]  /*7a50*/  STL [R1+0x100], R14 ;  /* 0x0001000e01007387 */ /* 0x000fe20000100800 */
[C---:B0-----:R-:W-:Y:S02]  /*7a60*/  SEL R3, R27.reuse, R11, !P5 ;  /* 0x0000000b1b037207 */ /* 0x041fe40006800000 */
[----:B-1----:R-:W-:-:S03]  /*7a70*/  SEL R2, R27, R8, !P5 ;  /* 0x000000081b027207 */ /* 0x002fc60006800000 */
[----:B------:R0:W-:Y:S04]  /*7a80*/  STL [R1+0x104], R3 ;  /* 0x0001040301007387 */ /* 0x0001e80000100800 */
[----:B------:R1:W-:Y:S04]  /*7a90*/  STL [R1+0x10c], R2 ;  /* 0x00010c0201007387 */ /* 0x0003e80000100800 */
[----:B------:R-:W-:Y:S01]  /*7aa0*/  STL [R1+0x110], R7 ;  /* 0x0001100701007387 */ /* 0x000fe20000100800 */
[C---:B0-----:R-:W-:Y:S02]  /*7ab0*/  SEL R3, R27.reuse, R6, !P5 ;  /* 0x000000061b037207 */ /* 0x041fe40006800000 */
[----:B-1----:R-:W-:-:S03]  /*7ac0*/  SEL R2, R27, R5, !P5 ;  /* 0x000000051b027207 */ /* 0x002fc60006800000 */
[----:B------:R0:W-:Y:S04]  /*7ad0*/  STL [R1+0x128], R3 ;  /* 0x0001280301007387 */ /* 0x0001e80000100800 */
[----:B------:R1:W-:Y:S04]  /*7ae0*/  STL [R1+0x12c], R2 ;  /* 0x00012c0201007387 */ /* 0x0003e80000100800 */
[----:B------:R2:W-:Y:S01]  /*7af0*/  STL [R1+0x130], R4 ;  /* 0x0001300401007387 */ /* 0x0005e20000100800 */
[C---:B0-----:R-:W-:Y:S02]  /*7b00*/  SEL R3, R27.reuse, R19, !P5 ;  /* 0x000000131b037207 */ /* 0x041fe40006800000 */
[----:B-1----:R-:W-:-:S03]  /*7b10*/  SEL R2, R27, R18, !P5 ;  /* 0x000000121b027207 */ /* 0x002fc60006800000 */
[----:B------:R0:W-:Y:S01]  /*7b20*/  STL [R1+0x13c], R3 ;  /* 0x00013c0301007387 */ /* 0x0001e20000100800 */
[----:B--2---:R-:W-:-:S03]  /*7b30*/  SEL R4, R27, R16, !P5 ;  /* 0x000000101b047207 */ /* 0x004fc60006800000 */
        /* <DEDUP_REMOVED lines=9> */
[----:B-1----:R-:W-:-:S03]  /*7bd0*/  SEL R2, R27, R9, !P5 ;  /* 0x000000091b027207 */ /* 0x002fc60006800000 */
        /* <DEDUP_REMOVED lines=146> */
[C---:B----4-:R-:W-:Y:S02]  /*8500*/  SEL R22, R27.reuse, R22, !P5 ;  /* 0x000000161b167207 */ /* 0x050fe40006800000 */
[C---:B------:R-:W-:Y:S02]  /*8510*/  SEL R24, R27.reuse, R24, !P5 ;  /* 0x000000181b187207 */ /* 0x040fe40006800000 */
[----:B------:R-:W-:-:S02]  /*8520*/  SEL R21, R27, R21, !P5 ;  /* 0x000000151b157207 */ /* 0x000fc40006800000 */
[C---:B------:R-:W-:Y:S02]  /*8530*/  SEL R25, R27.reuse, R25, !P5 ;  /* 0x000000191b197207 */ /* 0x040fe40006800000 */
[C---:B------:R-:W-:Y:S02]  /*8540*/  SEL R26, R27.reuse, R26, !P5 ;  /* 0x0000001a1b1a7207 */ /* 0x040fe40006800000 */
[C---:B------:R-:W-:Y:S02]  /*8550*/  SEL R2, R27.reuse, R2, !P5 ;  /* 0x000000021b027207 */ /* 0x040fe40006800000 */
[C---:B------:R-:W-:Y:S02]  /*8560*/  SEL R28, R27.reuse, R28, !P5 ;  /* 0x0000001c1b1c7207 */ /* 0x040fe40006800000 */
        /* <DEDUP_REMOVED lines=18> */
[----:B--2---:R-:W-:-:S05]  /*8690*/  SEL R20, R27, R20, !P5 ;  /* 0x000000141b147207 */ /* 0x004fca0006800000 */
[----:B------:R0:W-:Y:S04]  /*86a0*/  STL [R1+0x124], R20 ;  /* 0x0001241401007387 */ /* 0x0001e80000100800 */
[----:B0-----:R-:W2:Y:S04]  /*86b0*/  LDL.LU R20, [R1+0x898] ;  /* 0x0008980001147983 */ /* 0x001ea80000300800 */
[----:B------:R0:W-:Y:S04]  /*86c0*/  STL [R1+0x120], R23 ;  /* 0x0001201701007387 */ /* 0x0001e80000100800 */
[----:B0-----:R-:W3:Y:S04]  /*86d0*/  LDL.LU R23, [R1+0x894] ;  /* 0x0008940001177983 */ /* 0x001ee80000300800 */
[----:B------:R0:W-:Y:S04]  /*86e0*/  STL [R1+0x11c], R22 ;  /* 0x00011c1601007387 */ /* 0x0001e80000100800 */
[----:B0-----:R-:W4:Y:S04]  /*86f0*/  LDL.LU R22, [R1+0x890] ;  /* 0x0008900001167983 */ /* 0x001f280000300800 */
[----:B------:R0:W-:Y:S04]  /*8700*/  STL [R1+0x118], R24 ;  /* 0x0001181801007387 */ /* 0x0001e80000100800 */
[----:B0-----:R-:W2:Y:S04]  /*8710*/  LDL.LU R24, [R1+0x88c] ;  /* 0x00088c0001187983 */ /* 0x001ea80000300800 */
        /* <DEDUP_REMOVED lines=45> */
[----:B0-----:R-:W2:Y:S01]  /*89f0*/  LDL.LU R0, [R1+0x830] ;  /* 0x0008300001007983 */ /* 0x001ea20000300800 */
[----:B------:R-:W-:-:S05]  /*8a00*/  SEL R3, R27, R3, !P5 ;  /* 0x000000031b037207 */ /* 0x000fca0006800000 */
[----:B------:R2:W-:Y:S02]  /*8a10*/  STL [R1+0x38], R3 ;  /* 0x0000380301007387 */ /* 0x0005e40000100800 */
[C---:B--2---:R-:W-:Y:S02]  /*8a20*/  SEL R3, R27.reuse, R0, !P5 ;  /* 0x000000001b037207 */ /* 0x044fe40006800000 */
[----:B------:R-:W2:Y:S04]  /*8a30*/  LDL.LU R0, [R1+0x82c] ;  /* 0x00082c0001007983 */ /* 0x000ea80000300800 */
[----:B------:R0:W-:Y:S02]  /*8a40*/  STL [R1+0x34], R3 ;  /* 0x0000340301007387 */ /* 0x0001e40000100800 */
[----:B0-----:R-:W-:-:S02]  /*8a50*/  SEL R3, R27, R9, !P5 ;  /* 0x000000091b037207 */ /* 0x001fc40006800000 */
[C---:B------:R-:W-:Y:S02]  /*8a60*/  SEL R9, R27.reuse, R10, !P5 ;  /* 0x0000000a1b097207 */ /* 0x040fe40006800000 */
[C---:B------:R-:W-:Y:S01]  /*8a70*/  SEL R10, R27.reuse, R13, !P5 ;  /* 0x0000000d1b0a7207 */ /* 0x040fe20006800000 */
[----:B------:R0:W-:Y:S04]  /*8a80*/  STL [R1+0x2c], R3 ;  /* 0x00002c0301007387 */ /* 0x0001e80000100800 */
[----:B------:R1:W-:Y:S01]  /*8a90*/  STL [R1+0x24], R9 ;  /* 0x0000240901007387 */ /* 0x0003e20000100800 */
[C---:B0-----:R-:W-:Y:S02]  /*8aa0*/  SEL R3, R27.reuse, R12, !P5 ;  /* 0x0000000c1b037207 */ /* 0x041fe40006800000 */
[----:B-1----:R-:W-:-:S03]  /*8ab0*/  SEL R9, R27, R15, !P5 ;  /* 0x0000000f1b097207 */ /* 0x002fc60006800000 */
[----:B------:R0:W-:Y:S04]  /*8ac0*/  STL [R1+0x20], R3 ;  /* 0x0000200301007387 */ /* 0x0001e80000100800 */
[----:B------:R1:W-:Y:S04]  /*8ad0*/  STL [R1+0x14], R10 ;  /* 0x0000140a01007387 */ /* 0x0003e80000100800 */
[----:B------:R-:W2:Y:S01]  /*8ae0*/  LDL.LU R12, [R1] ;  /* 0x00000000010c7983 */ /* 0x000ea20000300800 */
[----:B0-----:R-:W-:-:S03]  /*8af0*/  SEL R3, R27, R16, !P5 ;  /* 0x000000101b037207 */ /* 0x001fc60006800000 */
[----:B------:R0:W-:Y:S01]  /*8b00*/  STL [R1+0x10], R9 ;  /* 0x0000100901007387 */ /* 0x0001e20000100800 */
[----:B------:R-:W-:-:S03]  /*8b10*/  SEL R19, R27, R19, !P5 ;  /* 0x000000131b137207 */ /* 0x000fc60006800000 */
[----:B------:R-:W2:Y:S04]  /*8b20*/  LDL.LU R16, [R1+0x30] ;  /* 0x0000300001107983 */ /* 0x000ea80000300800 */
[----:B------:R3:W-:Y:S01]  /*8b30*/  STL [R1+0xc], R3 ;  /* 0x00000c0301007387 */ /* 0x0007e20000100800 */
[C---:B-1----:R-:W-:Y:S02]  /*8b40*/  SEL R10, R27.reuse, R5, !P5 ;  /* 0x000000051b0a7207 */ /* 0x042fe40006800000 */
[C---:B0-----:R-:W-:Y:S01]  /*8b50*/  SEL R9, R27.reuse, R4, !P5 ;  /* 0x000000041b097207 */ /* 0x041fe20006800000 */
[----:B------:R-:W2:Y:S01]  /*8b60*/  LDL.LU R15, [R1+0x44] ;  /* 0x00004400010f7983 */ /* 0x000ea20000300800 */
[C---:B------:R-:W-:Y:S02]  /*8b70*/  SEL R6, R27.reuse, R6, !P5 ;  /* 0x000000061b067207 */ /* 0x040fe40006800000 */
[----:B---3--:R-:W-:-:S02]  /*8b80*/  SEL R3, R27, R18, !P5 ;  /* 0x000000121b037207 */ /* 0x008fc40006800000 */
[----:B------:R-:W3:Y:S01]  /*8b90*/  LDL.LU R18, [R1+0x28] ;  /* 0x0000280001127983 */ /* 0x000ee20000300800 */
[C---:B------:R-:W-:Y:S02]  /*8ba0*/  SEL R7, R27.reuse, R7, !P5 ;  /* 0x000000071b077207 */ /* 0x040fe40006800000 */
[C---:B------:R-:W-:Y:S01]  /*8bb0*/  SEL R8, R27.reuse, R8, !P5 ;  /* 0x000000081b087207 */ /* 0x040fe20006800000 */
[----:B------:R-:W-:Y:S01]  /*8bc0*/  STL [R1+0x7a8], R3 ;  /* 0x0007a80301007387 */ /* 0x000fe20000100800 */
[----:B------:R-:W-:-:S03]  /*8bd0*/  SEL R11, R27, R11, !P5 ;  /* 0x0000000b1b0b7207 */ /* 0x000fc60006800000 */
        /* <DEDUP_REMOVED lines=12> */
[----:B------:R-:W-:Y:S04]  /*8ca0*/  STL [R1+0x7c4], R11 ;  /* 0x0007c40b01007387 */ /* 0x000fe80000100800 */
[----:B------:R-:W-:Y:S01]  /*8cb0*/  STL [R1+0x7c8], R14 ;  /* 0x0007c80e01007387 */ /* 0x000fe20000100800 */
[----:B------:R-:W-:-:S03]  /*8cc0*/  SEL R23, R27, R23, !P5 ;  /* 0x000000171b177207 */ /* 0x000fc60006800000 */
[----:B------:R-:W-:Y:S01]  /*8cd0*/  STL [R1+0x7cc], R17 ;  /* 0x0007cc1101007387 */ /* 0x000fe20000100800 */
[----:B----4-:R-:W-:-:S03]  /*8ce0*/  SEL R22, R27, R22, !P5 ;  /* 0x000000161b167207 */ /* 0x010fc60006800000 */
[----:B------:R-:W-:Y:S01]  /*8cf0*/  STL [R1+0x7d0], R26 ;  /* 0x0007d01a01007387 */ /* 0x000fe20000100800 */
[----:B------:R-:W-:-:S03]  /*8d00*/  IMAD R20, R20, UR7, RZ ;  /* 0x0000000714147c24 */ /* 0x000fc6000f8e02ff */
[----:B------:R0:W-:Y:S01]  /*8d10*/  STL [R1+0x7d4], R25 ;  /* 0x0007d41901007387 */ /* 0x0001e20000100800 */
[----:B------:R-:W-:-:S03]  /*8d20*/  IMAD R23, R23, UR7, RZ ;  /* 0x0000000717177c24 */ /* 0x000fc6000f8e02ff */
[----:B0-----:R-:W4:Y:S04]  /*8d30*/  LDL.LU R25, [R1+0x18] ;  /* 0x0000180001197983 */ /* 0x001f280000300800 */
[----:B------:R0:W-:Y:S01]  /*8d40*/  STL [R1+0x7d8], R21 ;  /* 0x0007d81501007387 */ /* 0x0001e20000100800 */
[----:B------:R-:W-:-:S03]  /*8d50*/  LEA R3, P1, R23, R2, 0x1 ;  /* 0x0000000217037211 */ /* 0x000fc600078208ff */
[----:B0-----:R-:W4:Y:S04]  /*8d60*/  LDL.LU R21, [R1+0x1c] ;  /* 0x00001c0001157983 */ /* 0x001f280000300800 */
[----:B------:R0:W-:Y:S04]  /*8d70*/  STL [R1+0x7dc], R24 ;  /* 0x0007dc1801007387 */ /* 0x0001e80000100800 */
[----:B0-----:R-:W4:Y:S04]  /*8d80*/  LDL.LU R24, [R1+0x4] ;  /* 0x0000040001187983 */ /* 0x001f280000300800 */
[----:B------:R-:W-:Y:S01]  /*8d90*/  STL [R1+0x7e0], R22 ;  /* 0x0007e01601007387 */ /* 0x000fe20000100800 */
[----:B--2---:R-:W-:Y:S01]  /*8da0*/  IMAD R0, R0, UR11, RZ ;  /* 0x0000000b00007c24 */ /* 0x004fe2000f8e02ff */
[----:B------:R-:W0:Y:S04]  /*8db0*/  LDCU UR11, c[0x0][0x3a8] ;  /* 0x00007500ff0b77ac */ /* 0x000e280008000800 */
[----:B------:R-:W-:-:S05]  /*8dc0*/  LEA R4, P0, R0, R28, 0x1 ;  /* 0x0000001c00047211 */ /* 0x000fca00078008ff */
[----:B------:R1:W-:Y:S04]  /*8dd0*/  STL [R1+0x770], R4 ;  /* 0x0007700401007387 */ /* 0x0003e80000100800 */
[----:B------:R-:W2:Y:S01]  /*8de0*/  LDL.LU R13, [R1+0x48] ;  /* 0x00004800010d7983 */ /* 0x000ea20000300800 */
[----:B-1----:R-:W-:-:S05]  /*8df0*/  LEA R4, P2, R20, R12, 0x1 ;  /* 0x0000000c14047211 */ /* 0x002fca00078408ff */
[----:B------:R-:W-:Y:S04]  /*8e00*/  STL [R1+0x5a4], R4 ;  /* 0x0005a40401007387 */ /* 0x000fe80000100800 */
[----:B------:R-:W2:Y:S04]  /*8e10*/  LDL.LU R12, [R1+0x4c] ;  /* 0x00004c00010c7983 */ /* 0x000ea80000300800 */
[----:B------:R-:W2:Y:S04]  /*8e20*/  LDL.LU R26, [R1+0x50] ;  /* 0x00005000011a7983 */ /* 0x000ea80000300800 */
[----:B------:R1:W-:Y:S01]  /*8e30*/  STL [R1+0x59c], R3 ;  /* 0x00059c0301007387 */ /* 0x0003e20000100800 */
[----:B------:R-:W-:-:S03]  /*8e40*/  LEA.HI.X.SX32 R5, R0, R29, 0x1, P0 ;  /* 0x0000001d00057211 */ /* 0x000fc600000f0eff */
[----:B------:R-:W2:Y:S04]  /*8e50*/  LDL.LU R17, [R1+0x54] ;  /* 0x0000540001117983 */ /* 0x000ea80000300800 */
[----:B------:R-:W2:Y:S01]  /*8e60*/  LDL.LU R14, [R1+0x58] ;  /* 0x00005800010e7983 */ /* 0x000ea20000300800 */
[----:B-1----:R-:W1:Y:S03]  /*8e70*/  LDC R3, c[0x0][0x38c] ;  /* 0x0000e300ff037b82 */ /* 0x002e660000000800 */
[----:B------:R-:W2:Y:S04]  /*8e80*/  LDL.LU R11, [R1+0x5c] ;  /* 0x00005c00010b7983 */ /* 0x000ea80000300800 */
[----:B------:R-:W-:Y:S04]  /*8e90*/  STL [R1+0x7e4], R2 ;  /* 0x0007e40201007387 */ /* 0x000fe80000100800 */
[----:B------:R-:W-:Y:S04]  /*8ea0*/  STL [R1+0x774], R5 ;  /* 0x0007740501007387 */ /* 0x000fe80000100800 */
[----:B------:R-:W2:Y:S04]  /*8eb0*/  LDL.LU R8, [R1+0x78] ;  /* 0x0000780001087983 */ /* 0x000ea80000300800 */
[----:B------:R-:W2:Y:S01]  /*8ec0*/  LDL.LU R7, [R1+0x80] ;  /* 0x0000800001077983 */ /* 0x000ea20000300800 */
[----:B-1----:R-:W-:-:S05]  /*8ed0*/  LEA.HI.X.SX32 R0, R20, R3, 0x1, P2 ;  /* 0x0000000314007211 */ /* 0x002fca00010f0eff */
[----:B------:R1:W-:Y:S04]  /*8ee0*/  STL [R1+0x5a0], R0 ;  /* 0x0005a00001007387 */ /* 0x0003e80000100800 */
[----:B------:R-:W2:Y:S04]  /*8ef0*/  LDL.LU R6, [R1+0x8c] ;  /* 0x00008c0001067983 */ /* 0x000ea80000300800 */
[----:B------:R-:W2:Y:S04]  /*8f00*/  LDL.LU R10, [R1+0x94] ;  /* 0x00009400010a7983 */ /* 0x000ea80000300800 */
[----:B------:R-:W2:Y:S01]  /*8f10*/  LDL.LU R9, [R1+0xa8] ;  /* 0x0000a80001097983 */ /* 0x000ea20000300800 */
[----:B---3--:R-:W-:-:S02]  /*8f20*/  IMAD R18, R18, UR7, RZ ;  /* 0x0000000712127c24 */ /* 0x008fc4000f8e02ff */
[----:B------:R-:W-:Y:S01]  /*8f30*/  IMAD R16, R16, UR7, RZ ;  /* 0x0000000710107c24 */ /* 0x000fe2000f8e02ff */
[----:B------:R-:W3:Y:S01]  /*8f40*/  LDL.LU R19, [R1+0xbc] ;  /* 0x0000bc0001137983 */ /* 0x000ee20000300800 */
[----:B------:R-:W-:-:S03]  /*8f50*/  IMAD R15, R15, UR7, RZ ;  /* 0x000000070f0f7c24 */ /* 0x000fc6000f8e02ff */
[----:B------:R-:W3:Y:S01]  /*8f60*/  LDL.LU R3, [R1+0xcc] ;  /* 0x0000cc0001037983 */ /* 0x000ee20000300800 */
[----:B----4-:R-:W-:Y:S01]  /*8f70*/  IMAD R20, R25, UR7, RZ ;  /* 0x0000000719147c24 */ /* 0x010fe2000f8e02ff */
[----:B-1----:R-:W-:Y:S01]  /*8f80*/  LEA.HI.X.SX32 R0, R23, R24, 0x1, P1 ;  /* 0x0000001817007211 */ /* 0x002fe200008f0eff */
[----:B------:R-:W-:-:S04]  /*8f90*/  IMAD R23, R21, UR7, RZ ;  /* 0x0000000715177c24 */ /* 0x000fc8000f8e02ff */
[----:B------:R1:W-:Y:S04]  /*8fa0*/  STL [R1+0x598], R0 ;  /* 0x0005980001007387 */ /* 0x0003e80000100800 */
[----:B------:R-:W-:Y:S04]  /*8fb0*/  STL [R1+0x7e8], R23 ;  /* 0x0007e81701007387 */ /* 0x000fe80000100800 */
[----:B------:R-:W-:Y:S04]  /*8fc0*/  STL [R1+0x7ec], R20 ;  /* 0x0007ec1401007387 */ /* 0x000fe80000100800 */
[----:B------:R-:W-:Y:S04]  /*8fd0*/  STL [R1+0x7f0], R18 ;  /* 0x0007f01201007387 */ /* 0x000fe80000100800 */
[----:B------:R-:W-:Y:S04]  /*8fe0*/  STL [R1+0x7f4], R16 ;  /* 0x0007f41001007387 */ /* 0x000fe80000100800 */
[----:B------:R-:W-:Y:S01]  /*8ff0*/  STL [R1+0x7f8], R15 ;  /* 0x0007f80f01007387 */ /* 0x000fe20000100800 */
[----:B--2---:R-:W-:-:S05]  /*9000*/  IMAD R13, R13, UR7, RZ ;  /* 0x000000070d0d7c24 */ /* 0x004fca000f8e02ff */
[----:B------:R-:W-:Y:S01]  /*9010*/  STL [R1+0x7fc], R13 ;  /* 0x0007fc0d01007387 */ /* 0x000fe20000100800 */
[----:B------:R-:W-:Y:S02]  /*9020*/  IMAD R12, R12, UR7, RZ ;  /* 0x000000070c0c7c24 */ /* 0x000fe4000f8e02ff */
[----:B-1----:R-:W-:-:S03]  /*9030*/  IMAD R0, R26, UR7, RZ ;  /* 0x000000071a007c24 */ /* 0x002fc6000f8e02ff */
[----:B------:R-:W-:Y:S04]  /*9040*/  STL [R1+0x800], R12 ;  /* 0x0008000c01007387 */ /* 0x000fe80000100800 */
[----:B------:R1:W-:Y:S01]  /*9050*/  STL [R1+0x804], R0 ;  /* 0x0008040001007387 */ /* 0x0003e20000100800 */
[----:B------:R-:W-:Y:S02]  /*9060*/  IMAD R27, R17, UR7, RZ ;  /* 0x00000007111b7c24 */ /* 0x000fe4000f8e02ff */
[----:B------:R-:W-:-:S03]  /*9070*/  IMAD R28, R14, UR7, RZ ;  /* 0x000000070e1c7c24 */ /* 0x000fc6000f8e02ff */
[----:B------:R-:W-:Y:S01]  /*9080*/  STL [R1+0x808], R27 ;  /* 0x0008081b01007387 */ /* 0x000fe20000100800 */
[----:B------:R-:W-:-:S03]  /*9090*/  IMAD R29, R11, UR7, RZ ;  /* 0x000000070b1d7c24 */ /* 0x000fc6000f8e02ff */
[----:B------:R-:W-:Y:S04]  /*90a0*/  STL [R1+0x80c], R28 ;  /* 0x00080c1c01007387 */ /* 0x000fe80000100800 */
[----:B------:R-:W-:Y:S01]  /*90b0*/  STL [R1+0x810], R29 ;  /* 0x0008101d01007387 */ /* 0x000fe20000100800 */
[----:B-1----:R-:W-:Y:S02]  /*90c0*/  IMAD R0, R8, UR7, RZ ;  /* 0x0000000708007c24 */ /* 0x002fe4000f8e02ff */
[----:B------:R-:W-:-:S03]  /*90d0*/  IMAD R4, R7, UR7, RZ ;  /* 0x0000000707047c24 */ /* 0x000fc6000f8e02ff */
[----:B------:R1:W-:Y:S04]  /*90e0*/  STL [R1], R0 ;  /* 0x0000000001007387 */ /* 0x0003e80000100800 */
[----:B------:R2:W-:Y:S01]  /*90f0*/  STL [R1+0x4], R4 ;  /* 0x0000040401007387 */ /* 0x0005e20000100800 */
[----:B------:R-:W-:Y:S02]  /*9100*/  IMAD R2, R6, UR7, RZ ;  /* 0x0000000706027c24 */ /* 0x000fe4000f8e02ff */
[----:B-1----:R-:W-:-:S03]  /*9110*/  IMAD R0, R10, UR7, RZ ;  /* 0x000000070a007c24 */ /* 0x002fc6000f8e02ff */
[----:B------:R3:W-:Y:S01]  /*9120*/  STL [R1+0x18], R2 ;  /* 0x0000180201007387 */ /* 0x0007e20000100800 */
[----:B--2---:R-:W-:-:S03]  /*9130*/  IMAD R4, R9, UR7, RZ ;  /* 0x0000000709047c24 */ /* 0x004fc6000f8e02ff */
[----:B------:R1:W-:Y:S04]  /*9140*/  STL [R1+0x1c], R0 ;  /* 0x00001c0001007387 */ /* 0x0003e80000100800 */
[----:B------:R-:W-:Y:S04]  /*9150*/  STL [R1+0x28], R4 ;  /* 0x0000280401007387 */ /* 0x000fe80000100800 */
[----:B------:R-:W2:Y:S01]  /*9160*/  LDL.LU R29, [R1+0xe0] ;  /* 0x0000e000011d7983 */ /* 0x000ea20000300800 */
[----:B---3--:R-:W-:Y:S02]  /*9170*/  IMAD R2, R19, UR7, RZ ;  /* 0x0000000713027c24 */ /* 0x008fe4000f8e02ff */
[----:B-1----:R-:W-:-:S03]  /*9180*/  IMAD R0, R3, UR7, RZ ;  /* 0x0000000703007c24 */ /* 0x002fc6000f8e02ff */
[----:B------:R-:W-:Y:S04]  /*9190*/  STL [R1+0x30], R2 ;  /* 0x0000300201007387 */ /* 0x000fe80000100800 */
[----:B--2---:R1:W-:Y:S04]  /*91a0*/  STL [R1+0x824], R29 ;  /* 0x0008241d01007387 */ /* 0x0043e80000100800 */
[----:B------:R-:W-:Y:S04]  /*91b0*/  STL [R1+0x40], R0 ;  /* 0x0000400001007387 */ /* 0x000fe80000100800 */
[----:B-1----:R-:W2:Y:S04]  /*91c0*/  LDL.LU R29, [R1+0xd4] ;  /* 0x0000d400011d7983 */ /* 0x002ea80000300800 */
[----:B--2---:R1:W-:Y:S04]  /*91d0*/  STL [R1+0x828], R29 ;  /* 0x0008281d01007387 */ /* 0x0043e80000100800 */
[----:B-1----:R-:W2:Y:S04]  /*91e0*/  LDL.LU R29, [R1+0xd0] ;  /* 0x0000d000011d7983 */ /* 0x002ea80000300800 */
        /* <DEDUP_REMOVED lines=28> */
[----:B--2---:R-:W-:-:S05]  /*93b0*/  IMAD R29, R29, UR7, RZ ;  /* 0x000000071d1d7c24 */ /* 0x004fca000f8e02ff */
[----:B------:R1:W-:Y:S04]  /*93c0*/  STL [R1+0x44], R29 ;  /* 0x0000441d01007387 */ /* 0x0003e80000100800 */
[----:B-1----:R-:W2:Y:S02]  /*93d0*/  LDL.LU R29, [R1+0x828] ;  /* 0x00082800011d7983 */ /* 0x002ea40000300800 */
[----:B--2---:R-:W-:-:S05]  /*93e0*/  IMAD R29, R29, UR7, RZ ;  /* 0x000000071d1d7c24 */ /* 0x004fca000f8e02ff */
[----:B------:R1:W-:Y:S04]  /*93f0*/  STL [R1+0x48], R29 ;  /* 0x0000481d01007387 */ /* 0x0003e80000100800 */
[----:B-1----:R-:W2:Y:S01]  /*9400*/  LDL.LU R29, [R1+0x824] ;  /* 0x00082400011d7983 */ /* 0x002ea20000300800 */
[----:B---3--:R-:W-:Y:S02]  /*9410*/  IMAD R13, R13, UR7, RZ ;  /* 0x000000070d0d7c24 */ /* 0x008fe4000f8e02ff */
[----:B------:R-:W-:Y:S02]  /*9420*/  IMAD R5, R5, UR7, RZ ;  /* 0x0000000705057c24 */ /* 0x000fe4000f8e02ff */
[----:B------:R-:W-:Y:S02]  /*9430*/  IMAD R2, R2, UR7, RZ ;  /* 0x0000000702027c24 */ /* 0x000fe4000f8e02ff */
[----:B--2---:R-:W-:-:S05]  /*9440*/  IMAD R29, R29, UR7, RZ ;  /* 0x000000071d1d7c24 */ /* 0x004fca000f8e02ff */
[----:B------:R1:W-:Y:S02]  /*9450*/  STL [R1+0x4c], R29 ;  /* 0x00004c1d01007387 */ /* 0x0003e40000100800 */
[----:B-1----:R-:W-:Y:S02]  /*9460*/  IMAD R29, R28, UR7, RZ ;  /* 0x000000071c1d7c24 */ /* 0x002fe4000f8e02ff */
[----:B----4-:R-:W-:Y:S02]  /*9470*/  IMAD R28, R27, UR7, RZ ;  /* 0x000000071b1c7c24 */ /* 0x010fe4000f8e02ff */
[----:B------:R-:W-:Y:S02]  /*9480*/  IMAD R27, R0, UR7, RZ ;  /* 0x00000007001b7c24 */ /* 0x000fe4000f8e02ff */
[----:B------:R-:W-:Y:S01]  /*9490*/  IMAD R0, R12, UR7, RZ ;  /* 0x000000070c007c24 */ /* 0x000fe2000f8e02ff */
[----:B------:R-:W-:Y:S01]  /*94a0*/  STL [R1+0x50], R29 ;  /* 0x0000501d01007387 */ /* 0x000fe20000100800 */
[----:B------:R-:W-:-:S03]  /*94b0*/  IMAD R12, R15, UR7, RZ ;  /* 0x000000070f0c7c24 */ /* 0x000fc6000f8e02ff */
[----:B------:R-:W-:Y:S04]  /*94c0*/  STL [R1+0x54], R28 ;  /* 0x0000541c01007387 */ /* 0x000fe80000100800 */
[----:B------:R-:W-:Y:S04]  /*94d0*/  STL [R1+0x58], R27 ;  /* 0x0000581b01007387 */ /* 0x000fe80000100800 */
[----:B------:R1:W-:Y:S04]  /*94e0*/  STL [R1+0x5c], R0 ;  /* 0x00005c0001007387 */ /* 0x0003e80000100800 */
[----:B------:R2:W-:Y:S01]  /*94f0*/  STL [R1+0x78], R13 ;  /* 0x0000780d01007387 */ /* 0x0005e20000100800 */
[----:B-1----:R-:W-:-:S03]  /*9500*/  IMAD R0, R16, UR7, RZ ;  /* 0x0000000710007c24 */ /* 0x002fc6000f8e02ff */
[----:B------:R1:W-:Y:S01]  /*9510*/  STL [R1+0x80], R12 ;  /* 0x0000800c01007387 */ /* 0x0003e20000100800 */
[----:B--2---:R-:W-:-:S03]  /*9520*/  IMAD R13, R18, UR7, RZ ;  /* 0x00000007120d7c24 */ /* 0x004fc6000f8e02ff */
[----:B------:R2:W-:Y:S01]  /*9530*/  STL [R1+0x8c], R0 ;  /* 0x00008c0001007387 */ /* 0x0005e20000100800 */
[----:B-1----:R-:W-:-:S03]  /*9540*/  IMAD R12, R20, UR7, RZ ;  /* 0x00000007140c7c24 */ /* 0x002fc6000f8e02ff */
[----:B------:R-:W-:Y:S01]  /*9550*/  STL [R1+0x94], R13 ;  /* 0x0000940d01007387 */ /* 0x000fe20000100800 */
[----:B--2---:R-:W-:-:S03]  /*9560*/  IMAD R0, R23, UR7, RZ ;  /* 0x0000000717007c24 */ /* 0x004fc6000f8e02ff */
[----:B------:R-:W-:Y:S04]  /*9570*/  STL [R1+0xa4], R12 ;  /* 0x0000a40c01007387 */ /* 0x000fe80000100800 */
[----:B------:R1:W-:Y:S04]  /*9580*/  STL [R1+0xa8], R0 ;  /* 0x0000a80001007387 */ /* 0x0003e80000100800 */
[----:B------:R-:W-:Y:S01]  /*9590*/  STL [R1+0xbc], R5 ;  /* 0x0000bc0501007387 */ /* 0x000fe20000100800 */
[----:B-1----:R-:W-:Y:S02]  /*95a0*/  IMAD R0, R4, UR7, RZ ;  /* 0x0000000704007c24 */ /* 0x002fe4000f8e02ff */
[----:B------:R-:W-:Y:S01]  /*95b0*/  IMAD R4, R22, UR7, RZ ;  /* 0x0000000716047c24 */ /* 0x000fe2000f8e02ff */
[----:B------:R1:W-:Y:S04]  /*95c0*/  STL [R1+0xc0], R2 ;  /* 0x0000c00201007387 */ /* 0x0003e80000100800 */
[----:B------:R2:W-:Y:S04]  /*95d0*/  STL [R1+0xc4], R0 ;  /* 0x0000c40001007387 */ /* 0x0005e80000100800 */
[----:B------:R3:W-:Y:S01]  /*95e0*/  STL [R1+0xc8], R4 ;  /* 0x0000c80401007387 */ /* 0x0007e20000100800 */
[----:B-1----:R-:W-:-:S02]  /*95f0*/  IMAD R2, R24, UR7, RZ ;  /* 0x0000000718027c24 */ /* 0x002fc4000f8e02ff */
[----:B--2---:R-:W-:-:S03]  /*9600*/  IMAD R0, R21, UR7, RZ ;  /* 0x0000000715007c24 */ /* 0x004fc6000f8e02ff */
[----:B------:R1:W-:Y:S01]  /*9610*/  STL [R1+0xcc], R2 ;  /* 0x0000cc0201007387 */ /* 0x0003e20000100800 */
[----:B---3--:R-:W-:-:S03]  /*9620*/  IMAD R4, R25, UR7, RZ ;  /* 0x0000000719047c24 */ /* 0x008fc6000f8e02ff */
[----:B------:R2:W-:Y:S04]  /*9630*/  STL [R1+0xd0], R0 ;  /* 0x0000d00001007387 */ /* 0x0005e80000100800 */
[----:B------:R3:W-:Y:S01]  /*9640*/  STL [R1+0xd4], R4 ;  /* 0x0000d40401007387 */ /* 0x0007e20000100800 */
[----:B-1----:R-:W-:Y:S02]  /*9650*/  IMAD R2, R26, UR7, RZ ;  /* 0x000000071a027c24 */ /* 0x002fe4000f8e02ff */
        /* <DEDUP_REMOVED lines=16> */
[----:B------:R-:W-:Y:S04]  /*9760*/  STL [R1+0x104], R4 ;  /* 0x0001040401007387 */ /* 0x000fe80000100800 */
[----:B------:R-:W3:Y:S01]  /*9770*/  LDL.LU R29, [R1+0x1b0] ;  /* 0x0001b000011d7983 */ /* 0x000ee20000300800 */
[----:B-1----:R-:W-:Y:S02]  /*9780*/  IMAD R2, R19, UR7, RZ ;  /* 0x0000000713027c24 */ /* 0x002fe4000f8e02ff */
[----:B--2---:R-:W-:-:S03]  /*9790*/  IMAD R0, R3, UR7, RZ ;  /* 0x0000000703007c24 */ /* 0x004fc6000f8e02ff */
[----:B------:R-:W-:Y:S04]  /*97a0*/  STL [R1+0x10c], R2 ;  /* 0x00010c0201007387 */ /* 0x000fe80000100800 */
[----:B---3--:R1:W-:Y:S04]  /*97b0*/  STL [R1+0x81c], R29 ;  /* 0x00081c1d01007387 */ /* 0x0083e80000100800 */
        /* <DEDUP_REMOVED lines=136> */
[----:B----4-:R-:W-:Y:S02]  /*a040*/  IMAD R27, R27, UR7, RZ ;  /* 0x000000071b1b7c24 */ /* 0x010fe4000f8e02ff */
[----:B------:R-:W-:Y:S02]  /*a050*/  IMAD R0, R0, UR7, RZ ;  /* 0x0000000700007c24 */ /* 0x000fe4000f8e02ff */
[----:B------:R-:W-:-:S02]  /*a060*/  IMAD R12, R12, UR7, RZ ;  /* 0x000000070c0c7c24 */ /* 0x000fc4000f8e02ff */
[----:B------:R-:W-:Y:S02]  /*a070*/  IMAD R13, R13, UR7, RZ ;  /* 0x000000070d0d7c24 */ /* 0x000fe4000f8e02ff */
[----:B------:R-:W-:Y:S02]  /*a080*/  IMAD R15, R15, UR7, RZ ;  /* 0x000000070f0f7c24 */ /* 0x000fe4000f8e02ff */
[----:B------:R-:W-:Y:S02]  /*a090*/  IMAD R16, R16, UR7, RZ ;  /* 0x0000000710107c24 */ /* 0x000fe4000f8e02ff */
[----:B------:R-:W-:Y:S02]  /*a0a0*/  IMAD R18, R18, UR7, RZ ;  /* 0x0000000712127c24 */ /* 0x000fe4000f8e02ff */
        /* <DEDUP_REMOVED lines=18> */
[----:B--2---:R-:W-:-:S05]  /*a1d0*/  IMAD R29, R29, UR7, RZ ;  /* 0x000000071d1d7c24 */ /* 0x004fca000f8e02ff */
[----:B------:R1:W-:Y:S04]  /*a1e0*/  STL [R1+0xf4], R29 ;  /* 0x0000f41d01007387 */ /* 0x0003e80000100800 */
[----:B-1----:R-:W2:Y:S04]  /*a1f0*/  LDL.LU R29, [R1+0x810] ;  /* 0x00081000011d7983 */ /* 0x002ea80000300800 */
[----:B------:R1:W-:Y:S04]  /*a200*/  STL [R1+0xf0], R28 ;  /* 0x0000f01c01007387 */ /* 0x0003e80000100800 */
[----:B-1----:R-:W3:Y:S04]  /*a210*/  LDL.LU R28, [R1+0x80c] ;  /* 0x00080c00011c7983 */ /* 0x002ee80000300800 */
[----:B------:R1:W-:Y:S04]  /*a220*/  STL [R1+0xe8], R27 ;  /* 0x0000e81b01007387 */ /* 0x0003e80000100800 */
[----:B-1----:R-:W4:Y:S04]  /*a230*/  LDL.LU R27, [R1+0x808] ;  /* 0x00080800011b7983 */ /* 0x002f280000300800 */
[----:B------:R1:W-:Y:S04]  /*a240*/  STL [R1+0xb8], R0 ;  /* 0x0000b80001007387 */ /* 0x0003e80000100800 */
[----:B-1----:R-:W2:Y:S04]  /*a250*/  LDL.LU R0, [R1+0x804] ;  /* 0x0008040001007983 */ /* 0x002ea80000300800 */
        /* <DEDUP_REMOVED lines=45> */
[----:B-1----:R-:W2:Y:S01]  /*a530*/  LDL.LU R3, [R1+0x7a8] ;  /* 0x0007a80001037983 */ /* 0x002ea20000300800 */
[----:B------:R-:W-:-:S05]  /*a540*/  IMAD R5, R5, UR7, RZ ;  /* 0x0000000705057c24 */ /* 0x000fca000f8e02ff */
[----:B------:R1:W-:Y:S02]  /*a550*/  STL [R1+0x10], R5 ;  /* 0x0000100501007387 */ /* 0x0003e40000100800 */
[----:B-1----:R-:W-:-:S05]  /*a560*/  IMAD R5, R4, UR7, RZ ;  /* 0x0000000704057c24 */ /* 0x002fca000f8e02ff */
[----:B------:R1:W-:Y:S01]  /*a570*/  STL [R1+0x778], R5 ;  /* 0x0007780501007387 */ /* 0x0003e20000100800 */
[----:B--2---:R-:W-:-:S03]  /*a580*/  IMAD R4, R3, UR7, RZ ;  /* 0x0000000703047c24 */ /* 0x004fc6000f8e02ff */
[----:B------:R-:W2:Y:S01]  /*a590*/  LDL.LU R3, [R1+0x7a4] ;  /* 0x0007a40001037983 */ /* 0x000ea20000300800 */
[----:B------:R-:W-:Y:S02]  /*a5a0*/  IMAD R19, R19, UR7, RZ ;  /* 0x0000000713137c24 */ /* 0x000fe4000f8e02ff */
[----:B------:R-:W-:Y:S01]  /*a5b0*/  IMAD R9, R9, UR7, RZ ;  /* 0x0000000709097c24 */ /* 0x000fe2000f8e02ff */
[----:B-1----:R-:W3:Y:S01]  /*a5c0*/  LDL.LU R5, [R1] ;  /* 0x0000000001057983 */ /* 0x002ee20000300800 */
[----:B------:R-:W-:Y:S02]  /*a5d0*/  IMAD R10, R10, UR7, RZ ;  /* 0x000000070a0a7c24 */ /* 0x000fe4000f8e02ff */
[----:B------:R-:W-:Y:S01]  /*a5e0*/  IMAD R6, R6, UR7, RZ ;  /* 0x0000000706067c24 */ /* 0x000fe2000f8e02ff */
[----:B------:R1:W-:Y:S01]  /*a5f0*/  STL [R1+0x77c], R4 ;  /* 0x00077c0401007387 */ /* 0x0003e20000100800 */
[----:B------:R-:W-:Y:S02]  /*a600*/  IMAD R7, R7, UR7, RZ ;  /* 0x0000000707077c24 */ /* 0x000fe4000f8e02ff */
[----:B------:R-:W-:Y:S01]  /*a610*/  IMAD R22, R22, UR7, RZ ;  /* 0x0000000716167c24 */ /* 0x000fe2000f8e02ff */
[----:B------:R-:W-:Y:S01]  /*a620*/  STL [R1+0x780], R19 ;  /* 0x0007801301007387 */ /* 0x000fe20000100800 */
[----:B------:R-:W-:-:S02]  /*a630*/  IMAD R8, R8, UR7, RZ ;  /* 0x0000000708087c24 */ /* 0x000fc4000f8e02ff */
[----:B------:R-:W-:Y:S01]  /*a640*/  IMAD R11, R11, UR7, RZ ;  /* 0x000000070b0b7c24 */ /* 0x000fe2000f8e02ff */
[----:B------:R-:W-:Y:S01]  /*a650*/  STL [R1+0x784], R9 ;  /* 0x0007840901007387 */ /* 0x000fe20000100800 */
[----:B------:R-:W-:Y:S02]  /*a660*/  IMAD R14, R14, UR7, RZ ;  /* 0x000000070e0e7c24 */ /* 0x000fe4000f8e02ff */
[----:B------:R-:W-:Y:S01]  /*a670*/  IMAD R17, R17, UR7, RZ ;  /* 0x0000000711117c24 */ /* 0x000fe2000f8e02ff */
[----:B------:R-:W-:Y:S01]  /*a680*/  STL [R1+0x788], R10 ;  /* 0x0007880a01007387 */ /* 0x000fe20000100800 */
[----:B-1----:R-:W-:-:S03]  /*a690*/  LEA R4, P4, R23, R2, 0x1 ;  /* 0x0000000217047211 */ /* 0x002fc600078808ff */
[----:B------:R1:W-:Y:S04]  /*a6a0*/  STL [R1+0x78c], R6 ;  /* 0x00078c0601007387 */ /* 0x0003e80000100800 */
[----:B------:R0:W-:Y:S04]  /*a6b0*/  STL [R1+0x790], R7 ;  /* 0x0007900701007387 */ /* 0x0001e80000100800 */
[----:B------:R-:W-:Y:S01]  /*a6c0*/  STL [R1+0x794], R8 ;  /* 0x0007940801007387 */ /* 0x000fe20000100800 */
[----:B-1----:R-:W-:-:S03]  /*a6d0*/  LEA R6, P3, R22, R2, 0x1 ;  /* 0x0000000216067211 */ /* 0x002fc600078608ff */
[----:B------:R-:W-:Y:S01]  /*a6e0*/  STL [R1+0x798], R11 ;  /* 0x0007980b01007387 */ /* 0x000fe20000100800 */
[----:B0-----:R-:W-:-:S03]  /*a6f0*/  LEA R7, P5, R20, R2, 0x1 ;  /* 0x0000000214077211 */ /* 0x001fc600078a08ff */
[----:B------:R-:W-:Y:S04]  /*a700*/  STL [R1+0x79c], R14 ;  /* 0x00079c0e01007387 */ /* 0x000fe80000100800 */
[----:B------:R-:W-:Y:S04]  /*a710*/  STL [R1+0x7a0], R17 ;  /* 0x0007a01101007387 */ /* 0x000fe80000100800 */
[----:B------:R0:W-:Y:S04]  /*a720*/  STL [R1+0x594], R6 ;  /* 0x0005940601007387 */ /* 0x0001e80000100800 */
[----:B------:R1:W-:Y:S01]  /*a730*/  STL [R1+0x564], R4 ;  /* 0x0005640401007387 */ /* 0x0003e20000100800 */
[----:B0-----:R-:W-:-:S03]  /*a740*/  LEA R6, P6, R18, R2, 0x1 ;  /* 0x0000000212067211 */ /* 0x001fc600078c08ff */
[----:B------:R0:W-:Y:S01]  /*a750*/  STL [R1+0x56c], R7 ;  /* 0x00056c0701007387 */ /* 0x0001e20000100800 */
[----:B-1----:R-:W-:-:S03]  /*a760*/  LEA R4, P0, R16, R2, 0x1 ;  /* 0x0000000210047211 */ /* 0x002fc600078008ff */
[----:B------:R1:W-:Y:S01]  /*a770*/  STL [R1+0x574], R6 ;  /* 0x0005740601007387 */ /* 0x0003e20000100800 */
[----:B0-----:R-:W-:-:S03]  /*a780*/  LEA R7, P1, R15, R2, 0x1 ;  /* 0x000000020f077211 */ /* 0x001fc600078208ff */
[----:B------:R2:W-:Y:S01]  /*a790*/  STL [R1+0x57c], R4 ;  /* 0x00057c0401007387 */ /* 0x0005e20000100800 */
[----:B-1----:R-:W-:-:S03]  /*a7a0*/  LEA R6, P2, R13, R2, 0x1 ;  /* 0x000000020d067211 */ /* 0x002fc600078408ff */
[----:B------:R-:W-:Y:S01]  /*a7b0*/  STL [R1+0x584], R7 ;  /* 0x0005840701007387 */ /* 0x000fe20000100800 */
[----:B--2---:R-:W-:-:S03]  /*a7c0*/  LEA.HI.X.SX32 R4, R22, R3, 0x1, P3 ;  /* 0x0000000316047211 */ /* 0x004fc600018f0eff */
[----:B------:R-:W2:Y:S04]  /*a7d0*/  LDL.LU R22, [R1+0x30] ;  /* 0x0000300001167983 */ /* 0x000ea80000300800 */
[----:B------:R0:W-:Y:S04]  /*a7e0*/  STL [R1+0x58c], R6 ;  /* 0x00058c0601007387 */ /* 0x0001e80000100800 */
[----:B------:R1:W-:Y:S01]  /*a7f0*/  STL [R1+0x38c], R4 ;  /* 0x00038c0401007387 */ /* 0x0003e20000100800 */
[----:B0-----:R-:W-:Y:S02]  /*a800*/  LEA R6, P3, R12, R2, 0x1 ;  /* 0x000000020c067211 */ /* 0x001fe400078608ff */
[----:B-1----:R-:W-:-:S02]  /*a810*/  LEA.HI.X.SX32 R4, R23, R3, 0x1, P4 ;  /* 0x0000000317047211 */ /* 0x002fc400020f0eff */
[----:B------:R-:W2:Y:S04]  /*a820*/  LDL.LU R23, [R1+0x1c] ;  /* 0x00001c0001177983 */ /* 0x000ea80000300800 */
[----:B------:R0:W-:Y:S04]  /*a830*/  STL [R1+0x590], R6 ;  /* 0x0005900601007387 */ /* 0x0001e80000100800 */
[----:B------:R1:W-:Y:S01]  /*a840*/  STL [R1+0x398], R4 ;  /* 0x0003980401007387 */ /* 0x0003e20000100800 */
[----:B0-----:R-:W-:Y:S02]  /*a850*/  LEA R6, P4, R0, R2, 0x1 ;  /* 0x0000000200067211 */ /* 0x001fe400078808ff */
[----:B-1----:R-:W-:-:S02]  /*a860*/  LEA.HI.X.SX32 R4, R20, R3, 0x1, P5 ;  /* 0x0000000314047211 */ /* 0x002fc400028f0eff */
[----:B------:R-:W2:Y:S04]  /*a870*/  LDL.LU R20, [R1+0x18] ;  /* 0x0000180001147983 */ /* 0x000ea80000300800 */
[----:B------:R-:W-:Y:S04]  /*a880*/  STL [R1+0x55c], R6 ;  /* 0x00055c0601007387 */ /* 0x000fe80000100800 */
[----:B------:R-:W2:Y:S04]  /*a890*/  LDL.LU R17, [R1+0x44] ;  /* 0x0000440001117983 */ /* 0x000ea80000300800 */
[----:B------:R0:W-:Y:S02]  /*a8a0*/  STL [R1+0x390], R4 ;  /* 0x0003900401007387 */ /* 0x0001e40000100800 */
[----:B0-----:R-:W-:-:S02]  /*a8b0*/  LEA.HI.X.SX32 R4, R18, R3, 0x1, P6 ;  /* 0x0000000312047211 */ /* 0x001fc400030f0eff */
[----:B------:R-:W2:Y:S01]  /*a8c0*/  LDL.LU R18, [R1+0x4] ;  /* 0x0000040001127983 */ /* 0x000ea20000300800 */
[----:B----4-:R-:W-:-:S05]  /*a8d0*/  LEA R6, P5, R27, R2, 0x1 ;  /* 0x000000021b067211 */ /* 0x010fca00078a08ff */
[----:B------:R3:W-:Y:S04]  /*a8e0*/  STL [R1+0x554], R6 ;  /* 0x0005540601007387 */ /* 0x0007e80000100800 */
[----:B------:R-:W4:Y:S04]  /*a8f0*/  LDL.LU R14, [R1+0x48] ;  /* 0x00004800010e7983 */ /* 0x000f280000300800 */
[----:B------:R0:W-:Y:S01]  /*a900*/  STL [R1+0x388], R4 ;  /* 0x0003880401007387 */ /* 0x0001e20000100800 */
[----:B---3--:R-:W-:Y:S02]  /*a910*/  LEA R6, P6, R28, R2, 0x1 ;  /* 0x000000021c067211 */ /* 0x008fe400078c08ff */
[----:B0-----:R-:W-:-:S02]  /*a920*/  LEA.HI.X.SX32 R4, R16, R3, 0x1, P0 ;  /* 0x0000000310047211 */ /* 0x001fc400000f0eff */
[----:B------:R-:W3:Y:S04]  /*a930*/  LDL.LU R16, [R1+0x40] ;  /* 0x0000400001107983 */ /* 0x000ee80000300800 */
[----:B------:R-:W-:Y:S04]  /*a940*/  STL [R1+0x394], R6 ;  /* 0x0003940601007387 */ /* 0x000fe80000100800 */
[----:B------:R-:W3:Y:S04]  /*a950*/  LDL.LU R11, [R1+0x4c] ;  /* 0x00004c00010b7983 */ /* 0x000ee80000300800 */
[----:B------:R0:W-:Y:S02]  /*a960*/  STL [R1+0x380], R4 ;  /* 0x0003800401007387 */ /* 0x0001e40000100800 */
[----:B0-----:R-:W-:-:S02]  /*a970*/  LEA.HI.X.SX32 R4, R15, R3, 0x1, P1 ;  /* 0x000000030f047211 */ /* 0x001fc400008f0eff */
[----:B------:R-:W3:Y:S01]  /*a980*/  LDL.LU R15, [R1+0x28] ;  /* 0x00002800010f7983 */ /* 0x000ee20000300800 */
[----:B------:R-:W-:-:S05]  /*a990*/  LEA R6, P0, R29, R2, 0x1 ;  /* 0x000000021d067211 */ /* 0x000fca00078008ff */
[----:B------:R0:W-:Y:S04]  /*a9a0*/  STL [R1+0x54c], R6 ;  /* 0x00054c0601007387 */ /* 0x0001e80000100800 */
[----:B------:R-:W4:Y:S04]  /*a9b0*/  LDL.LU R8, [R1+0x50] ;  /* 0x0000500001087983 */ /* 0x000f280000300800 */
[----:B------:R1:W-:Y:S01]  /*a9c0*/  STL [R1+0x378], R4 ;  /* 0x0003780401007387 */ /* 0x0003e20000100800 */
[----:B0-----:R-:W-:-:S03]  /*a9d0*/  LEA R6, P1, R5, R2, 0x1 ;  /* 0x0000000205067211 */ /* 0x001fc600078208ff */
[----:B------:R-:W4:Y:S01]  /*a9e0*/  LDL.LU R7, [R1+0x54] ;  /* 0x0000540001077983 */ /* 0x000f220000300800 */
[----:B-1----:R-:W-:-:S03]  /*a9f0*/  LEA.HI.X.SX32 R4, R13, R3, 0x1, P2 ;  /* 0x000000030d047211 */ /* 0x002fc600010f0eff */
[----:B------:R0:W-:Y:S04]  /*aa00*/  STL [R1+0x544], R6 ;  /* 0x0005440601007387 */ /* 0x0001e80000100800 */
[----:B------:R1:W-:Y:S04]  /*aa10*/  STL [R1+0x370], R4 ;  /* 0x0003700401007387 */ /* 0x0003e80000100800 */
[----:B0-----:R-:W4:Y:S01]  /*aa20*/  LDL.LU R6, [R1+0x58] ;  /* 0x0000580001067983 */ /* 0x001f220000300800 */
[-C--:B-1----:R-:W-:Y:S02]  /*aa30*/  LEA.HI.X.SX32 R4, R12, R3.reuse, 0x1, P3 ;  /* 0x000000030c047211 */ /* 0x082fe400018f0eff */
[----:B------:R-:W-:-:S02]  /*aa40*/  LEA.HI.X.SX32 R12, R29, R3, 0x1, P0 ;  /* 0x000000031d0c7211 */ /* 0x000fc400000f0eff */
[----:B--2---:R-:W-:-:S05]  /*aa50*/  LEA R9, P2, R18, R2, 0x1 ;  /* 0x0000000212097211 */ /* 0x004fca00078408ff */
[----:B------:R0:W-:Y:S04]  /*aa60*/  STL [R1+0x39c], R9 ;  /* 0x00039c0901007387 */ /* 0x0001e80000100800 */
[----:B------:R1:W-:Y:S04]  /*aa70*/  STL [R1+0x368], R4 ;  /* 0x0003680401007387 */ /* 0x0003e80000100800 */
[----:B------:R-:W2:Y:S01]  /*aa80*/  LDL.LU R10, [R1+0x5c] ;  /* 0x00005c00010a7983 */ /* 0x000ea20000300800 */
[----:B0-----:R-:W-:Y:S02]  /*aa90*/  LEA R9, P3, R20, R2, 0x1 ;  /* 0x0000000214097211 */ /* 0x001fe400078608ff */
[----:B-1----:R-:W-:-:S03]  /*aaa0*/  LEA.HI.X.SX32 R4, R0, R3, 0x1, P4 ;  /* 0x0000000300047211 */ /* 0x002fc600020f0eff */
[----:B------:R0:W-:Y:S01]  /*aab0*/  STL [R1+0x3a0], R9 ;  /* 0x0003a00901007387 */ /* 0x0001e20000100800 */
[----:B------:R-:W-:-:S03]  /*aac0*/  LEA R0, P4, R23, R2, 0x1 ;  /* 0x0000000217007211 */ /* 0x000fc600078808ff */
[----:B------:R1:W-:Y:S04]  /*aad0*/  STL [R1+0x360], R4 ;  /* 0x0003600401007387 */ /* 0x0003e80000100800 */
[----:B0-----:R-:W2:Y:S01]  /*aae0*/  LDL.LU R9, [R1+0x78] ;  /* 0x0000780001097983 */ /* 0x001ea20000300800 */
[----:B-1----:R-:W-:-:S03]  /*aaf0*/  LEA.HI.X.SX32 R4, R27, R3, 0x1, P5 ;  /* 0x000000031b047211 */ /* 0x002fc600028f0eff */
[----:B------:R-:W-:Y:S04]  /*ab00*/  STL [R1+0x3a4], R0 ;  /* 0x0003a40001007387 */ /* 0x000fe80000100800 */
[----:B------:R0:W-:Y:S04]  /*ab10*/  STL [R1+0x358], R4 ;  /* 0x0003580401007387 */ /* 0x0001e80000100800 */
[----:B------:R-:W2:Y:S01]  /*ab20*/  LDL.LU R19, [R1+0x80] ;  /* 0x0000800001137983 */ /* 0x000ea20000300800 */
[----:B0-----:R-:W-:Y:S02]  /*ab30*/  LEA.HI.X.SX32 R4, R28, R3, 0x1, P6 ;  /* 0x000000031c047211 */ /* 0x001fe400030f0eff */
[----:B---3--:R-:W-:-:S05]  /*ab40*/  LEA R0, P5, R15, R2, 0x1 ;  /* 0x000000020f007211 */ /* 0x008fca00078a08ff */
[----:B------:R0:W-:Y:S04]  /*ab50*/  STL [R1+0x3a8], R0 ;  /* 0x0003a80001007387 */ /* 0x0001e80000100800 */
[----:B------:R1:W-:Y:S01]  /*ab60*/  STL [R1+0x350], R4 ;  /* 0x0003500401007387 */ /* 0x0003e20000100800 */
[----:B0-----:R-:W-:-:S03]  /*ab70*/  LEA R0, P6, R22, R2, 0x1 ;  /* 0x0000000216007211 */ /* 0x001fc600078c08ff */
[----:B-1----:R-:W3:Y:S04]  /*ab80*/  LDL.LU R4, [R1+0x8c] ;  /* 0x00008c0001047983 */ /* 0x002ee80000300800 */
[----:B------:R0:W-:Y:S04]  /*ab90*/  STL [R1+0x3ac], R0 ;  /* 0x0003ac0001007387 */ /* 0x0001e80000100800 */
[----:B------:R1:W-:Y:S01]  /*aba0*/  STL [R1+0x348], R12 ;  /* 0x0003480c01007387 */ /* 0x0003e20000100800 */
[----:B0-----:R-:W-:Y:S02]  /*abb0*/  LEA R0, P0, R16, R2, 0x1 ;  /* 0x0000000210007211 */ /* 0x001fe400078008ff */
[----:B-1----:R-:W-:-:S02]  /*abc0*/  LEA.HI.X.SX32 R12, R5, R3, 0x1, P1 ;  /* 0x00000003050c7211 */ /* 0x002fc400008f0eff */
[----:B------:R-:W3:Y:S04]  /*abd0*/  LDL.LU R5, [R1+0x94] ;  /* 0x0000940001057983 */ /* 0x000ee80000300800 */
[----:B------:R-:W-:Y:S04]  /*abe0*/  STL [R1+0x3b0], R0 ;  /* 0x0003b00001007387 */ /* 0x000fe80000100800 */
[----:B------:R0:W-:Y:S02]  /*abf0*/  STL [R1+0x340], R12 ;  /* 0x0003400c01007387 */ /* 0x0001e40000100800 */
[----:B0-----:R-:W-:-:S02]  /*ac00*/  LEA.HI.X.SX32 R12, R18, R3, 0x1, P2 ;  /* 0x00000003120c7211 */ /* 0x001fc400010f0eff */
[----:B------:R-:W3:Y:S01]  /*ac10*/  LDL.LU R18, [R1+0xa4] ;  /* 0x0000a40001127983 */ /* 0x000ee20000300800 */
[----:B------:R-:W-:-:S05]  /*ac20*/  LEA R0, P1, R17, R2, 0x1 ;  /* 0x0000000211007211 */ /* 0x000fca00078208ff */
[----:B------:R-:W-:Y:S04]  /*ac30*/  STL [R1+0x3b4], R0 ;  /* 0x0003b40001007387 */ /* 0x000fe80000100800 */
[----:B------:R0:W-:Y:S02]  /*ac40*/  STL [R1+0x338], R12 ;  /* 0x0003380c01007387 */ /* 0x0001e40000100800 */
[----:B0-----:R-:W-:Y:S02]  /*ac50*/  LEA.HI.X.SX32 R12, R20, R3, 0x1, P3 ;  /* 0x00000003140c7211 */ /* 0x001fe400018f0eff */
[----:B------:R-:W3:Y:S01]  /*ac60*/  LDL.LU R20, [R1+0xa8] ;  /* 0x0000a80001147983 */ /* 0x000ee20000300800 */
[----:B----4-:R-:W-:-:S05]  /*ac70*/  LEA R0, P2, R14, R2, 0x1 ;  /* 0x000000020e007211 */ /* 0x010fca00078408ff */
[----:B------:R-:W-:Y:S04]  /*ac80*/  STL [R1+0x3b8], R0 ;  /* 0x0003b80001007387 */ /* 0x000fe80000100800 */
[----:B------:R0:W-:Y:S02]  /*ac90*/  STL [R1+0x330], R12 ;  /* 0x0003300c01007387 */ /* 0x0001e40000100800 */
[----:B0-----:R-:W-:Y:S02]  /*aca0*/  LEA.HI.X.SX32 R12, R23, R3, 0x1, P4 ;  /* 0x00000003170c7211 */ /* 0x001fe400020f0eff */
[----:B------:R-:W4:Y:S01]  /*acb0*/  LDL.LU R23, [R1+0xbc] ;  /* 0x0000bc0001177983 */ /* 0x000f220000300800 */
[----:B------:R-:W-:-:S05]  /*acc0*/  LEA R0, P3, R11, R2, 0x1 ;  /* 0x000000020b007211 */ /* 0x000fca00078608ff */
[----:B------:R0:W-:Y:S04]  /*acd0*/  STL [R1+0x3bc], R0 ;  /* 0x0003bc0001007387 */ /* 0x0001e80000100800 */
[----:B------:R1:W-:Y:S01]  /*ace0*/  STL [R1+0x328], R12 ;  /* 0x0003280c01007387 */ /* 0x0003e20000100800 */
[-C--:B0-----:R-:W-:Y:S02]  /*acf0*/  LEA R0, P4, R8, R2.reuse, 0x1 ;  /* 0x0000000208007211 */ /* 0x081fe400078808ff */
[----:B-1----:R-:W-:Y:S02]  /*ad00*/  LEA.HI.X.SX32 R12, R15, R3, 0x1, P5 ;  /* 0x000000030f0c7211 */ /* 0x002fe400028f0eff */
[----:B------:R-:W4:Y:S04]  /*ad10*/  LDL.LU R15, [R1+0xc0] ;  /* 0x0000c000010f7983 */ /* 0x000f280000300800 */
[----:B------:R0:W-:Y:S04]  /*ad20*/  STL [R1+0x3c0], R0 ;  /* 0x0003c00001007387 */ /* 0x0001e80000100800 */
[----:B------:R1:W-:Y:S01]  /*ad30*/  STL [R1+0x320], R12 ;  /* 0x0003200c01007387 */ /* 0x0003e20000100800 */
[----:B0-----:R-:W-:-:S02]  /*ad40*/  LEA R0, P5, R7, R2, 0x1 ;  /* 0x0000000207007211 */ /* 0x001fc400078a08ff */
[----:B-1----:R-:W-:Y:S02]  /*ad50*/  LEA.HI.X.SX32 R12, R22, R3, 0x1, P6 ;  /* 0x00000003160c7211 */ /* 0x002fe400030f0eff */
[----:B------:R-:W4:Y:S04]  /*ad60*/  LDL.LU R22, [R1+0xc4] ;  /* 0x0000c40001167983 */ /* 0x000f280000300800 */
[----:B------:R0:W-:Y:S04]  /*ad70*/  STL [R1+0x3c4], R0 ;  /* 0x0003c40001007387 */ /* 0x0001e80000100800 */
[----:B------:R1:W-:Y:S01]  /*ad80*/  STL [R1+0x318], R12 ;  /* 0x0003180c01007387 */ /* 0x0003e20000100800 */
[----:B0-----:R-:W-:-:S02]  /*ad90*/  LEA R0, P6, R6, R2, 0x1 ;  /* 0x0000000206007211 */ /* 0x001fc400078c08ff */
[-C--:B-1----:R-:W-:Y:S02]  /*ada0*/  LEA.HI.X.SX32 R12, R16, R3.reuse, 0x1, P0 ;  /* 0x00000003100c7211 */ /* 0x082fe400000f0eff */
[----:B------:R-:W4:Y:S04]  /*adb0*/  LDL.LU R16, [R1+0xc8] ;  /* 0x0000c80001107983 */ /* 0x000f280000300800 */
[----:B------:R-:W-:Y:S04]  /*adc0*/  STL [R1+0x3c8], R0 ;  /* 0x0003c80001007387 */ /* 0x000fe80000100800 */
[----:B------:R0:W-:Y:S02]  /*add0*/  STL [R1+0x310], R12 ;  /* 0x0003100c01007387 */ /* 0x0001e40000100800 */
[----:B0-----:R-:W-:-:S02]  /*ade0*/  LEA.HI.X.SX32 R12, R17, R3, 0x1, P1 ;  /* 0x00000003110c7211 */ /* 0x001fc400008f0eff */
[----:B------:R-:W4:Y:S01]  /*adf0*/  LDL.LU R17, [R1+0xcc] ;  /* 0x0000cc0001117983 */ /* 0x000f220000300800 */
[----:B--2---:R-:W-:-:S05]  /*ae00*/  LEA R0, P0, R10, R2, 0x1 ;  /* 0x000000020a007211 */ /* 0x004fca00078008ff */
[----:B------:R0:W-:Y:S04]  /*ae10*/  STL [R1+0x3cc], R0 ;  /* 0x0003cc0001007387 */ /* 0x0001e80000100800 */
[----:B------:R1:W-:Y:S01]  /*ae20*/  STL [R1+0x308], R12 ;  /* 0x0003080c01007387 */ /* 0x0003e20000100800 */
[-C--:B0-----:R-:W-:Y:S02]  /*ae30*/  LEA R0, P1, R9, R2.reuse, 0x1 ;  /* 0x0000000209007211 */ /* 0x081fe400078208ff */
[----:B-1----:R-:W-:Y:S02]  /*ae40*/  LEA.HI.X.SX32 R12, R14, R3, 0x1, P2 ;  /* 0x000000030e0c7211 */ /* 0x002fe400010f0eff */
[----:B------:R-:W2:Y:S04]  /*ae50*/  LDL.LU R14, [R1+0xd0] ;  /* 0x0000d000010e7983 */ /* 0x000ea80000300800 */
[----:B------:R0:W-:Y:S04]  /*ae60*/  STL [R1+0x3d0], R0 ;  /* 0x0003d00001007387 */ /* 0x0001e80000100800 */
[----:B------:R1:W-:Y:S01]  /*ae70*/  STL [R1+0x300], R12 ;  /* 0x0003000c01007387 */ /* 0x0003e20000100800 */
[----:B0-----:R-:W-:-:S02]  /*ae80*/  LEA R0, P2, R19, R2, 0x1 ;  /* 0x0000000213007211 */ /* 0x001fc400078408ff */
[-C--:B-1----:R-:W-:Y:S02]  /*ae90*/  LEA.HI.X.SX32 R12, R11, R3.reuse, 0x1, P3 ;  /* 0x000000030b0c7211 */ /* 0x082fe400018f0eff */
[----:B------:R-:W2:Y:S04]  /*aea0*/  LDL.LU R11, [R1+0xd4] ;  /* 0x0000d400010b7983 */ /* 0x000ea80000300800 */
[----:B------:R-:W-:Y:S04]  /*aeb0*/  STL [R1+0x3d4], R0 ;  /* 0x0003d40001007387 */ /* 0x000fe80000100800 */
[----:B------:R0:W-:Y:S02]  /*aec0*/  STL [R1+0x2f8], R12 ;  /* 0x0002f80c01007387 */ /* 0x0001e40000100800 */
[----:B0-----:R-:W-:-:S02]  /*aed0*/  LEA.HI.X.SX32 R12, R8, R3, 0x1, P4 ;  /* 0x00000003080c7211 */ /* 0x001fc400020f0eff */
[----:B------:R-:W2:Y:S01]  /*aee0*/  LDL.LU R8, [R1+0xd8] ;  /* 0x0000d80001087983 */ /* 0x000ea20000300800 */
[----:B---3--:R-:W-:-:S05]  /*aef0*/  LEA R0, P3, R4, R2, 0x1 ;  /* 0x0000000204007211 */ /* 0x008fca00078608ff */
[----:B------:R0:W-:Y:S04]  /*af00*/  STL [R1+0x3d8], R0 ;  /* 0x0003d80001007387 */ /* 0x0001e80000100800 */
[----:B------:R1:W-:Y:S01]  /*af10*/  STL [R1+0x2f0], R12 ;  /* 0x0002f00c01007387 */ /* 0x0003e20000100800 */
[-C--:B0-----:R-:W-:Y:S02]  /*af20*/  LEA R0, P4, R5, R2.reuse, 0x1 ;  /* 0x0000000205007211 */ /* 0x081fe400078808ff */
[----:B-1----:R-:W-:Y:S02]  /*af30*/  LEA.HI.X.SX32 R12, R7, R3, 0x1, P5 ;  /* 0x00000003070c7211 */ /* 0x002fe400028f0eff */
[----:B------:R-:W3:Y:S04]  /*af40*/  LDL.LU R7, [R1+0xdc] ;  /* 0x0000dc0001077983 */ /* 0x000ee80000300800 */
[----:B------:R0:W-:Y:S04]  /*af50*/  STL [R1+0x3dc], R0 ;  /* 0x0003dc0001007387 */ /* 0x0001e80000100800 */
[----:B------:R1:W-:Y:S01]  /*af60*/  STL [R1+0x2e8], R12 ;  /* 0x0002e80c01007387 */ /* 0x0003e20000100800 */
[----:B0-----:R-:W-:-:S02]  /*af70*/  LEA R0, P5, R18, R2, 0x1 ;  /* 0x0000000212007211 */ /* 0x001fc400078a08ff */
[-C--:B-1----:R-:W-:Y:S02]  /*af80*/  LEA.HI.X.SX32 R12, R6, R3.reuse, 0x1, P6 ;  /* 0x00000003060c7211 */ /* 0x082fe400030f0eff */
        /* <DEDUP_REMOVED lines=36> */
[----:B------:R-:W-:Y:S04]  /*b1d0*/  STL [R1+0x3fc], R0 ;  /* 0x0003fc0001007387 */ /* 0x000fe80000100800 */
[----:B------:R0:W-:Y:S02]  /*b1e0*/  STL [R1+0x2a8], R12 ;  /* 0x0002a80c01007387 */ /* 0x0001e40000100800 */
[----:B0-----:R-:W-:Y:S02]  /*b1f0*/  LEA.HI.X.SX32 R12, R23, R3, 0x1, P0 ;  /* 0x00000003170c7211 */ /* 0x001fe400000f0eff */
[-C--:B------:R-:W-:Y:S01]  /*b200*/  LEA R0, P6, R11, R2.reuse, 0x1 ;  /* 0x000000020b007211 */ /* 0x080fe200078c08ff */
[----:B------:R-:W2:Y:S04]  /*b210*/  LDL.LU R23, [R1+0x110] ;  /* 0x0001100001177983 */ /* 0x000ea80000300800 */
[----:B------:R0:W-:Y:S04]  /*b220*/  STL [R1+0x400], R0 ;  /* 0x0004000001007387 */ /* 0x0001e80000100800 */
[----:B------:R1:W-:Y:S04]  /*b230*/  STL [R1+0x2a0], R12 ;  /* 0x0002a00c01007387 */ /* 0x0003e80000100800 */
[----:B------:R-:W2:Y:S01]  /*b240*/  LDL.LU R13, [R1+0x128] ;  /* 0x00012800010d7983 */ /* 0x000ea20000300800 */
[----:B0-----:R-:W-:-:S02]  /*b250*/  LEA R0, P0, R8, R2, 0x1 ;  /* 0x0000000208007211 */ /* 0x001fc400078008ff */
[----:B-1----:R-:W-:-:S03]  /*b260*/  LEA.HI.X.SX32 R12, R15, R3, 0x1, P1 ;  /* 0x000000030f0c7211 */ /* 0x002fc600008f0eff */
[----:B------:R-:W-:Y:S04]  /*b270*/  STL [R1+0x404], R0 ;  /* 0x0004040001007387 */ /* 0x000fe80000100800 */
[----:B------:R0:W-:Y:S02]  /*b280*/  STL [R1+0x298], R12 ;  /* 0x0002980c01007387 */ /* 0x0001e40000100800 */
[----:B0-----:R-:W-:Y:S02]  /*b290*/  LEA.HI.X.SX32 R12, R22, R3, 0x1, P2 ;  /* 0x00000003160c7211 */ /* 0x001fe400010f0eff */
[----:B------:R-:W2:Y:S01]  /*b2a0*/  LDL.LU R22, [R1+0x12c] ;  /* 0x00012c0001167983 */ /* 0x000ea20000300800 */
[----:B---3--:R-:W-:-:S05]  /*b2b0*/  LEA R0, P1, R7, R2, 0x1 ;  /* 0x0000000207007211 */ /* 0x008fca00078208ff */
[----:B------:R-:W-:Y:S04]  /*b2c0*/  STL [R1+0x408], R0 ;  /* 0x0004080001007387 */ /* 0x000fe80000100800 */
[----:B------:R0:W-:Y:S04]  /*b2d0*/  STL [R1+0x290], R12 ;  /* 0x0002900c01007387 */ /* 0x0001e80000100800 */
[----:B------:R-:W3:Y:S01]  /*b2e0*/  LDL.LU R15, [R1+0x130] ;  /* 0x00013000010f7983 */ /* 0x000ee20000300800 */
[----:B0-----:R-:W-:Y:S02]  /*b2f0*/  LEA.HI.X.SX32 R12, R16, R3, 0x1, P3 ;  /* 0x00000003100c7211 */ /* 0x001fe400018f0eff */
[----:B------:R-:W-:-:S05]  /*b300*/  LEA R0, P2, R6, R2, 0x1 ;  /* 0x0000000206007211 */ /* 0x000fca00078408ff */
[----:B------:R0:W-:Y:S04]  /*b310*/  STL [R1+0x40c], R0 ;  /* 0x00040c0001007387 */ /* 0x0001e80000100800 */
[----:B------:R1:W-:Y:S01]  /*b320*/  STL [R1+0x288], R12 ;  /* 0x0002880c01007387 */ /* 0x0003e20000100800 */
[----:B0-----:R-:W-:Y:S02]  /*b330*/  LEA R0, P3, R10, R2, 0x1 ;  /* 0x000000020a007211 */ /* 0x001fe400078608ff */
[-C--:B-1----:R-:W-:Y:S02]  /*b340*/  LEA.HI.X.SX32 R12, R17, R3.reuse, 0x1, P4 ;  /* 0x00000003110c7211 */ /* 0x082fe400020f0eff */
[----:B------:R-:W3:Y:S04]  /*b350*/  LDL.LU R17, [R1+0x13c] ;  /* 0x00013c0001117983 */ /* 0x000ee80000300800 */
[----:B------:R-:W-:Y:S04]  /*b360*/  STL [R1+0x410], R0 ;  /* 0x0004100001007387 */ /* 0x000fe80000100800 */
[----:B------:R0:W-:Y:S02]  /*b370*/  STL [R1+0x280], R12 ;  /* 0x0002800c01007387 */ /* 0x0001e40000100800 */
[----:B0-----:R-:W-:-:S02]  /*b380*/  LEA.HI.X.SX32 R12, R14, R3, 0x1, P5 ;  /* 0x000000030e0c7211 */ /* 0x001fc400028f0eff */
[----:B------:R-:W3:Y:S01]  /*b390*/  LDL.LU R14, [R1+0x140] ;  /* 0x00014000010e7983 */ /* 0x000ee20000300800 */
[----:B------:R-:W-:-:S05]  /*b3a0*/  LEA R0, P4, R9, R2, 0x1 ;  /* 0x0000000209007211 */ /* 0x000fca00078808ff */
[----:B------:R4:W-:Y:S04]  /*b3b0*/  STL [R1+0x414], R0 ;  /* 0x0004140001007387 */ /* 0x0009e80000100800 */
[----:B------:R-:W-:Y:S04]  /*b3c0*/  STL [R1+0x278], R12 ;  /* 0x0002780c01007387 */ /* 0x000fe80000100800 */
[----:B------:R-:W3:Y:S01]  /*b3d0*/  LDL.LU R16, [R1+0x148] ;  /* 0x0001480001107983 */ /* 0x000ee20000300800 */
[----:B------:R-:W-:Y:S02]  /*b3e0*/  LEA.HI.X.SX32 R11, R11, R3, 0x1, P6 ;  /* 0x000000030b0b7211 */ /* 0x000fe400030f0eff */
[----:B----4-:R-:W-:-:S05]  /*b3f0*/  LEA R0, P5, R19, R2, 0x1 ;  /* 0x0000000213007211 */ /* 0x010fca00078a08ff */
[----:B------:R-:W-:Y:S04]  /*b400*/  STL [R1+0x418], R0 ;  /* 0x0004180001007387 */ /* 0x000fe80000100800 */
[----:B------:R0:W-:Y:S04]  /*b410*/  STL [R1+0x270], R11 ;  /* 0x0002700b01007387 */ /* 0x0001e80000100800 */
[----:B0-----:R-:W4:Y:S01]  /*b420*/  LDL.LU R11, [R1+0x14c] ;  /* 0x00014c00010b7983 */ /* 0x001f220000300800 */
[----:B------:R-:W-:Y:S02]  /*b430*/  LEA R0, P6, R4, R2, 0x1 ;  /* 0x0000000204007211 */ /* 0x000fe400078c08ff */
[----:B------:R-:W-:-:S03]  /*b440*/  LEA.HI.X.SX32 R8, R8, R3, 0x1, P0 ;  /* 0x0000000308087211 */ /* 0x000fc600000f0eff */
[----:B------:R-:W-:Y:S01]  /*b450*/  STL [R1+0x41c], R0 ;  /* 0x00041c0001007387 */ /* 0x000fe20000100800 */
[----:B------:R-:W-:-:S03]  /*b460*/  LEA.HI.X.SX32 R7, R7, R3, 0x1, P1 ;  /* 0x0000000307077211 */ /* 0x000fc600008f0eff */
[----:B------:R0:W-:Y:S01]  /*b470*/  STL [R1+0x268], R8 ;  /* 0x0002680801007387 */ /* 0x0001e20000100800 */
[----:B------:R-:W-:-:S03]  /*b480*/  LEA.HI.X.SX32 R6, R6, R3, 0x1, P2 ;  /* 0x0000000306067211 */ /* 0x000fc600010f0eff */
[----:B0-----:R-:W4:Y:S01]  /*b490*/  LDL.LU R8, [R1+0x154] ;  /* 0x0001540001087983 */ /* 0x001f220000300800 */
[----:B------:R-:W-:-:S05]  /*b4a0*/  LEA R0, P0, R5, R2, 0x1 ;  /* 0x0000000205007211 */ /* 0x000fca00078008ff */
[----:B------:R-:W-:Y:S04]  /*b4b0*/  STL [R1+0x420], R0 ;  /* 0x0004200001007387 */ /* 0x000fe80000100800 */
        /* <DEDUP_REMOVED lines=13> */
[----:B------:R-:W-:Y:S02]  /*b590*/  LEA.HI.X.SX32 R4, R4, R3, 0x1, P6 ;  /* 0x0000000304047211 */ /* 0x000fe400030f0eff */
[----:B--2---:R-:W-:-:S05]  /*b5a0*/  LEA R0, P3, R23, R2, 0x1 ;  /* 0x0000000217007211 */ /* 0x004fca00078608ff */
[----:B------:R0:W-:Y:S04]  /*b5b0*/  STL [R1+0x42c], R0 ;  /* 0x00042c0001007387 */ /* 0x0001e80000100800 */
[----:B------:R1:W-:Y:S01]  /*b5c0*/  STL [R1+0x248], R9 ;  /* 0x0002480901007387 */ /* 0x0003e20000100800 */
[----:B0-----:R-:W-:-:S03]  /*b5d0*/  LEA R0, P4, R13, R2, 0x1 ;  /* 0x000000020d007211 */ /* 0x001fc600078808ff */
[----:B-1----:R-:W2:Y:S04]  /*b5e0*/  LDL.LU R9, [R1+0x168] ;  /* 0x0001680001097983 */ /* 0x002ea80000300800 */
[----:B------:R0:W-:Y:S04]  /*b5f0*/  STL [R1+0x430], R0 ;  /* 0x0004300001007387 */ /* 0x0001e80000100800 */
[----:B------:R-:W-:Y:S04]  /*b600*/  STL [R1+0x240], R12 ;  /* 0x0002400c01007387 */ /* 0x000fe80000100800 */
[----:B------:R-:W2:Y:S01]  /*b610*/  LDL.LU R19, [R1+0x16c] ;  /* 0x00016c0001137983 */ /* 0x000ea20000300800 */
[----:B0-----:R-:W-:-:S05]  /*b620*/  LEA R0, P5, R22, R2, 0x1 ;  /* 0x0000000216007211 */ /* 0x001fca00078a08ff */
[----:B------:R-:W-:Y:S04]  /*b630*/  STL [R1+0x434], R0 ;  /* 0x0004340001007387 */ /* 0x000fe80000100800 */
[----:B------:R0:W-:Y:S04]  /*b640*/  STL [R1+0x238], R4 ;  /* 0x0002380401007387 */ /* 0x0001e80000100800 */
[----:B0-----:R-:W2:Y:S01]  /*b650*/  LDL.LU R4, [R1+0x174] ;  /* 0x0001740001047983 */ /* 0x001ea20000300800 */
[----:B---3--:R-:W-:Y:S02]  /*b660*/  LEA R0, P6, R15, R2, 0x1 ;  /* 0x000000020f007211 */ /* 0x008fe400078c08ff */
[----:B------:R-:W-:-:S03]  /*b670*/  LEA.HI.X.SX32 R12, R5, R3, 0x1, P0 ;  /* 0x00000003050c7211 */ /* 0x000fc600000f0eff */
[----:B------:R0:W-:Y:S04]  /*b680*/  STL [R1+0x438], R0 ;  /* 0x0004380001007387 */ /* 0x0001e80000100800 */
[----:B------:R-:W3:Y:S04]  /*b690*/  LDL.LU R5, [R1+0x17c] ;  /* 0x00017c0001057983 */ /* 0x000ee80000300800 */
[----:B------:R1:W-:Y:S01]  /*b6a0*/  STL [R1+0x230], R12 ;  /* 0x0002300c01007387 */ /* 0x0003e20000100800 */
[----:B0-----:R-:W-:Y:S02]  /*b6b0*/  LEA R0, P0, R17, R2, 0x1 ;  /* 0x0000000211007211 */ /* 0x001fe400078008ff */
[----:B-1----:R-:W-:-:S03]  /*b6c0*/  LEA.HI.X.SX32 R12, R18, R3, 0x1, P1 ;  /* 0x00000003120c7211 */ /* 0x002fc600008f0eff */
[----:B------:R0:W-:Y:S04]  /*b6d0*/  STL [R1+0x43c], R0 ;  /* 0x00043c0001007387 */ /* 0x0001e80000100800 */
[----:B------:R-:W3:Y:S04]  /*b6e0*/  LDL.LU R18, [R1+0x188] ;  /* 0x0001880001127983 */ /* 0x000ee80000300800 */
[----:B------:R1:W-:Y:S01]  /*b6f0*/  STL [R1+0x228], R12 ;  /* 0x0002280c01007387 */ /* 0x0003e20000100800 */
[----:B0-----:R-:W-:Y:S02]  /*b700*/  LEA R0, P1, R14, R2, 0x1 ;  /* 0x000000020e007211 */ /* 0x001fe400078208ff */
[----:B-1----:R-:W-:-:S03]  /*b710*/  LEA.HI.X.SX32 R12, R20, R3, 0x1, P2 ;  /* 0x00000003140c7211 */ /* 0x002fc600010f0eff */
[----:B------:R0:W-:Y:S04]  /*b720*/  STL [R1+0x440], R0 ;  /* 0x0004400001007387 */ /* 0x0001e80000100800 */
[----:B------:R-:W3:Y:S01]  /*b730*/  LDL.LU R20, [R1+0x18c] ;  /* 0x00018c0001147983 */ /* 0x000ee20000300800 */
[----:B0-----:R-:W-:-:S03]  /*b740*/  LEA R0, P2, R16, R2, 0x1 ;  /* 0x0000000210007211 */ /* 0x001fc600078408ff */
[----:B------:R0:W-:Y:S04]  /*b750*/  STL [R1+0x220], R12 ;  /* 0x0002200c01007387 */ /* 0x0001e80000100800 */
[----:B------:R4:W-:Y:S01]  /*b760*/  STL [R1+0x444], R0 ;  /* 0x0004440001007387 */ /* 0x0009e20000100800 */
[----:B0-----:R-:W-:-:S03]  /*b770*/  LEA.HI.X.SX32 R12, R23, R3, 0x1, P3 ;  /* 0x00000003170c7211 */ /* 0x001fc600018f0eff */
[----:B------:R-:W3:Y:S01]  /*b780*/  LDL.LU R23, [R1+0x190] ;  /* 0x0001900001177983 */ /* 0x000ee20000300800 */
[----:B------:R-:W-:-:S03]  /*b790*/  LEA.HI.X.SX32 R13, R13, R3, 0x1, P4 ;  /* 0x000000030d0d7211 */ /* 0x000fc600020f0eff */
[----:B------:R-:W-:Y:S01]  /*b7a0*/  STL [R1+0x218], R12 ;  /* 0x0002180c01007387 */ /* 0x000fe20000100800 */
[----:B----4-:R-:W-:-:S05]  /*b7b0*/  LEA R0, P3, R11, R2, 0x1 ;  /* 0x000000020b007211 */ /* 0x010fca00078608ff */
[----:B------:R0:W-:Y:S04]  /*b7c0*/  STL [R1+0x448], R0 ;  /* 0x0004480001007387 */ /* 0x0001e80000100800 */
[----:B------:R-:W-:Y:S01]  /*b7d0*/  STL [R1+0x210], R13 ;  /* 0x0002100d01007387 */ /* 0x000fe20000100800 */
[----:B0-----:R-:W-:-:S03]  /*b7e0*/  LEA.HI.X.SX32 R0, R22, R3, 0x1, P5 ;  /* 0x0000000316007211 */ /* 0x001fc600028f0eff */
[----:B------:R-:W4:Y:S01]  /*b7f0*/  LDL.LU R22, [R1+0x184] ;  /* 0x0001840001167983 */ /* 0x000f220000300800 */
[----:B------:R-:W-:-:S05]  /*b800*/  LEA R12, P4, R8, R2, 0x1 ;  /* 0x00000002080c7211 */ /* 0x000fca00078808ff */
[----:B------:R0:W-:Y:S04]  /*b810*/  STL [R1+0x44c], R12 ;  /* 0x00044c0c01007387 */ /* 0x0001e80000100800 */
[----:B------:R1:W-:Y:S04]  /*b820*/  STL [R1+0x208], R0 ;  /* 0x0002080001007387 */ /* 0x0003e80000100800 */
[----:B0-----:R-:W4:Y:S01]  /*b830*/  LDL.LU R12, [R1+0x180] ;  /* 0x00018000010c7983 */ /* 0x001f220000300800 */
[----:B-1----:R-:W-:Y:S02]  /*b840*/  LEA.HI.X.SX32 R0, R15, R3, 0x1, P6 ;  /* 0x000000030f007211 */ /* 0x002fe400030f0eff */
        /* <DEDUP_REMOVED lines=9> */
[-C--:B-1----:R-:W-:Y:S02]  /*b8e0*/  LEA.HI.X.SX32 R0, R14, R3.reuse, 0x1, P1 ;  /* 0x000000030e007211 */ /* 0x082fe400008f0eff */
[----:B------:R-:W4:Y:S04]  /*b8f0*/  LDL.LU R14, [R1+0x170] ;  /* 0x00017000010e7983 */ /* 0x000f280000300800 */
[----:B------:R0:W-:Y:S04]  /*b900*/  STL [R1+0x458], R13 ;  /* 0x0004580d01007387 */ /* 0x0001e80000100800 */
[----:B------:R1:W-:Y:S04]  /*b910*/  STL [R1+0x1f0], R0 ;  /* 0x0001f00001007387 */ /* 0x0003e80000100800 */
[----:B0-----:R-:W4:Y:S01]  /*b920*/  LDL.LU R13, [R1+0x164] ;  /* 0x00016400010d7983 */ /* 0x001f220000300800 */
[----:B-1----:R-:W-:-:S02]  /*b930*/  LEA.HI.X.SX32 R0, R16, R3, 0x1, P2 ;  /* 0x0000000310007211 */ /* 0x002fc400010f0eff */
[-C--:B------:R-:W-:Y:S02]  /*b940*/  LEA.HI.X.SX32 R7, R7, R3.reuse, 0x1, P5 ;  /* 0x0000000307077211 */ /* 0x080fe400028f0eff */
[-C--:B------:R-:W-:Y:S02]  /*b950*/  LEA.HI.X.SX32 R6, R6, R3.reuse, 0x1, P6 ;  /* 0x0000000306067211 */ /* 0x080fe400030f0eff */
[----:B------:R-:W-:Y:S02]  /*b960*/  LEA.HI.X.SX32 R10, R10, R3, 0x1, P0 ;  /* 0x000000030a0a7211 */ /* 0x000fe400000f0eff */
[----:B--2---:R-:W-:-:S05]  /*b970*/  LEA R15, P1, R9, R2, 0x1 ;  /* 0x00000002090f7211 */ /* 0x004fca00078208ff */
[----:B------:R0:W-:Y:S01]  /*b980*/  STL [R1+0x45c], R15 ;  /* 0x00045c0f01007387 */ /* 0x0001e20000100800 */
[----:B------:R-:W-:-:S03]  /*b990*/  LEA R16, P2, R19, R2, 0x1 ;  /* 0x0000000213107211 */ /* 0x000fc600078408ff */
[----:B------:R1:W-:Y:S01]  /*b9a0*/  STL [R1+0x1e8], R0 ;  /* 0x0001e80001007387 */ /* 0x0003e20000100800 */
[----:B0-----:R-:W-:-:S03]  /*b9b0*/  LEA.HI.X.SX32 R15, R11, R3, 0x1, P3 ;  /* 0x000000030b0f7211 */ /* 0x001fc600018f0eff */
[----:B------:R-:W-:Y:S04]  /*b9c0*/  STL [R1+0x460], R16 ;  /* 0x0004601001007387 */ /* 0x000fe80000100800 */
[----:B------:R-:W2:Y:S04]  /*b9d0*/  LDL.LU R11, [R1+0x150] ;  /* 0x00015000010b7983 */ /* 0x000ea80000300800 */
[----:B------:R0:W-:Y:S01]  /*b9e0*/  STL [R1+0x1e0], R15 ;  /* 0x0001e00f01007387 */ /* 0x0001e20000100800 */
[----:B-1----:R-:W-:Y:S02]  /*b9f0*/  LEA R0, P3, R4, R2, 0x1 ;  /* 0x0000000204007211 */ /* 0x002fe400078608ff */
[----:B0-----:R-:W-:-:S03]  /*ba00*/  LEA.HI.X.SX32 R15, R8, R3, 0x1, P4 ;  /* 0x00000003080f7211 */ /* 0x001fc600020f0eff */
[----:B------:R3:W-:Y:S04]  /*ba10*/  STL [R1+0x464], R0 ;  /* 0x0004640001007387 */ /* 0x0007e80000100800 */
[----:B------:R-:W2:Y:S01]  /*ba20*/  LDL.LU R8, [R1+0x144] ;  /* 0x0001440001087983 */ /* 0x000ea20000300800 */
[----:B---3--:R-:W-:-:S03]  /*ba30*/  LEA R0, P4, R5, R2, 0x1 ;  /* 0x0000000205007211 */ /* 0x008fc600078808ff */
[----:B------:R0:W-:Y:S04]  /*ba40*/  STL [R1+0x1d8], R15 ;  /* 0x0001d80f01007387 */ /* 0x0001e80000100800 */
[----:B------:R1:W-:Y:S04]  /*ba50*/  STL [R1+0x468], R0 ;  /* 0x0004680001007387 */ /* 0x0003e80000100800 */
[----:B0-----:R-:W3:Y:S04]  /*ba60*/  LDL.LU R15, [R1+0x138] ;  /* 0x00013800010f7983 */ /* 0x001ee80000300800 */
[----:B------:R0:W-:Y:S01]  /*ba70*/  STL [R1+0x1d0], R7 ;  /* 0x0001d00701007387 */ /* 0x0001e20000100800 */
[----:B-1----:R-:W-:-:S05]  /*ba80*/  LEA R0, P5, R18, R2, 0x1 ;  /* 0x0000000212007211 */ /* 0x002fca00078a08ff */
        /* <DEDUP_REMOVED lines=8> */
[----:B------:R-:W-:Y:S04]  /*bb10*/  STL [R1+0x474], R0 ;  /* 0x0004740001007387 */ /* 0x000fe80000100800 */
[----:B0-----:R-:W3:Y:S01]  /*bb20*/  LDL.LU R10, [R1+0x120] ;  /* 0x00012000010a7983 */ /* 0x001ee20000300800 */
[-C--:B------:R-:W-:Y:S02]  /*bb30*/  LEA.HI.X.SX32 R9, R9, R3.reuse, 0x1, P1 ;  /* 0x0000000309097211 */ /* 0x080fe400008f0eff */
[----:B------:R-:W-:-:S03]  /*bb40*/  LEA.HI.X.SX32 R16, R19, R3, 0x1, P2 ;  /* 0x0000000313107211 */ /* 0x000fc600010f0eff */
[----:B------:R0:W-:Y:S04]  /*bb50*/  STL [R1+0x1bc], R9 ;  /* 0x0001bc0901007387 */ /* 0x0001e80000100800 */
[----:B0-----:R-:W3:Y:S01]  /*bb60*/  LDL.LU R9, [R1+0x11c] ;  /* 0x00011c0001097983 */ /* 0x001ee20000300800 */
[----:B----4-:R-:W-:-:S05]  /*bb70*/  LEA R0, P1, R22, R2, 0x1 ;  /* 0x0000000216007211 */ /* 0x010fca00078208ff */
[----:B------:R0:W-:Y:S04]  /*bb80*/  STL [R1+0x478], R0 ;  /* 0x0004780001007387 */ /* 0x0001e80000100800 */
[----:B------:R1:W-:Y:S04]  /*bb90*/  STL [R1+0x1c4], R16 ;  /* 0x0001c41001007387 */ /* 0x0003e80000100800 */
[----:B------:R-:W4:Y:S01]  /*bba0*/  LDL.LU R19, [R1+0x118] ;  /* 0x0001180001137983 */ /* 0x000f220000300800 */
[----:B------:R-:W-:Y:S02]  /*bbb0*/  LEA.HI.X.SX32 R4, R4, R3, 0x1, P3 ;  /* 0x0000000304047211 */ /* 0x000fe400018f0eff */
[----:B0-----:R-:W-:-:S05]  /*bbc0*/  LEA R0, P2, R12, R2, 0x1 ;  /* 0x000000020c007211 */ /* 0x001fca00078408ff */
[----:B------:R-:W-:Y:S01]  /*bbd0*/  STL [R1+0x47c], R0 ;  /* 0x00047c0001007387 */ /* 0x000fe20000100800 */
[----:B-1----:R-:W-:-:S03]  /*bbe0*/  LEA.HI.X.SX32 R16, R5, R3, 0x1, P4 ;  /* 0x0000000305107211 */ /* 0x002fc600020f0eff */
[----:B------:R0:W-:Y:S01]  /*bbf0*/  STL [R1+0x1cc], R4 ;  /* 0x0001cc0401007387 */ /* 0x0001e20000100800 */
[----:B------:R-:W-:-:S03]  /*bc00*/  LEA.HI.X.SX32 R18, R18, R3, 0x1, P5 ;  /* 0x0000000312127211 */ /* 0x000fc600028f0eff */
[----:B0-----:R-:W4:Y:S01]  /*bc10*/  LDL.LU R4, [R1+0x114] ;  /* 0x0001140001047983 */ /* 0x001f220000300800 */
[----:B------:R-:W-:-:S05]  /*bc20*/  LEA R0, P3, R17, R2, 0x1 ;  /* 0x0000000211007211 */ /* 0x000fca00078608ff */
[----:B------:R0:W-:Y:S04]  /*bc30*/  STL [R1+0x480], R0 ;  /* 0x0004800001007387 */ /* 0x0001e80000100800 */
[----:B------:R-:W4:Y:S04]  /*bc40*/  LDL.LU R5, [R1+0x108] ;  /* 0x0001080001057983 */ /* 0x000f280000300800 */
[----:B------:R1:W-:Y:S01]  /*bc50*/  STL [R1+0x1d4], R16 ;  /* 0x0001d41001007387 */ /* 0x0003e20000100800 */
[----:B0-----:R-:W-:-:S05]  /*bc60*/  LEA R0, P4, R14, R2, 0x1 ;  /* 0x000000020e007211 */ /* 0x001fca00078808ff */
[----:B------:R0:W-:Y:S01]  /*bc70*/  STL [R1+0x484], R0 ;  /* 0x0004840001007387 */ /* 0x0001e20000100800 */
[----:B------:R-:W-:-:S03]  /*bc80*/  LEA.HI.X.SX32 R20, R20, R3, 0x1, P6 ;  /* 0x0000000314147211 */ /* 0x000fc600030f0eff */
[----:B-1----:R-:W4:Y:S01]  /*bc90*/  LDL.LU R16, [R1+0xf4] ;  /* 0x0000f40001107983 */ /* 0x002f220000300800 */
[----:B0-----:R-:W-:-:S03]  /*bca0*/  LEA R0, P5, R13, R2, 0x1 ;  /* 0x000000020d007211 */ /* 0x001fc600078a08ff */
[----:B------:R0:W-:Y:S04]  /*bcb0*/  STL [R1+0x1dc], R18 ;  /* 0x0001dc1201007387 */ /* 0x0001e80000100800 */
[----:B------:R-:W-:Y:S01]  /*bcc0*/  STL [R1+0x488], R0 ;  /* 0x0004880001007387 */ /* 0x000fe20000100800 */
[----:B------:R-:W-:-:S03]  /*bcd0*/  LEA.HI.X.SX32 R23, R23, R3, 0x1, P0 ;  /* 0x0000000317177211 */ /* 0x000fc600000f0eff */
[----:B0-----:R-:W4:Y:S04]  /*bce0*/  LDL.LU R18, [R1+0xf0] ;  /* 0x0000f00001127983 */ /* 0x001f280000300800 */
[----:B------:R0:W-:Y:S01]  /*bcf0*/  STL [R1+0x1e4], R20 ;  /* 0x0001e41401007387 */ /* 0x0001e20000100800 */
[----:B------:R-:W-:-:S03]  /*bd00*/  LEA.HI.X.SX32 R22, R22, R3, 0x1, P1 ;  /* 0x0000000316167211 */ /* 0x000fc600008f0eff */
[----:B0-----:R-:W4:Y:S01]  /*bd10*/  LDL.LU R20, [R1+0xe8] ;  /* 0x0000e80001147983 */ /* 0x001f220000300800 */
[-C--:B------:R-:W-:Y:S02]  /*bd20*/  LEA.HI.X.SX32 R27, R12, R3.reuse, 0x1, P2 ;  /* 0x000000030c1b7211 */ /* 0x080fe400010f0eff */
[----:B------:R-:W-:Y:S02]  /*bd30*/  LEA.HI.X.SX32 R13, R13, R3, 0x1, P5 ;  /* 0x000000030d0d7211 */ /* 0x000fe400028f0eff */
[----:B--2---:R-:W-:-:S05]  /*bd40*/  LEA R0, P6, R11, R2, 0x1 ;  /* 0x000000020b007211 */ /* 0x004fca00078c08ff */
[----:B------:R-:W-:Y:S04]  /*bd50*/  STL [R1+0x48c], R0 ;  /* 0x00048c0001007387 */ /* 0x000fe80000100800 */
[----:B------:R0:W-:Y:S04]  /*bd60*/  STL [R1+0x1ec], R23 ;  /* 0x0001ec1701007387 */ /* 0x0001e80000100800 */
[----:B0-----:R-:W2:Y:S01]  /*bd70*/  LDL.LU R23, [R1+0xb8] ;  /* 0x0000b80001177983 */ /* 0x001ea20000300800 */
[----:B------:R-:W-:-:S05]  /*bd80*/  LEA R0, P0, R8, R2, 0x1 ;  /* 0x0000000208007211 */ /* 0x000fca00078008ff */
[----:B------:R-:W-:Y:S04]  /*bd90*/  STL [R1+0x490], R0 ;  /* 0x0004900001007387 */ /* 0x000fe80000100800 */
[----:B------:R0:W-:Y:S04]  /*bda0*/  STL [R1+0x1f4], R22 ;  /* 0x0001f41601007387 */ /* 0x0001e80000100800 */
[----:B0-----:R-:W2:Y:S01]  /*bdb0*/  LDL.LU R22, [R1+0xb4] ;  /* 0x0000b40001167983 */ /* 0x001ea20000300800 */
[----:B---3--:R-:W-:-:S05]  /*bdc0*/  LEA R0, P1, R15, R2, 0x1 ;  /* 0x000000020f007211 */ /* 0x008fca00078208ff */
[----:B------:R0:W-:Y:S04]  /*bdd0*/  STL [R1+0x494], R0 ;  /* 0x0004940001007387 */ /* 0x0001e80000100800 */
[----:B------:R1:W-:Y:S01]  /*bde0*/  STL [R1+0x1fc], R27 ;  /* 0x0001fc1b01007387 */ /* 0x0003e20000100800 */
[----:B0-----:R-:W-:-:S03]  /*bdf0*/  LEA.HI.X.SX32 R0, R17, R3, 0x1, P3 ;  /* 0x0000000311007211 */ /* 0x001fc600018f0eff */
[----:B------:R-:W3:Y:S01]  /*be00*/  LDL.LU R17, [R1+0xb0] ;  /* 0x0000b00001117983 */ /* 0x000ee20000300800 */
[----:B------:R-:W-:-:S05]  /*be10*/  LEA R12, P2, R7, R2, 0x1 ;  /* 0x00000002070c7211 */ /* 0x000fca00078408ff */
[----:B------:R0:W-:Y:S04]  /*be20*/  STL [R1+0x4a0], R12 ;  /* 0x0004a00c01007387 */ /* 0x0001e80000100800 */
[----:B------:R0:W-:Y:S01]  /*be30*/  STL [R1+0x204], R0 ;  /* 0x0002040001007387 */ /* 0x0001e20000100800 */
[----:B-1----:R-:W-:Y:S02]  /*be40*/  LEA R27, P3, R6, R2, 0x1 ;  /* 0x00000002061b7211 */ /* 0x002fe400078608ff */
[----:B0-----:R-:W-:-:S03]  /*be50*/  LEA.HI.X.SX32 R12, R14, R3, 0x1, P4 ;  /* 0x000000030e0c7211 */ /* 0x001fc600020f0eff */
[----:B------:R-:W-:Y:S04]  /*be60*/  STL [R1+0x4a4], R27 ;  /* 0x0004a41b01007387 */ /* 0x000fe80000100800 */
[----:B------:R-:W3:Y:S04]  /*be70*/  LDL.LU R14, [R1+0xac] ;  /* 0x0000ac00010e7983 */ /* 0x000ee80000300800 */
[----:B------:R-:W-:Y:S01]  /*be80*/  STL [R1+0x20c], R12 ;  /* 0x00020c0c01007387 */ /* 0x000fe20000100800 */
[----:B------:R-:W-:-:S05]  /*be90*/  LEA R0, P4, R10, R2, 0x1 ;  /* 0x000000020a007211 */ /* 0x000fca00078808ff */
[----:B------:R0:W-:Y:S04]  /*bea0*/  STL [R1+0x4a8], R0 ;  /* 0x0004a80001007387 */ /* 0x0001e80000100800 */
[----:B------:R4:W-:Y:S01]  /*beb0*/  STL [R1+0x214], R13 ;  /* 0x0002140d01007387 */ /* 0x0009e20000100800 */
[----:B0-----:R-:W-:-:S03]  /*bec0*/  LEA.HI.X.SX32 R0, R11, R3, 0x1, P6 ;  /* 0x000000030b007211 */ /* 0x001fc600030f0eff */
[----:B------:R-:W3:Y:S01]  /*bed0*/  LDL.LU R11, [R1+0xa0] ;  /* 0x0000a000010b7983 */ /* 0x000ee20000300800 */
[----:B------:R-:W-:-:S05]  /*bee0*/  LEA R12, P5, R9, R2, 0x1 ;  /* 0x00000002090c7211 */ /* 0x000fca00078a08ff */
[----:B------:R0:W-:Y:S04]  /*bef0*/  STL [R1+0x4ac], R12 ;  /* 0x0004ac0c01007387 */ /* 0x0001e80000100800 */
[----:B------:R-:W-:Y:S01]  /*bf00*/  STL [R1+0x21c], R0 ;  /* 0x00021c0001007387 */ /* 0x000fe20000100800 */
[----:B----4-:R-:W-:Y:S02]  /*bf10*/  LEA R13, P6, R19, R2, 0x1 ;  /* 0x00000002130d7211 */ /* 0x010fe400078c08ff */
[----:B0-----:R-:W-:-:S03]  /*bf20*/  LEA.HI.X.SX32 R12, R8, R3, 0x1, P0 ;  /* 0x00000003080c7211 */ /* 0x001fc600000f0eff */
[----:B------:R0:W-:Y:S04]  /*bf30*/  STL [R1+0x4b0], R13 ;  /* 0x0004b00d01007387 */ /* 0x0001e80000100800 */
[----:B------:R-:W4:Y:S04]  /*bf40*/  LDL.LU R8, [R1+0x9c] ;  /* 0x00009c0001087983 */ /* 0x000f280000300800 */
[----:B------:R-:W-:Y:S01]  /*bf50*/  STL [R1+0x224], R12 ;  /* 0x0002240c01007387 */ /* 0x000fe20000100800 */
[----:B0-----:R-:W-:Y:S02]  /*bf60*/  LEA.HI.X.SX32 R13, R15, R3, 0x1, P1 ;  /* 0x000000030f0d7211 */ /* 0x001fe400008f0eff */
[----:B------:R-:W-:-:S05]  /*bf70*/  LEA R0, P0, R4, R2, 0x1 ;  /* 0x0000000204007211 */ /* 0x000fca00078008ff */
[----:B------:R0:W-:Y:S04]  /*bf80*/  STL [R1+0x4b4], R0 ;  /* 0x0004b40001007387 */ /* 0x0001e80000100800 */
[----:B------:R-:W-:Y:S01]  /*bf90*/  STL [R1+0x22c], R13 ;  /* 0x00022c0d01007387 */ /* 0x000fe20000100800 */
[----:B0-----:R-:W-:-:S03]  /*bfa0*/  LEA.HI.X.SX32 R0, R7, R3, 0x1, P2 ;  /* 0x0000000307007211 */ /* 0x001fc600010f0eff */
[----:B------:R-:W4:Y:S01]  /*bfb0*/  LDL.LU R7, [R1+0x98] ;  /* 0x0000980001077983 */ /* 0x000f220000300800 */
[----:B------:R-:W-:Y:S02]  /*bfc0*/  LEA R12, P1, R5, R2, 0x1 ;  /* 0x00000002050c7211 */ /* 0x000fe400078208ff */
[----:B------:R-:W-:-:S03]  /*bfd0*/  LEA.HI.X.SX32 R10, R10, R3, 0x1, P4 ;  /* 0x000000030a0a7211 */ /* 0x000fc600020f0eff */
[----:B------:R0:W-:Y:S04]  /*bfe0*/  STL [R1+0x4b8], R12 ;  /* 0x0004b80c01007387 */ /* 0x0001e80000100800 */
[----:B------:R1:W-:Y:S01]  /*bff0*/  STL [R1+0x234], R0 ;  /* 0x0002340001007387 */ /* 0x0003e20000100800 */
[----:B0-----:R-:W-:Y:S02]  /*c000*/  LEA.HI.X.SX32 R12, R6, R3, 0x1, P3 ;  /* 0x00000003060c7211 */ /* 0x001fe400018f0eff */
[----:B------:R-:W-:-:S05]  /*c010*/  LEA R13, P2, R16, R2, 0x1 ;  /* 0x00000002100d7211 */ /* 0x000fca00078408ff */
[----:B------:R-:W-:Y:S04]  /*c020*/  STL [R1+0x4bc], R13 ;  /* 0x0004bc0d01007387 */ /* 0x000fe80000100800 */
[----:B------:R-:W4:Y:S04]  /*c030*/  LDL.LU R6, [R1+0x90] ;  /* 0x0000900001067983 */ /* 0x000f280000300800 */
[----:B------:R0:W-:Y:S01]  /*c040*/  STL [R1+0x23c], R12 ;  /* 0x00023c0c01007387 */ /* 0x0001e20000100800 */
[----:B-1----:R-:W-:-:S05]  /*c050*/  LEA R0, P3, R18, R2, 0x1 ;  /* 0x0000000212007211 */ /* 0x002fca00078608ff */
[----:B------:R1:W-:Y:S04]  /*c060*/  STL [R1+0x4c0], R0 ;  /* 0x0004c00001007387 */ /* 0x0003e80000100800 */
[----:B------:R1:W-:Y:S01]  /*c070*/  STL [R1+0x244], R10 ;  /* 0x0002440a01007387 */ /* 0x0003e20000100800 */
[----:B0-----:R-:W-:Y:S02]  /*c080*/  LEA R12, P4, R20, R2, 0x1 ;  /* 0x00000002140c7211 */ /* 0x001fe400078808ff */
[-C--:B-1----:R-:W-:Y:S01]  /*c090*/  LEA.HI.X.SX32 R0, R9, R3.reuse, 0x1, P5 ;  /* 0x0000000309007211 */ /* 0x082fe200028f0eff */
[----:B------:R-:W4:Y:S04]  /*c0a0*/  LDL.LU R10, [R1+0x88] ;  /* 0x00008800010a7983 */ /* 0x000f280000300800 */
[----:B------:R0:W-:Y:S04]  /*c0b0*/  STL [R1+0x4c4], R12 ;  /* 0x0004c40c01007387 */ /* 0x0001e80000100800 */
[----:B------:R-:W-:Y:S01]  /*c0c0*/  STL [R1+0x24c], R0 ;  /* 0x00024c0001007387 */ /* 0x000fe20000100800 */
[----:B0-----:R-:W-:-:S02]  /*c0d0*/  LEA.HI.X.SX32 R12, R19, R3, 0x1, P6 ;  /* 0x00000003130c7211 */ /* 0x001fc400030f0eff */
[----:B------:R-:W-:Y:S02]  /*c0e0*/  LEA.HI.X.SX32 R4, R4, R3, 0x1, P0 ;  /* 0x0000000304047211 */ /* 0x000fe400000f0eff */
[----:B--2---:R-:W-:-:S05]  /*c0f0*/  LEA R9, P5, R23, R2, 0x1 ;  /* 0x0000000217097211 */ /* 0x004fca00078a08ff */
[----:B------:R0:W-:Y:S04]  /*c100*/  STL [R1+0x4c8], R9 ;  /* 0x0004c80901007387 */ /* 0x0001e80000100800 */
[----:B0-----:R-:W2:Y:S04]  /*c110*/  LDL.LU R9, [R1+0x84] ;  /* 0x0000840001097983 */ /* 0x001ea80000300800 */
[----:B------:R-:W-:Y:S01]  /*c120*/  STL [R1+0x254], R12 ;  /* 0x0002540c01007387 */ /* 0x000fe20000100800 */
[----:B------:R-:W-:-:S05]  /*c130*/  LEA R0, P6, R22, R2, 0x1 ;  /* 0x0000000216007211 */ /* 0x000fca00078c08ff */
[----:B------:R3:W-:Y:S04]  /*c140*/  STL [R1+0x4cc], R0 ;  /* 0x0004cc0001007387 */ /* 0x0007e80000100800 */
[----:B------:R-:W2:Y:S04]  /*c150*/  LDL.LU R19, [R1+0x7c] ;  /* 0x00007c0001137983 */ /* 0x000ea80000300800 */
[----:B------:R0:W-:Y:S01]  /*c160*/  STL [R1+0x25c], R4 ;  /* 0x00025c0401007387 */ /* 0x0001e20000100800 */
[----:B---3--:R-:W-:-:S03]  /*c170*/  LEA R0, P0, R17, R2, 0x1 ;  /* 0x0000000211007211 */ /* 0x008fc600078008ff */
[----:B0-----:R-:W3:Y:S01]  /*c180*/  LDL.LU R4, [R1+0x74] ;  /* 0x0000740001047983 */ /* 0x001ee20000300800 */
[----:B------:R-:W-:-:S03]  /*c190*/  LEA.HI.X.SX32 R12, R5, R3, 0x1, P1 ;  /* 0x00000003050c7211 */ /* 0x000fc600008f0eff */
[----:B------:R0:W-:Y:S04]  /*c1a0*/  STL [R1+0x4d0], R0 ;  /* 0x0004d00001007387 */ /* 0x0001e80000100800 */
[----:B------:R-:W3:Y:S04]  /*c1b0*/  LDL.LU R5, [R1+0x70] ;  /* 0x0000700001057983 */ /* 0x000ee80000300800 */
[----:B------:R1:W-:Y:S04]  /*c1c0*/  STL [R1+0x264], R12 ;  /* 0x0002640c01007387 */ /* 0x0003e80000100800 */
[----:B------:R-:W3:Y:S01]  /*c1d0*/  LDL.LU R29, [R1+0x6c] ;  /* 0x00006c00011d7983 */ /* 0x000ee20000300800 */
[----:B0-----:R-:W-:-:S02]  /*c1e0*/  LEA R0, P1, R14, R2, 0x1 ;  /* 0x000000020e007211 */ /* 0x001fc400078208ff */
[----:B-1----:R-:W-:-:S03]  /*c1f0*/  LEA.HI.X.SX32 R12, R16, R3, 0x1, P2 ;  /* 0x00000003100c7211 */ /* 0x002fc600010f0eff */
[----:B------:R0:W-:Y:S04]  /*c200*/  STL [R1+0x4d4], R0 ;  /* 0x0004d40001007387 */ /* 0x0001e80000100800 */
[----:B------:R-:W3:Y:S04]  /*c210*/  LDL.LU R28, [R1+0x68] ;  /* 0x00006800011c7983 */ /* 0x000ee80000300800 */
[----:B------:R1:W-:Y:S04]  /*c220*/  STL [R1+0x26c], R12 ;  /* 0x00026c0c01007387 */ /* 0x0003e80000100800 */
[----:B------:R-:W3:Y:S01]  /*c230*/  LDL.LU R27, [R1+0x64] ;  /* 0x00006400011b7983 */ /* 0x000ee20000300800 */
[----:B0-----:R-:W-:-:S02]  /*c240*/  LEA R0, P2, R11, R2, 0x1 ;  /* 0x000000020b007211 */ /* 0x001fc400078408ff */
[----:B-1----:R-:W-:-:S03]  /*c250*/  LEA.HI.X.SX32 R12, R18, R3, 0x1, P3 ;  /* 0x00000003120c7211 */ /* 0x002fc600018f0eff */
[----:B------:R0:W-:Y:S04]  /*c260*/  STL [R1+0x4d8], R0 ;  /* 0x0004d80001007387 */ /* 0x0001e80000100800 */
[----:B0-----:R-:W3:Y:S04]  /*c270*/  LDL.LU R0, [R1+0x60] ;  /* 0x0000600001007983 */ /* 0x001ee80000300800 */
[----:B------:R0:W-:Y:S01]  /*c280*/  STL [R1+0x274], R12 ;  /* 0x0002740c01007387 */ /* 0x0001e20000100800 */
[----:B----4-:R-:W-:-:S03]  /*c290*/  LEA R13, P3, R8, R2, 0x1 ;  /* 0x00000002080d7211 */ /* 0x010fc600078608ff */
[----:B0-----:R-:W4:Y:S01]  /*c2a0*/  LDL.LU R12, [R1+0x3c] ;  /* 0x00003c00010c7983 */ /* 0x001f220000300800 */
[----:B------:R-:W-:-:S03]  /*c2b0*/  LEA.HI.X.SX32 R15, R20, R3, 0x1, P4 ;  /* 0x00000003140f7211 */ /* 0x000fc600020f0eff */
[----:B------:R0:W-:Y:S04]  /*c2c0*/  STL [R1+0x4dc], R13 ;  /* 0x0004dc0d01007387 */ /* 0x0001e80000100800 */
[----:B0-----:R-:W4:Y:S04]  /*c2d0*/  LDL.LU R13, [R1+0x38] ;  /* 0x00003800010d7983 */ /* 0x001f280000300800 */
[----:B------:R0:W-:Y:S04]  /*c2e0*/  STL [R1+0x27c], R15 ;  /* 0x00027c0f01007387 */ /* 0x0001e80000100800 */
[----:B0-----:R-:W4:Y:S01]  /*c2f0*/  LDL.LU R15, [R1+0x34] ;  /* 0x00003400010f7983 */ /* 0x001f220000300800 */
[----:B------:R-:W-:-:S02]  /*c300*/  LEA R16, P4, R7, R2, 0x1 ;  /* 0x0000000207107211 */ /* 0x000fc400078808ff */
[-C--:B------:R-:W-:Y:S02]  /*c310*/  LEA.HI.X.SX32 R18, R23, R3.reuse, 0x1, P5 ;  /* 0x0000000317127211 */ /* 0x080fe400028f0eff */
[-C--:B------:R-:W-:Y:S01]  /*c320*/  LEA.HI.X.SX32 R23, R22, R3.reuse, 0x1, P6 ;  /* 0x0000000316177211 */ /* 0x080fe200030f0eff */
[----:B------:R0:W-:Y:S01]  /*c330*/  STL [R1+0x4e0], R16 ;  /* 0x0004e01001007387 */ /* 0x0001e20000100800 */
[----:B------:R-:W-:-:S03]  /*c340*/  LEA.HI.X.SX32 R17, R17, R3, 0x1, P0 ;  /* 0x0000000311117211 */ /* 0x000fc600000f0eff */
[----:B0-----:R-:W4:Y:S04]  /*c350*/  LDL.LU R16, [R1+0x2c] ;  /* 0x00002c0001107983 */ /* 0x001f280000300800 */
[----:B------:R0:W-:Y:S04]  /*c360*/  STL [R1+0x284], R18 ;  /* 0x0002841201007387 */ /* 0x0001e80000100800 */
[----:B0-----:R-:W4:Y:S01]  /*c370*/  LDL.LU R18, [R1+0x24] ;  /* 0x0000240001127983 */ /* 0x001f220000300800 */
[----:B------:R-:W-:-:S05]  /*c380*/  LEA R20, P5, R6, R2, 0x1 ;  /* 0x0000000206147211 */ /* 0x000fca00078a08ff */
[----:B------:R0:W-:Y:S01]  /*c390*/  STL [R1+0x4e4], R20 ;  /* 0x0004e41401007387 */ /* 0x0001e20000100800 */
[----:B------:R-:W-:-:S03]  /*c3a0*/  LEA.HI.X.SX32 R14, R14, R3, 0x1, P1 ;  /* 0x000000030e0e7211 */ /* 0x000fc600008f0eff */
[----:B0-----:R-:W4:Y:S04]  /*c3b0*/  LDL.LU R20, [R1+0x20] ;  /* 0x0000200001147983 */ /* 0x001f280000300800 */
[----:B------:R0:W-:Y:S01]  /*c3c0*/  STL [R1+0x28c], R23 ;  /* 0x00028c1701007387 */ /* 0x0001e20000100800 */
[----:B------:R-:W-:-:S03]  /*c3d0*/  LEA R22, P6, R10, R2, 0x1 ;  /* 0x000000020a167211 */ /* 0x000fc600078c08ff */
[----:B0-----:R-:W4:Y:S04]  /*c3e0*/  LDL.LU R23, [R1+0x14] ;  /* 0x0000140001177983 */ /* 0x001f280000300800 */
[----:B------:R0:W-:Y:S04]  /*c3f0*/  STL [R1+0x4e8], R22 ;  /* 0x0004e81601007387 */ /* 0x0001e80000100800 */
[----:B0-----:R-:W4:Y:S04]  /*c400*/  LDL.LU R22, [R1+0x10] ;  /* 0x0000100001167983 */ /* 0x001f280000300800 */
[----:B------:R2:W-:Y:S01]  /*c410*/  STL [R1+0x294], R17 ;  /* 0x0002941101007387 */ /* 0x0005e20000100800 */
[----:B------:R-:W-:-:S02]  /*c420*/  LEA.HI.X.SX32 R11, R11, R3, 0x1, P2 ;  /* 0x000000030b0b7211 */ /* 0x000fc400010f0eff */
[-C--:B------:R-:W-:Y:S02]  /*c430*/  LEA.HI.X.SX32 R8, R8, R3.reuse, 0x1, P3 ;  /* 0x0000000308087211 */ /* 0x080fe400018f0eff */
[-C--:B------:R-:W-:Y:S02]  /*c440*/  LEA.HI.X.SX32 R7, R7, R3.reuse, 0x1, P4 ;  /* 0x0000000307077211 */ /* 0x080fe400020f0eff */
[-C--:B------:R-:W-:Y:S02]  /*c450*/  LEA.HI.X.SX32 R6, R6, R3.reuse, 0x1, P5 ;  /* 0x0000000306067211 */ /* 0x080fe400028f0eff */
[----:B------:R-:W-:Y:S02]  /*c460*/  LEA.HI.X.SX32 R10, R10, R3, 0x1, P6 ;  /* 0x000000030a0a7211 */ /* 0x000fe400030f0eff */
[----:B--2---:R-:W-:-:S05]  /*c470*/  LEA R17, P0, R9, R2, 0x1 ;  /* 0x0000000209117211 */ /* 0x004fca00078008ff */
[----:B------:R0:W-:Y:S04]  /*c480*/  STL [R1+0x4ec], R17 ;  /* 0x0004ec1101007387 */ /* 0x0001e80000100800 */
[----:B0-----:R-:W2:Y:S04]  /*c490*/  LDL.LU R17, [R1+0x7a0] ;  /* 0x0007a00001117983 */ /* 0x001ea80000300800 */
[----:B------:R0:W-:Y:S02]  /*c4a0*/  STL [R1+0x29c], R14 ;  /* 0x00029c0e01007387 */ /* 0x0001e40000100800 */
[----:B0-----:R-:W-:-:S05]  /*c4b0*/  LEA R14, P1, R19, R2, 0x1 ;  /* 0x00000002130e7211 */ /* 0x001fca00078208ff */
[----:B------:R0:W-:Y:S04]  /*c4c0*/  STL [R1+0x4f0], R14 ;  /* 0x0004f00e01007387 */ /* 0x0001e80000100800 */
[----:B0-----:R-:W2:Y:S04]  /*c4d0*/  LDL.LU R14, [R1+0x79c] ;  /* 0x00079c00010e7983 */ /* 0x001ea80000300800 */
[----:B------:R3:W-:Y:S02]  /*c4e0*/  STL [R1+0x2a4], R11 ;  /* 0x0002a40b01007387 */ /* 0x0007e40000100800 */
[----:B---3--:R-:W-:-:S05]  /*c4f0*/  LEA R11, P2, R4, R2, 0x1 ;  /* 0x00000002040b7211 */ /* 0x008fca00078408ff */
[----:B------:R0:W-:Y:S04]  /*c500*/  STL [R1+0x4f4], R11 ;  /* 0x0004f40b01007387 */ /* 0x0001e80000100800 */
[----:B0-----:R-:W3:Y:S04]  /*c510*/  LDL.LU R11, [R1+0x798] ;  /* 0x00079800010b7983 */ /* 0x001ee80000300800 */
[----:B------:R0:W-:Y:S02]  /*c520*/  STL [R1+0x2ac], R8 ;  /* 0x0002ac0801007387 */ /* 0x0001e40000100800 */
[----:B0-----:R-:W-:-:S05]  /*c530*/  LEA R8, P3, R5, R2, 0x1 ;  /* 0x0000000205087211 */ /* 0x001fca00078608ff */
[----:B------:R0:W-:Y:S04]  /*c540*/  STL [R1+0x4f8], R8 ;  /* 0x0004f80801007387 */ /* 0x0001e80000100800 */
[----:B0-----:R-:W2:Y:S04]  /*c550*/  LDL.LU R8, [R1+0x794] ;  /* 0x0007940001087983 */ /* 0x001ea80000300800 */
[----:B------:R0:W-:Y:S02]  /*c560*/  STL [R1+0x2b4], R7 ;  /* 0x0002b40701007387 */ /* 0x0001e40000100800 */
[----:B0-----:R-:W-:-:S05]  /*c570*/  LEA R7, P4, R29, R2, 0x1 ;  /* 0x000000021d077211 */ /* 0x001fca00078808ff */
[----:B------:R0:W-:Y:S04]  /*c580*/  STL [R1+0x4fc], R7 ;  /* 0x0004fc0701007387 */ /* 0x0001e80000100800 */
[----:B0-----:R-:W2:Y:S04]  /*c590*/  LDL.LU R7, [R1+0x790] ;  /* 0x0007900001077983 */ /* 0x001ea80000300800 */
[----:B------:R0:W-:Y:S02]  /*c5a0*/  STL [R1+0x2bc], R6 ;  /* 0x0002bc0601007387 */ /* 0x0001e40000100800 */
[----:B0-----:R-:W-:-:S05]  /*c5b0*/  LEA R6, P5, R28, R2, 0x1 ;  /* 0x000000021c067211 */ /* 0x001fca00078a08ff */
[----:B------:R0:W-:Y:S01]  /*c5c0*/  STL [R1+0x500], R6 ;  /* 0x0005000601007387 */ /* 0x0001e20000100800 */
[----:B------:R-:W-:-:S03]  /*c5d0*/  LEA.HI.X.SX32 R9, R9, R3, 0x1, P0 ;  /* 0x0000000309097211 */ /* 0x000fc600000f0eff */
        /* <DEDUP_REMOVED lines=12> */
[----:B----4-:R-:W-:-:S05]  /*c6a0*/  LEA R19, P1, R12, R2, 0x1 ;  /* 0x000000020c137211 */ /* 0x010fca00078208ff */
[----:B------:R0:W-:Y:S01]  /*c6b0*/  STL [R1+0x50c], R19 ;  /* 0x00050c1301007387 */ /* 0x0001e20000100800 */
[----:B------:R-:W-:-:S03]  /*c6c0*/  LEA.HI.X.SX32 R5, R5, R3, 0x1, P3 ;  /* 0x0000000305057211 */ /* 0x000fc600018f0eff */
[----:B0-----:R-:W4:Y:S04]  /*c6d0*/  LDL.LU R19, [R1+0x780] ;  /* 0x0007800001137983 */ /* 0x001f280000300800 */
[----:B------:R0:W-:Y:S02]  /*c6e0*/  STL [R1+0x2dc], R4 ;  /* 0x0002dc0401007387 */ /* 0x0001e40000100800 */
[----:B0-----:R-:W-:-:S05]  /*c6f0*/  LEA R4, P2, R13, R2, 0x1 ;  /* 0x000000020d047211 */ /* 0x001fca00078408ff */
[----:B------:R0:W-:Y:S04]  /*c700*/  STL [R1+0x510], R4 ;  /* 0x0005100401007387 */ /* 0x0001e80000100800 */
[----:B0-----:R-:W2:Y:S04]  /*c710*/  LDL.LU R4, [R1+0x77c] ;  /* 0x00077c0001047983 */ /* 0x001ea80000300800 */
[----:B------:R0:W-:Y:S02]  /*c720*/  STL [R1+0x2e4], R5 ;  /* 0x0002e40501007387 */ /* 0x0001e40000100800 */
[----:B0-----:R-:W-:-:S05]  /*c730*/  LEA R5, P3, R15, R2, 0x1 ;  /* 0x000000020f057211 */ /* 0x001fca00078608ff */
[----:B------:R0:W-:Y:S04]  /*c740*/  STL [R1+0x514], R5 ;  /* 0x0005140501007387 */ /* 0x0001e80000100800 */
[----:B0-----:R-:W3:Y:S01]  /*c750*/  LDL.LU R5, [R1+0x778] ;  /* 0x0007780001057983 */ /* 0x001ee20000300800 */
[----:B------:R-:W-:-:S05]  /*c760*/  LEA.HI.X.SX32 R29, R29, R3, 0x1, P4 ;  /* 0x000000031d1d7211 */ /* 0x000fca00020f0eff */
[----:B------:R0:W-:Y:S01]  /*c770*/  STL [R1+0x2ec], R29 ;  /* 0x0002ec1d01007387 */ /* 0x0001e20000100800 */
[----:B------:R-:W-:Y:S02]  /*c780*/  LEA.HI.X.SX32 R28, R28, R3, 0x1, P5 ;  /* 0x000000031c1c7211 */ /* 0x000fe400028f0eff */
[----:B0-----:R-:W-:-:S05]  /*c790*/  LEA R29, P4, R16, R2, 0x1 ;  /* 0x00000002101d7211 */ /* 0x001fca00078808ff */
[----:B------:R0:W-:Y:S04]  /*c7a0*/  STL [R1+0x518], R29 ;  /* 0x0005181d01007387 */ /* 0x0001e80000100800 */
[----:B------:R1:W-:Y:S01]  /*c7b0*/  STL [R1+0x2f4], R28 ;  /* 0x0002f41c01007387 */ /* 0x0003e20000100800 */
[----:B0-----:R-:W-:Y:S02]  /*c7c0*/  LEA R29, P5, R18, R2, 0x1 ;  /* 0x00000002121d7211 */ /* 0x001fe400078a08ff */
[----:B-1----:R-:W-:-:S03]  /*c7d0*/  LEA.HI.X.SX32 R28, R27, R3, 0x1, P6 ;  /* 0x000000031b1c7211 */ /* 0x002fc600030f0eff */
[----:B------:R0:W-:Y:S01]  /*c7e0*/  STL [R1+0x51c], R29 ;  /* 0x00051c1d01007387 */ /* 0x0001e20000100800 */
[----:B------:R-:W-:-:S03]  /*c7f0*/  LEA.HI.X.SX32 R27, R0, R3, 0x1, P0 ;  /* 0x00000003001b7211 */ /* 0x000fc600000f0eff */
[----:B------:R1:W-:Y:S01]  /*c800*/  STL [R1+0x2fc], R28 ;  /* 0x0002fc1c01007387 */ /* 0x0003e20000100800 */
[----:B------:R-:W-:Y:S02]  /*c810*/  LEA.HI.X.SX32 R0, R12, R3, 0x1, P1 ;  /* 0x000000030c007211 */ /* 0x000fe400008f0eff */
[-C--:B0-----:R-:W-:Y:S02]  /*c820*/  LEA R29, P6, R20, R2.reuse, 0x1 ;  /* 0x00000002141d7211 */ /* 0x081fe400078c08ff */
[----:B-1----:R-:W-:-:S03]  /*c830*/  LEA R28, P0, R23, R2, 0x1 ;  /* 0x00000002171c7211 */ /* 0x002fc600078008ff */
[----:B------:R-:W-:Y:S01]  /*c840*/  STL [R1+0x520], R29 ;  /* 0x0005201d01007387 */ /* 0x000fe20000100800 */
[----:B------:R-:W-:-:S03]  /*c850*/  LEA.HI.X.SX32 R12, R13, R3, 0x1, P2 ;  /* 0x000000030d0c7211 */ /* 0x000fc600010f0eff */
[----:B------:R0:W-:Y:S04]  /*c860*/  STL [R1+0x304], R27 ;  /* 0x0003041b01007387 */ /* 0x0001e80000100800 */
[----:B------:R-:W-:Y:S01]  /*c870*/  STL [R1+0x524], R28 ;  /* 0x0005241c01007387 */ /* 0x000fe20000100800 */
[----:B------:R-:W-:-:S03]  /*c880*/  LEA.HI.X.SX32 R13, R15, R3, 0x1, P3 ;  /* 0x000000030f0d7211 */ /* 0x000fc600018f0eff */
[----:B------:R-:W-:Y:S01]  /*c890*/  STL [R1+0x30c], R0 ;  /* 0x00030c0001007387 */ /* 0x000fe20000100800 */
[----:B0-----:R-:W-:-:S05]  /*c8a0*/  LEA R27, P1, R22, R2, 0x1 ;  /* 0x00000002161b7211 */ /* 0x001fca00078208ff */
[----:B------:R-:W-:Y:S04]  /*c8b0*/  STL [R1+0x528], R27 ;  /* 0x0005281b01007387 */ /* 0x000fe80000100800 */
[----:B------:R2:W-:Y:S01]  /*c8c0*/  STL [R1+0x314], R12 ;  /* 0x0003140c01007387 */ /* 0x0005e20000100800 */
[----:B------:R-:W-:Y:S02]  /*c8d0*/  IMAD R26, R26, UR7, RZ ;  /* 0x000000071a1a7c24 */ /* 0x000fe4000f8e02ff */
[----:B------:R-:W-:Y:S02]  /*c8e0*/  IMAD R25, R25, UR7, RZ ;  /* 0x0000000719197c24 */ /* 0x000fe4000f8e02ff */
[----:B------:R-:W-:Y:S02]  /*c8f0*/  IMAD R21, R21, UR7, RZ ;  /* 0x0000000715157c24 */ /* 0x000fe4000f8e02ff */
[----:B------:R-:W-:Y:S01]  /*c900*/  IMAD R24, R24, UR7, RZ ;  /* 0x0000000718187c24 */ /* 0x000fe2000f8e02ff */
[----:B--2---:R-:W-:-:S02]  /*c910*/  LEA R12, P3, R4, R2, 0x1 ;  /* 0x00000002040c7211 */ /* 0x004fc400078608ff */
[----:B---3--:R-:W-:-:S05]  /*c920*/  LEA R0, P2, R5, R2, 0x1 ;  /* 0x0000000205007211 */ /* 0x008fca00078408ff */
[----:B------:R0:W-:Y:S04]  /*c930*/  STL [R1+0x52c], R0 ;  /* 0x00052c0001007387 */ /* 0x0001e80000100800 */
[----:B------:R4:W-:Y:S01]  /*c940*/  STL [R1+0x31c], R13 ;  /* 0x00031c0d01007387 */ /* 0x0009e20000100800 */
[----:B0-----:R-:W-:-:S03]  /*c950*/  LEA.HI.X.SX32 R0, R16, R3, 0x1, P4 ;  /* 0x0000000310007211 */ /* 0x001fc600020f0eff */
[----:B------:R0:W-:Y:S01]  /*c960*/  STL [R1+0x530], R12 ;  /* 0x0005300c01007387 */ /* 0x0001e20000100800 */
[----:B----4-:R-:W-:-:S03]  /*c970*/  LEA R13, P4, R19, R2, 0x1 ;  /* 0x00000002130d7211 */ /* 0x010fc600078808ff */
[----:B------:R1:W-:Y:S01]  /*c980*/  STL [R1+0x324], R0 ;  /* 0x0003240001007387 */ /* 0x0003e20000100800 */
[----:B0-----:R-:W-:-:S03]  /*c990*/  LEA.HI.X.SX32 R12, R18, R3, 0x1, P5 ;  /* 0x00000003120c7211 */ /* 0x001fc600028f0eff */
[----:B------:R0:W-:Y:S01]  /*c9a0*/  STL [R1+0x534], R13 ;  /* 0x0005340d01007387 */ /* 0x0001e20000100800 */
[----:B-1----:R-:W-:-:S03]  /*c9b0*/  LEA R0, P5, R9, R2, 0x1 ;  /* 0x0000000209007211 */ /* 0x002fc600078a08ff */
        /* <DEDUP_REMOVED lines=14> */
[----:B------:R0:W5:Y:S01]  /*caa0*/  LDL.LU R5, [R1+0x774] ;  /* 0x0007740001057983 */ /* 0x0001620000300800 */
[----:B-1----:R-:W-:-:S03]  /*cab0*/  LEA R12, P2, R8, R2, 0x1 ;  /* 0x00000002080c7211 */ /* 0x002fc600078408ff */
[----:B------:R1:W-:Y:S04]  /*cac0*/  STL [R1+0x548], R0 ;  /* 0x0005480001007387 */ /* 0x0003e80000100800 */
[----:B------:R2:W-:Y:S01]  /*cad0*/  STL [R1+0x34c], R13 ;  /* 0x00034c0d01007387 */ /* 0x0005e20000100800 */
[----:B-1----:R-:W-:-:S03]  /*cae0*/  LEA.HI.X.SX32 R0, R4, R3, 0x1, P3 ;  /* 0x0000000304007211 */ /* 0x002fc600018f0eff */
[----:B------:R0:W5:Y:S01]  /*caf0*/  LDL.LU R4, [R1+0x770] ;  /* 0x0007700001047983 */ /* 0x0001620000300800 */
[----:B--2---:R-:W-:-:S03]  /*cb00*/  LEA.HI.X.SX32 R13, R19, R3, 0x1, P4 ;  /* 0x00000003130d7211 */ /* 0x004fc600020f0eff */
[----:B------:R1:W-:Y:S04]  /*cb10*/  STL [R1+0x550], R12 ;  /* 0x0005500c01007387 */ /* 0x0003e80000100800 */
[----:B------:R2:W-:Y:S01]  /*cb20*/  STL [R1+0x354], R0 ;  /* 0x0003540001007387 */ /* 0x0005e20000100800 */
[-C--:B-1----:R-:W-:Y:S01]  /*cb30*/  LEA R12, P3, R11, R2.reuse, 0x1 ;  /* 0x000000020b0c7211 */ /* 0x082fe200078608ff */
[----:B------:R-:W1:Y:S01]  /*cb40*/  S2R R22, SR_TID.X ;  /* 0x0000000000167919 */ /* 0x000e620000002100 */
[----:B--2---:R-:W-:-:S03]  /*cb50*/  LEA R0, P4, R14, R2, 0x1 ;  /* 0x000000020e007211 */ /* 0x004fc600078808ff */
[----:B------:R2:W-:Y:S04]  /*cb60*/  STL [R1+0x558], R12 ;  /* 0x0005580c01007387 */ /* 0x0005e80000100800 */
[----:B------:R-:W-:Y:S04]  /*cb70*/  STL [R1+0x35c], R13 ;  /* 0x00035c0d01007387 */ /* 0x000fe80000100800 */
[----:B------:R3:W-:Y:S01]  /*cb80*/  STL [R1+0x560], R0 ;  /* 0x0005600001007387 */ /* 0x0007e20000100800 */
[----:B--2---:R-:W-:Y:S02]  /*cb90*/  LEA.HI.X.SX32 R12, R9, R3, 0x1, P5 ;  /* 0x00000003090c7211 */ /* 0x004fe400028f0eff */
[----:B------:R-:W-:-:S03]  /*cba0*/  LEA R9, P5, R17, R2, 0x1 ;  /* 0x0000000211097211 */ /* 0x000fc600078a08ff */
[----:B------:R-:W-:Y:S01]  /*cbb0*/  STL [R1+0x364], R12 ;  /* 0x0003640c01007387 */ /* 0x000fe20000100800 */
[----:B---3--:R-:W-:-:S03]  /*cbc0*/  LEA.HI.X.SX32 R0, R10, R3, 0x1, P6 ;  /* 0x000000030a007211 */ /* 0x008fc600030f0eff */
[----:B------:R2:W-:Y:S01]  /*cbd0*/  STL [R1+0x568], R9 ;  /* 0x0005680901007387 */ /* 0x0005e20000100800 */
[----:B------:R-:W-:-:S03]  /*cbe0*/  LEA R10, P6, R26, R2, 0x1 ;  /* 0x000000021a0a7211 */ /* 0x000fc600078c08ff */
[----:B------:R3:W-:Y:S01]  /*cbf0*/  STL [R1+0x36c], R0 ;  /* 0x00036c0001007387 */ /* 0x0007e20000100800 */
[-C--:B--2---:R-:W-:Y:S02]  /*cc00*/  LEA.HI.X.SX32 R9, R6, R3.reuse, 0x1, P0 ;  /* 0x0000000306097211 */ /* 0x084fe400000f0eff */
[----:B------:R-:W-:Y:S02]  /*cc10*/  LEA.HI.X.SX32 R6, R7, R3, 0x1, P1 ;  /* 0x0000000307067211 */ /* 0x000fe400008f0eff */
[-C--:B---3--:R-:W-:Y:S01]  /*cc20*/  LEA R0, P0, R25, R2.reuse, 0x1 ;  /* 0x0000000219007211 */ /* 0x088fe200078008ff */
[----:B------:R-:W-:Y:S01]  /*cc30*/  STL [R1+0x570], R10 ;  /* 0x0005700a01007387 */ /* 0x000fe20000100800 */
[----:B------:R-:W-:-:S03]  /*cc40*/  LEA R7, P1, R21, R2, 0x1 ;  /* 0x0000000215077211 */ /* 0x000fc600078208ff */
[----:B------:R-:W-:Y:S04]  /*cc50*/  STL [R1+0x374], R9 ;  /* 0x0003740901007387 */ /* 0x000fe80000100800 */
[----:B------:R2:W-:Y:S04]  /*cc60*/  STL [R1+0x578], R0 ;  /* 0x0005780001007387 */ /* 0x0005e80000100800 */
[----:B------:R3:W-:Y:S01]  /*cc70*/  STL [R1+0x37c], R6 ;  /* 0x00037c0601007387 */ /* 0x0007e20000100800 */
[----:B--2---:R-:W-:-:S03]  /*cc80*/  LEA.HI.X.SX32 R0, R8, R3, 0x1, P2 ;  /* 0x0000000308007211 */ /* 0x004fc600010f0eff */
[----:B------:R-:W-:Y:S01]  /*cc90*/  STL [R1+0x580], R7 ;  /* 0x0005800701007387 */ /* 0x000fe20000100800 */
[----:B---3--:R-:W-:Y:S02]  /*cca0*/  LEA R6, P2, R24, R2, 0x1 ;  /* 0x0000000218067211 */ /* 0x008fe400078408ff */
[-C--:B------:R-:W-:Y:S01]  /*ccb0*/  LEA.HI.X.SX32 R2, R11, R3.reuse, 0x1, P3 ;  /* 0x000000030b027211 */ /* 0x080fe200018f0eff */
[----:B------:R2:W-:Y:S04]  /*ccc0*/  STL [R1+0x384], R0 ;  /* 0x0003840001007387 */ /* 0x0005e80000100800 */
[----:B------:R3:W-:Y:S04]  /*ccd0*/  STL [R1+0x588], R6 ;  /* 0x0005880601007387 */ /* 0x0007e80000100800 */
[----:B------:R4:W-:Y:S01]  /*cce0*/  STL [R1+0x1a0], R2 ;  /* 0x0001a00201007387 */ /* 0x0009e20000100800 */
[----:B--2---:R-:W-:-:S02]  /*ccf0*/  LEA.HI.X.SX32 R0, R14, R3, 0x1, P4 ;  /* 0x000000030e007211 */ /* 0x004fc400020f0eff */
[----:B---3--:R-:W-:-:S03]  /*cd00*/  LEA.HI.X.SX32 R6, R17, R3, 0x1, P5 ;  /* 0x0000000311067211 */ /* 0x008fc600028f0eff */
[----:B------:R2:W-:Y:S01]  /*cd10*/  STL [R1+0x1a4], R0 ;  /* 0x0001a40001007387 */ /* 0x0005e20000100800 */
[----:B----4-:R-:W-:-:S03]  /*cd20*/  LEA.HI.X.SX32 R2, R26, R3, 0x1, P6 ;  /* 0x000000031a027211 */ /* 0x010fc600030f0eff */
[----:B------:R-:W-:Y:S01]  /*cd30*/  STL [R1+0x1a8], R6 ;  /* 0x0001a80601007387 */ /* 0x000fe20000100800 */
[----:B-1----:R-:W-:-:S03]  /*cd40*/  LOP3.LUT R23, R22, 0x20, RZ, 0xc0, !PT ;  /* 0x0000002016177812 */ /* 0x002fc600078ec0ff */
[----:B------:R1:W-:Y:S01]  /*cd50*/  STL [R1+0x1ac], R2 ;  /* 0x0001ac0201007387 */ /* 0x0003e20000100800 */
[-C--:B--2---:R-:W-:Y:S02]  /*cd60*/  LEA.HI.X.SX32 R0, R25, R3.reuse, 0x1, P0 ;  /* 0x0000000319007211 */ /* 0x084fe400000f0eff */
[----:B-1----:R-:W-:-:S03]  /*cd70*/  LEA.HI.X.SX32 R2, R21, R3, 0x1, P1 ;  /* 0x0000000315027211 */ /* 0x002fc600008f0eff */
[----:B------:R-:W-:Y:S04]  /*cd80*/  STL [R1+0x1b0], R0 ;  /* 0x0001b00001007387 */ /* 0x000fe80000100800 */
[----:B------:R1:W-:Y:S02]  /*cd90*/  STL [R1+0x1b4], R2 ;  /* 0x0001b40201007387 */ /* 0x0003e40000100800 */
[----:B-1----:R-:W-:Y:S02]  /*cda0*/  IMAD.SHL.U32 R2, R23, 0x20, RZ ;  /* 0x0000002017027824 */ /* 0x002fe400078e00ff */
[----:B------:R-:W1:Y:S01]  /*cdb0*/  S2R R23, SR_TID.X ;  /* 0x0000000000177919 */ /* 0x000e620000002100 */
[----:B------:R-:W-:-:S05]  /*cdc0*/  LEA.HI.X.SX32 R0, R24, R3, 0x1, P2 ;  /* 0x0000000318007211 */ /* 0x000fca00010f0eff */
[----:B------:R2:W-:Y:S04]  /*cdd0*/  STL [R1+0x1b8], R0 ;  /* 0x0001b80001007387 */ /* 0x0005e80000100800 */
[----:B------:R-:W-:Y:S01]  /*cde0*/  STL [R1+0x6b8], R2 ;  /* 0x0006b80201007387 */ /* 0x000fe20000100800 */
[----:B--2---:R-:W-:-:S03]  /*cdf0*/  IMAD.SHL.U32 R0, R22, 0x8, RZ ;  /* 0x0000000816007824 */ /* 0x004fc600078e00ff */
[----:B------:R-:W-:Y:S04]  /*ce00*/  STL [R1+0x610], RZ ;  /* 0x000610ff01007387 */ /* 0x000fe80000100800 */
[----:B------:R2:W-:Y:S01]  /*ce10*/  STL [R1+0x6b4], R0 ;  /* 0x0006b40001007387 */ /* 0x0005e20000100800 */
[----:B-1----:R-:W-:Y:S02]  /*ce20*/  LOP3.LUT R20, R23, 0x3f, RZ, 0xc0, !PT ;  /* 0x0000003f17147812 */ /* 0x002fe400078ec0ff */
[----:B------:R-:W-:-:S04]  /*ce30*/  SHF.R.U32.HI R23, RZ, 0x5, R23 ;  /* 0x00000005ff177819 */ /* 0x000fc80000011617 */
[----:B------:R-:W-:Y:S01]  /*ce40*/  SGXT.U32 R23, R23, 0x1 ;  /* 0x000000011717781a */ /* 0x000fe20000000000 */
[----:B--2---:R-:W-:-:S03]  /*ce50*/  IMAD R0, R20, UR6, RZ ;  /* 0x0000000614007c24 */ /* 0x004fc6000f8e02ff */
[----:B------:R-:W-:-:S05]  /*ce60*/  LOP3.LUT R20, R23, 0x30, RZ, 0xfc, !PT ;  /* 0x0000003017147812 */ /* 0x000fca00078efcff */
[----:B------:R-:W-:Y:S02]  /*ce70*/  IMAD R6, R20, UR12, RZ ;  /* 0x0000000c14067c24 */ /* 0x000fe4000f8e02ff */
[----:B------:R-:W1:Y:S01]  /*ce80*/  S2R R20, SR_TID.X ;  /* 0x0000000000147919 */ /* 0x000e620000002100 */
[----:B------:R-:W-:-:S05]  /*ce90*/  LOP3.LUT R23, R23, 0x2e, RZ, 0xfc, !PT ;  /* 0x0000002e17177812 */ /* 0x000fca00078efcff */
[----:B------:R-:W-:Y:S01]  /*cea0*/  IMAD R3, R23, UR13, RZ ;  /* 0x0000000d17037c24 */ /* 0x000fe2000f8e02ff */
[----:B------:R0:W-:Y:S04]  /*ceb0*/  STL [R1+0x614], RZ ;  /* 0x000614ff01007387 */ /* 0x0001e80000100800 */
[----:B------:R0:W-:Y:S04]  /*cec0*/  STL [R1+0x618], RZ ;  /* 0x000618ff01007387 */ /* 0x0001e80000100800 */
[----:B------:R0:W-:Y:S01]  /*ced0*/  STL [R1+0x61c], RZ ;  /* 0x00061cff01007387 */ /* 0x0001e20000100800 */
[----:B-1----:R-:W-:-:S02]  /*cee0*/  SHF.R.U32.HI R18, RZ, 0x5, R20 ;  /* 0x00000005ff127819 */ /* 0x002fc40000011614 */
[--C-:B------:R-:W-:Y:S02]  /*cef0*/  SHF.R.U32.HI R23, RZ, 0x5, R20.reuse ;  /* 0x00000005ff177819 */ /* 0x100fe40000011614 */
[----:B------:R-:W-:-:S04]  /*cf00*/  SHF.R.U32.HI R20, RZ, 0x5, R20 ;  /* 0x00000005ff147819 */ /* 0x000fc80000011614 */
[----:B------:R-:W-:Y:S02]  /*cf10*/  SGXT.U32 R20, R20, 0x1 ;  /* 0x000000011414781a */ /* 0x000fe40000000000 */
[----:B------:R-:W-:Y:S02]  /*cf20*/  SGXT.U32 R18, R18, 0x1 ;  /* 0x000000011212781a */ /* 0x000fe40000000000 */
[C---:B------:R-:W-:Y:S02]  /*cf30*/  LOP3.LUT R15, R20.reuse, 0x2a, RZ, 0xfc, !PT ;  /* 0x0000002a140f7812 */ /* 0x040fe400078efcff */
[----:B------:R-:W-:Y:S02]  /*cf40*/  LOP3.LUT R16, R20, 0x28, RZ, 0xfc, !PT ;  /* 0x0000002814107812 */ /* 0x000fe400078efcff */
[----:B------:R-:W1:Y:S01]  /*cf50*/  S2R R20, SR_TID.X ;  /* 0x0000000000147919 */ /* 0x000e620000002100 */
[----:B------:R-:W-:Y:S02]  /*cf60*/  LOP3.LUT R18, R18, 0x2c, RZ, 0xfc, !PT ;  /* 0x0000002c12127812 */ /* 0x000fe400078efcff */
[----:B------:R-:W-:Y:S01]  /*cf70*/  SGXT.U32 R23, R23, 0x1 ;  /* 0x000000011717781a */ /* 0x000fe20000000000 */
[----:B------:R0:W-:Y:S02]  /*cf80*/  STL [R1+0x6a0], RZ ;  /* 0x0006a0ff01007387 */ /* 0x0001e40000100800 */
[----:B------:R-:W-:-:S02]  /*cf90*/  IMAD R3, R18, UR14, RZ ;  /* 0x0000000e12037c24 */ /* 0x000fc4000f8e02ff */
[----:B------:R0:W-:Y:S01]  /*cfa0*/  STL [R1+0x6a4], RZ ;  /* 0x0006a4ff01007387 */ /* 0x0001e20000100800 */
[----:B------:R-:W-:-:S03]  /*cfb0*/  LOP3.LUT R18, R23, 0x26, RZ, 0xfc, !PT ;  /* 0x0000002617127812 */ /* 0x000fc600078efcff */
[----:B------:R0:W-:Y:S01]  /*cfc0*/  STL [R1+0x6a8], RZ ;  /* 0x0006a8ff01007387 */ /* 0x0001e20000100800 */
[----:B------:R-:W-:-:S03]  /*cfd0*/  LOP3.LUT R23, R23, 0x24, RZ, 0xfc, !PT ;  /* 0x0000002417177812 */ /* 0x000fc600078efcff */
[----:B------:R0:W-:Y:S01]  /*cfe0*/  STL [R1+0x6ac], RZ ;  /* 0x0006acff01007387 */ /* 0x0001e20000100800 */
[----:B------:R-:W-:-:S03]  /*cff0*/  IMAD R3, R15, UR15, RZ ;  /* 0x0000000f0f037c24 */ /* 0x000fc6000f8e02ff */
[----:B------:R0:W-:Y:S01]  /*d000*/  STL [R1+0x690], RZ ;  /* 0x000690ff01007387 */ /* 0x0001e20000100800 */
[----:B------:R-:W-:-:S03]  /*d010*/  IMAD R3, R18, UR17, RZ ;  /* 0x0000001112037c24 */ /* 0x000fc6000f8e02ff */
[----:B------:R0:W-:Y:S01]  /*d020*/  STL [R1+0x694], RZ ;  /* 0x000694ff01007387 */ /* 0x0001e20000100800 */
[----:B------:R-:W-:-:S03]  /*d030*/  IMAD R3, R23, UR18, RZ ;  /* 0x0000001217037c24 */ /* 0x000fc6000f8e02ff */
[----:B------:R0:W-:Y:S04]  /*d040*/  STL [R1+0x698], RZ ;  /* 0x000698ff01007387 */ /* 0x0001e80000100800 */
[----:B------:R0:W-:Y:S04]  /*d050*/  STL [R1+0x69c], RZ ;  /* 0x00069cff01007387 */ /* 0x0001e80000100800 */
[----:B------:R0:W-:Y:S04]  /*d060*/  STL [R1+0x680], RZ ;  /* 0x000680ff01007387 */ /* 0x0001e80000100800 */
[----:B------:R0:W-:Y:S04]  /*d070*/  STL [R1+0x684], RZ ;  /* 0x000684ff01007387 */ /* 0x0001e80000100800 */
[----:B------:R0:W-:Y:S01]  /*d080*/  STL [R1+0x688], RZ ;  /* 0x000688ff01007387 */ /* 0x0001e20000100800 */
[----:B------:R-:W2:Y:S03]  /*d090*/  S2R R23, SR_TID.X ;  /* 0x0000000000177919 */ /* 0x000ea60000002100 */
[----:B------:R0:W-:Y:S04]  /*d0a0*/  STL [R1+0x68c], RZ ;  /* 0x00068cff01007387 */ /* 0x0001e80000100800 */
        /* <DEDUP_REMOVED lines=10> */
[----:B------:R0:W-:Y:S01]  /*d150*/  STL [R1+0x648], RZ ;  /* 0x000648ff01007387 */ /* 0x0001e20000100800 */
[----:B-1----:R-:W-:-:S03]  /*d160*/  SHF.R.U32.HI R18, RZ, 0x5, R20 ;  /* 0x00000005ff127819 */ /* 0x002fc60000011614 */
[----:B------:R0:W-:Y:S04]  /*d170*/  STL [R1+0x64c], RZ ;  /* 0x00064cff01007387 */ /* 0x0001e80000100800 */
[----:B------:R0:W-:Y:S04]  /*d180*/  STL [R1+0x630], RZ ;  /* 0x000630ff01007387 */ /* 0x0001e80000100800 */
[----:B------:R0:W-:Y:S04]  /*d190*/  STL [R1+0x634], RZ ;  /* 0x000634ff01007387 */ /* 0x0001e80000100800 */
[----:B------:R0:W-:Y:S01]  /*d1a0*/  STL [R1+0x638], RZ ;  /* 0x000638ff01007387 */ /* 0x0001e20000100800 */
[----:B------:R-:W-:-:S03]  /*d1b0*/  SGXT.U32 R18, R18, 0x1 ;  /* 0x000000011212781a */ /* 0x000fc60000000000 */
[----:B------:R0:W-:Y:S04]  /*d1c0*/  STL [R1+0x63c], RZ ;  /* 0x00063cff01007387 */ /* 0x0001e80000100800 */
[----:B------:R0:W-:Y:S04]  /*d1d0*/  STL [R1+0x5b0], RZ ;  /* 0x0005b0ff01007387 */ /* 0x0001e80000100800 */
[----:B------:R0:W-:Y:S01]  /*d1e0*/  STL [R1+0x5b4], RZ ;  /* 0x0005b4ff01007387 */ /* 0x0001e20000100800 */
[----:B------:R-:W-:-:S03]  /*d1f0*/  IMAD R6, R16, UR16, RZ ;  /* 0x0000001010067c24 */ /* 0x000fc6000f8e02ff */
[----:B------:R0:W-:Y:S01]  /*d200*/  STL [R1+0x5b8], RZ ;  /* 0x0005b8ff01007387 */ /* 0x0001e20000100800 */
[----:B------:R-:W-:-:S03]  /*d210*/  SHF.R.U32.HI R20, RZ, 0x5, R20 ;  /* 0x00000005ff147819 */ /* 0x000fc60000011614 */
[----:B------:R0:W-:Y:S01]  /*d220*/  STL [R1+0x5bc], RZ ;  /* 0x0005bcff01007387 */ /* 0x0001e20000100800 */
[----:B------:R-:W-:-:S03]  /*d230*/  LOP3.LUT R15, R18, 0x22, RZ, 0xfc, !PT ;  /* 0x00000022120f7812 */ /* 0x000fc600078efcff */
[----:B------:R0:W-:Y:S01]  /*d240*/  STL [R1+0x650], RZ ;  /* 0x000650ff01007387 */ /* 0x0001e20000100800 */
[----:B------:R-:W-:-:S03]  /*d250*/  LOP3.LUT R16, R18, 0x20, RZ, 0xfc, !PT ;  /* 0x0000002012107812 */ /* 0x000fc600078efcff */
[----:B------:R0:W-:Y:S01]  /*d260*/  STL [R1+0x654], RZ ;  /* 0x000654ff01007387 */ /* 0x0001e20000100800 */
[----:B------:R-:W-:-:S03]  /*d270*/  LOP3.LUT R18, R18, 0x1e, RZ, 0xfc, !PT ;  /* 0x0000001e12127812 */ /* 0x000fc600078efcff */
[----:B------:R0:W-:Y:S01]  /*d280*/  STL [R1+0x658], RZ ;  /* 0x000658ff01007387 */ /* 0x0001e20000100800 */
[----:B------:R-:W-:-:S03]  /*d290*/  SGXT.U32 R20, R20, 0x1 ;  /* 0x000000011414781a */ /* 0x000fc60000000000 */
[----:B------:R0:W-:Y:S04]  /*d2a0*/  STL [R1+0x65c], RZ ;  /* 0x00065cff01007387 */ /* 0x0001e80000100800 */
[----:B------:R0:W-:Y:S01]  /*d2b0*/  STL [R1+0x600], RZ ;  /* 0x000600ff01007387 */ /* 0x0001e20000100800 */
[----:B------:R-:W-:-:S03]  /*d2c0*/  IMAD R6, R16, UR20, RZ ;  /* 0x0000001410067c24 */ /* 0x000fc6000f8e02ff */
[----:B------:R0:W-:Y:S01]  /*d2d0*/  STL [R1+0x604], RZ ;  /* 0x000604ff01007387 */ /* 0x0001e20000100800 */
[----:B------:R-:W-:-:S03]  /*d2e0*/  IMAD R3, R18, UR21, RZ ;  /* 0x0000001512037c24 */ /* 0x000fc6000f8e02ff */
[----:B------:R0:W-:Y:S01]  /*d2f0*/  STL [R1+0x608], RZ ;  /* 0x000608ff01007387 */ /* 0x0001e20000100800 */
[----:B------:R-:W-:-:S03]  /*d300*/  LOP3.LUT R16, R20, 0x1c, RZ, 0xfc, !PT ;  /* 0x0000001c14107812 */ /* 0x000fc600078efcff */
[----:B------:R0:W-:Y:S01]  /*d310*/  STL [R1+0x60c], RZ ;  /* 0x00060cff01007387 */ /* 0x0001e20000100800 */
[----:B------:R-:W-:-:S03]  /*d320*/  LOP3.LUT R18, R20, 0x1a, RZ, 0xfc, !PT ;  /* 0x0000001a14127812 */ /* 0x000fc600078efcff */
[----:B------:R0:W-:Y:S01]  /*d330*/  STL [R1+0x620], RZ ;  /* 0x000620ff01007387 */ /* 0x0001e20000100800 */
[----:B--2---:R-:W-:-:S03]  /*d340*/  SHF.R.U32.HI R20, RZ, 0x5, R23 ;  /* 0x00000005ff147819 */ /* 0x004fc60000011617 */
        /* <DEDUP_REMOVED lines=8> */
[----:B------:R-:W-:Y:S01]  /*d3d0*/  IMAD R3, R18, UR23, RZ ;  /* 0x0000001712037c24 */ /* 0x000fe2000f8e02ff */
[----:B------:R-:W-:Y:S02]  /*d3e0*/  SHF.R.U32.HI R23, RZ, 0x5, R23 ;  /* 0x00000005ff177819 */ /* 0x000fe40000011617 */
        /* <DEDUP_REMOVED lines=18> */
[----:B------:R-:W-:-:S03]  /*d510*/  SHF.R.U32.HI R23, RZ, 0x5, R22 ;  /* 0x00000005ff177819 */ /* 0x000fc60000011616 */
[----:B------:R0:W-:Y:S04]  /*d520*/  STL [R1+0x5c4], RZ ;  /* 0x0005c4ff01007387 */ /* 0x0001e80000100800 */
[----:B------:R0:W-:Y:S01]  /*d530*/  STL [R1+0x5c8], RZ ;  /* 0x0005c8ff01007387 */ /* 0x0001e20000100800 */
[----:B------:R-:W-:-:S03]  /*d540*/  SGXT.U32 R23, R23, 0x1 ;  /* 0x000000011717781a */ /* 0x000fc60000000000 */
[----:B------:R0:W-:Y:S01]  /*d550*/  STL [R1+0x5cc], RZ ;  /* 0x0005ccff01007387 */ /* 0x0001e20000100800 */
[----:B------:R-:W-:Y:S01]  /*d560*/  IMAD R6, R18, UR27, RZ ;  /* 0x0000001b12067c24 */ /* 0x000fe2000f8e02ff */
[----:B------:R-:W-:Y:S01]  /*d570*/  SHF.R.U32.HI R22, RZ, 0x5, R22 ;  /* 0x00000005ff167819 */ /* 0x000fe20000011616 */
[----:B------:R-:W-:Y:S01]  /*d580*/  IMAD R3, R20, UR28, RZ ;  /* 0x0000001c14037c24 */ /* 0x000fe2000f8e02ff */
[C---:B------:R-:W-:Y:S02]  /*d590*/  LOP3.LUT R18, R23.reuse, 0xe, RZ, 0xfc, !PT ;  /* 0x0000000e17127812 */ /* 0x040fe400078efcff */
[C---:B------:R-:W-:Y:S02]  /*d5a0*/  LOP3.LUT R20, R23.reuse, 0xc, RZ, 0xfc, !PT ;  /* 0x0000000c17147812 */ /* 0x040fe400078efcff */
[----:B------:R-:W-:Y:S01]  /*d5b0*/  LOP3.LUT R23, R23, 0xa, RZ, 0xfc, !PT ;  /* 0x0000000a17177812 */ /* 0x000fe200078efcff */
[----:B------:R-:W-:Y:S01]  /*d5c0*/  IMAD R7, R15, UR19, RZ ;  /* 0x000000130f077c24 */ /* 0x000fe2000f8e02ff */
[----:B------:R-:W-:Y:S01]  /*d5d0*/  SGXT.U32 R22, R22, 0x1 ;  /* 0x000000011616781a */ /* 0x000fe20000000000 */
[----:B------:R-:W-:-:S02]  /*d5e0*/  IMAD R7, R16, UR24, RZ ;  /* 0x0000001810077c24 */ /* 0x000fc4000f8e02ff */
[----:B------:R-:W-:Y:S01]  /*d5f0*/  IMAD R7, R18, UR29, RZ ;  /* 0x0000001d12077c24 */ /* 0x000fe2000f8e02ff */
[----:B------:R-:W-:Y:S01]  /*d600*/  LOP3.LUT R18, R22, 0x8, RZ, 0xfc, !PT ;  /* 0x0000000816127812 */ /* 0x000fe200078efcff */
[----:B------:R-:W-:Y:S01]  /*d610*/  IMAD R6, R20, UR30, RZ ;  /* 0x0000001e14067c24 */ /* 0x000fe2000f8e02ff */
[C---:B------:R-:W-:Y:S01]  /*d620*/  LOP3.LUT R20, R22.reuse, 0x6, RZ, 0xfc, !PT ;  /* 0x0000000616147812 */ /* 0x040fe200078efcff */
[----:B------:R-:W-:Y:S01]  /*d630*/  IMAD R3, R23, UR31, RZ ;  /* 0x0000001f17037c24 */ /* 0x000fe2000f8e02ff */
[C---:B------:R-:W-:Y:S02]  /*d640*/  LOP3.LUT R23, R22.reuse, 0x4, RZ, 0xfc, !PT ;  /* 0x0000000416177812 */ /* 0x040fe400078efcff */
[----:B------:R-:W-:Y:S02]  /*d650*/  SHF.R.S32.HI R2, RZ, 0x1f, R0 ;  /* 0x0000001fff027819 */ /* 0x000fe40000011400 */
[----:B------:R-:W-:Y:S01]  /*d660*/  LOP3.LUT R22, R22, 0x2, RZ, 0xfc, !PT ;  /* 0x0000000216167812 */ /* 0x000fe200078efcff */
[----:B------:R-:W-:Y:S01]  /*d670*/  ULEA.HI UR5, UR5, UR4, URZ, 0x6 ;  /* 0x0000000405057291 */ /* 0x000fe2000f8f30ff */
[----:B------:R-:W-:Y:S01]  /*d680*/  SHF.L.U64.HI R2, R0, 0x1, R2 ;  /* 0x0000000100027819 */ /* 0x000fe20000010202 */
[----:B------:R-:W-:-:S02]  /*d690*/  IMAD R3, R18, UR32, RZ ;  /* 0x0000002012037c24 */ /* 0x000fc4000f8e02ff */
[----:B------:R-:W-:Y:S02]  /*d6a0*/  IMAD.SHL.U32 R0, R0, 0x2, RZ ;  /* 0x0000000200007824 */ /* 0x000fe400078e00ff */
[----:B------:R-:W-:Y:S02]  /*d6b0*/  IMAD R7, R20, UR11, RZ ;  /* 0x0000000b14077c24 */ /* 0x000fe4000f8e02ff */
[----:B------:R-:W-:Y:S02]  /*d6c0*/  IMAD R6, R23, UR33, RZ ;  /* 0x0000002117067c24 */ /* 0x000fe4000f8e02ff */
[----:B------:R-:W-:Y:S01]  /*d6d0*/  IMAD R3, R22, UR34, RZ ;  /* 0x0000002216037c24 */ /* 0x000fe2000f8e02ff */
[----:B0-----:R-:W-:-:S12]  /*d6e0*/  USHF.R.S32.HI UR5, URZ, 0x6, UR5 ;  /* 0x00000006ff057899 */ /* 0x001fd80008011405 */
.L_x_2:
[----:B------:R-:W0:Y:S01]  /*d6f0*/  S2R R7, SR_TID.X ;  /* 0x0000000000077919 */ /* 0x000e220000002100 */
[----:B------:R-:W1:Y:S01]  /*d700*/  LDCU UR6, c[0x0][0x3a8] ;  /* 0x00007500ff0677ac */ /* 0x000e620008000800 */
[----:B-----5:R-:W-:Y:S01]  /*d710*/  IMAD.MOV.U32 R20, RZ, RZ, R4 ;  /* 0x000000ffff147224 */ /* 0x020fe200078e0004 */
[----:B------:R-:W-:Y:S01]  /*d720*/  PRMT R13, RZ, 0x7610, R13 ;  /* 0x00007610ff0d7816 */ /* 0x000fe2000000000d */
[----:B------:R-:W2:Y:S01]  /*d730*/  S2R R14, SR_TID.X ;  /* 0x00000000000e7919 */ /* 0x000ea20000002100 */
[----:B------:R-:W-:Y:S01]  /*d740*/  IMAD.MOV.U32 R21, RZ, RZ, R5 ;  /* 0x000000ffff157224 */ /* 0x000fe200078e0005 */
[----:B------:R-:W3:Y:S01]  /*d750*/  S2R R3, SR_TID.X ;  /* 0x0000000000037919 */ /* 0x000ee20000002100 */
[----:B------:R-:W-:Y:S01]  /*d760*/  PRMT R16, RZ, 0x7610, R16 ;  /* 0x00007610ff107816 */ /* 0x000fe20000000010 */
[----:B------:R-:W4:Y:S01]  /*d770*/  LDCU UR4, c[0x0][0x3a8] ;  /* 0x00007500ff0477ac */ /* 0x000f220008000800 */
[----:B------:R0:W-:Y:S01]  /*d780*/  STL [R1+0x1114], R23 ;  /* 0x0011141701007387 */ /* 0x0001e20000100800 */
[----:B------:R-:W-:-:S02]  /*d790*/  PRMT R15, RZ, 0x7610, R15 ;  /* 0x00007610ff0f7816 */ /* 0x000fc4000000000f */
[----:B------:R-:W-:Y:S01]  /*d7a0*/  PRMT R8, RZ, 0x7610, R8 ;  /* 0x00007610ff087816 */ /* 0x000fe20000000008 */
[----:B------:R0:W-:Y:S04]  /*d7b0*/  STL [R1+0x1110], R24 ;  /* 0x0011101801007387 */ /* 0x0001e80000100800 */
[----:B------:R-:W-:Y:S01]  /*d7c0*/  STL [R1+0x110c], R22 ;  /* 0x00110c1601007387 */ /* 0x000fe20000100800 */
[----:B0-----:R-:W-:-:S03]  /*d7d0*/  SHF.R.U32.HI R7, RZ, 0x5, R7 ;  /* 0x00000005ff077819 */ /* 0x001fc60000011607 */
[----:B------:R-:W-:Y:S01]  /*d7e0*/  STL [R1+0x1108], R19 ;  /* 0x0011081301007387 */ /* 0x000fe20000100800 */
[----:B------:R-:W-:-:S03]  /*d7f0*/  SGXT.U32 R7, R7, 0x1 ;  /* 0x000000010707781a */ /* 0x000fc60000000000 */
[----:B------:R-:W-:Y:S01]  /*d800*/  STL [R1+0x1100], R12 ;  /* 0x0011000c01007387 */ /* 0x000fe20000100800 */
[----:B--2---:R-:W-:Y:S02]  /*d810*/  SHF.R.U32.HI R18, RZ, 0x5, R14 ;  /* 0x00000005ff127819 */ /* 0x004fe4000001160e */
[----:B------:R-:W-:Y:S01]  /*d820*/  LOP3.LUT R9, R7, 0x10, RZ, 0xfc, !PT ;  /* 0x0000001007097812 */ /* 0x000fe200078efcff */
[----:B------:R-:W-:Y:S01]  /*d830*/  STL [R1+0x1104], R12 ;  /* 0x0011040c01007387 */ /* 0x000fe20000100800 */
[----:B------:R-:W-:Y:S02]  /*d840*/  SGXT.U32 R18, R18, 0x1 ;  /* 0x000000011212781a */ /* 0x000fe40000000000 */
[----:B---3--:R-:W-:Y:S01]  /*d850*/  SHF.R.U32.HI R6, RZ, 0x5, R3 ;  /* 0x00000005ff067819 */ /* 0x008fe20000011603 */
[----:B------:R-:W0:Y:S01]  /*d860*/  S2R R7, SR_TID.X ;  /* 0x0000000000077919 */ /* 0x000e220000002100 */
[C---:B------:R-:W-:Y:S01]  /*d870*/  ISETP.GE.AND P0, PT, R18.reuse, UR10, PT ;  /* 0x0000000a12007c0c */ /* 0x040fe2000bf06270 */
[----:B------:R-:W-:Y:S01]  /*d880*/  IMAD R3, R18, UR35, RZ ;  /* 0x0000002312037c24 */ /* 0x000fe2000f8e02ff */
[----:B------:R-:W-:Y:S01]  /*d890*/  SGXT.U32 R6, R6, 0x1 ;  /* 0x000000010606781a */ /* 0x000fe20000000000 */
[----:B------:R-:W-:Y:S02]  /*d8a0*/  STL [R1+0x10fc], R0 ;  /* 0x0010fc0001007387 */ /* 0x000fe40000100800 */
[----:B------:R-:W-:Y:S01]  /*d8b0*/  IMAD.WIDE R4, R3, 0x2, R20 ;  /* 0x0000000203047825 */ /* 0x000fe200078e0214 */
[----:B------:R-:W-:Y:S01]  /*d8c0*/  LOP3.LUT R6, R6, 0x8, RZ, 0xfc, !PT ;  /* 0x0000000806067812 */ /* 0x000fe200078efcff */
[----:B------:R-:W-:Y:S01]  /*d8d0*/  STL [R1+0x10f8], R2 ;  /* 0x0010f80201007387 */ /* 0x000fe20000100800 */
[----:B------:R-:W-:-:S02]  /*d8e0*/  LOP3.LUT R3, R18, 0x3c, RZ, 0xfc, !PT ;  /* 0x0000003c12037812 */ /* 0x000fc400078efcff */
[----:B------:R-:W-:Y:S02]  /*d8f0*/  ISETP.GE.AND P1, PT, R6, UR10, PT ;  /* 0x0000000a06007c0c */ /* 0x000fe4000bf26270 */
[----:B------:R-:W-:Y:S01]  /*d900*/  LOP3.LUT R6, R18, 0x3e, RZ, 0xfc, !PT ;  /* 0x0000003e12067812 */ /* 0x000fe200078efcff */
[----:B------:R2:W3:Y:S01]  /*d910*/  @!P0 LDG.E.U16 R13, desc[UR8][R4.64] ;  /* 0x00000008040d8981 */ /* 0x0004e2000c1e1500 */
[----:B------:R-:W-:Y:S02]  /*d920*/  ISETP.GE.AND P0, PT, R9, UR10, PT ;  /* 0x0000000a09007c0c */ /* 0x000fe4000bf06270 */
[C---:B------:R-:W-:Y:S01]  /*d930*/  ISETP.GE.AND P2, PT, R3.reuse, UR10, PT ;  /* 0x0000000a03007c0c */ /* 0x040fe2000bf46270 */
[----:B------:R-:W-:Y:S01]  /*d940*/  IMAD R3, R3, UR35, RZ ;  /* 0x0000002303037c24 */ /* 0x000fe2000f8e02ff */
[C---:B------:R-:W-:Y:S02]  /*d950*/  ISETP.GE.AND P3, PT, R6.reuse, UR10, PT ;  /* 0x0000000a06007c0c */ /* 0x040fe4000bf66270 */
[----:B------:R-:W-:Y:S01]  /*d960*/  PRMT R23, RZ, 0x7610, R23 ;  /* 0x00007610ff177816 */ /* 0x000fe20000000017 */
[----:B--2---:R-:W-:-:S04]  /*d970*/  IMAD R4, R6, UR35, RZ ;  /* 0x0000002306047c24 */ /* 0x004fc8000f8e02ff */
[----:B------:R-:W-:Y:S01]  /*d980*/  IMAD.WIDE R4, R4, 0x2, R20 ;  /* 0x0000000204047825 */ /* 0x000fe200078e0214 */
[----:B0-----:R-:W-:-:S05]  /*d990*/  SHF.R.U32.HI R7, RZ, 0x5, R7 ;  /* 0x00000005ff077819 */ /* 0x001fca0000011607 */
[----:B------:R-:W2:Y:S01]  /*d9a0*/  @!P3 LDG.E.U16 R23, desc[UR8][R4.64] ;  /* 0x000000080417b981 */ /* 0x000ea2000c1e1500 */
[----:B------:R-:W-:-:S04]  /*d9b0*/  SGXT.U32 R7, R7, 0x1 ;  /* 0x000000010707781a */ /* 0x000fc80000000000 */
[C---:B------:R-:W-:Y:S02]  /*d9c0*/  LOP3.LUT R9, R7.reuse, 0x10, RZ, 0xfc, !PT ;  /* 0x0000001007097812 */ /* 0x040fe400078efcff */
[----:B------:R-:W-:-:S03]  /*d9d0*/  LOP3.LUT R7, R7, 0x8, RZ, 0xfc, !PT ;  /* 0x0000000807077812 */ /* 0x000fc600078efcff */
[----:B----4-:R-:W-:Y:S01]  /*d9e0*/  IMAD R9, R9, UR4, RZ ;  /* 0x0000000409097c24 */ /* 0x010fe2000f8e02ff */
[----:B------:R-:W0:Y:S01]  /*d9f0*/  LDCU UR4, c[0x0][0x3a8] ;  /* 0x00007500ff0477ac */ /* 0x000e220008000800 */
[----:B-1----:R-:W-:Y:S02]  /*da00*/  IMAD R7, R7, UR6, RZ ;  /* 0x0000000607077c24 */ /* 0x002fe4000f8e02ff */
[--C-:B------:R-:W-:Y:S02]  /*da10*/  IMAD.WIDE R10, R9, 0x2, R20.reuse ;  /* 0x00000002090a7825 */ /* 0x100fe400078e0214 */
[----:B------:R-:W1:Y:S02]  /*da20*/  S2R R9, SR_TID.X ;  /* 0x0000000000097919 */ /* 0x000e640000002100 */
[--C-:B------:R-:W-:Y:S01]  /*da30*/  IMAD.WIDE R6, R7, 0x2, R20.reuse ;  /* 0x0000000207067825 */ /* 0x100fe200078e0214 */
[----:B------:R-:W4:Y:S04]  /*da40*/  @!P0 LDG.E.U16 R8, desc[UR8][R10.64] ;  /* 0x000000080a088981 */ /* 0x000f28000c1e1500 */
[----:B------:R0:W2:Y:S02]  /*da50*/  @!P1 LDG.E.U16 R16, desc[UR8][R6.64] ;  /* 0x0000000806109981 */ /* 0x0000a4000c1e1500 */
[----:B0-----:R-:W-:-:S05]  /*da60*/  IMAD.WIDE R6, R3, 0x2, R20 ;  /* 0x0000000203067825 */ /* 0x001fca00078e0214 */
[----:B------:R-:W2:Y:S01]  /*da70*/  @!P2 LDG.E.U16 R15, desc[UR8][R6.64] ;  /* 0x00000008060fa981 */ /* 0x000ea2000c1e1500 */
[----:B-1----:R-:W-:-:S04]  /*da80*/  SHF.R.U32.HI R9, RZ, 0x5, R9 ;  /* 0x00000005ff097819 */ /* 0x002fc80000011609 */
[----:B------:R-:W-:-:S04]  /*da90*/  SGXT.U32 R9, R9, 0x1 ;  /* 0x000000010909781a */ /* 0x000fc80000000000 */
[----:B------:R-:W-:-:S04]  /*daa0*/  LOP3.LUT R9, R9, 0x18, RZ, 0xfc, !PT ;  /* 0x0000001809097812 */ /* 0x000fc800078efcff */
[----:B------:R-:W-:Y:S02]  /*dab0*/  ISETP.GE.AND P0, PT, R9, UR10, PT ;  /* 0x0000000a09007c0c */ /* 0x000fe4000bf06270 */
[----:B------:R-:W0:Y:S01]  /*dac0*/  S2R R9, SR_TID.X ;  /* 0x0000000000097919 */ /* 0x000e220000002100 */
[----:B------:R-:W-:Y:S02]  /*dad0*/  PRMT R3, RZ, 0x7610, R3 ;  /* 0x00007610ff037816 */ /* 0x000fe40000000003 */
[----:B0-----:R-:W-:-:S04]  /*dae0*/  SHF.R.U32.HI R9, RZ, 0x5, R9 ;  /* 0x00000005ff097819 */ /* 0x001fc80000011609 */
[----:B------:R-:W-:Y:S02]  /*daf0*/  SGXT.U32 R9, R9, 0x1 ;  /* 0x000000010909781a */ /* 0x000fe40000000000 */
[----:B------:R-:W-:-:S04]  /*db00*/  LOP3.LUT R5, R18, 0x3a, RZ, 0xfc, !PT ;  /* 0x0000003a12057812 */ /* 0x000fc800078efcff */
[C---:B------:R-:W-:Y:S01]  /*db10*/  ISETP.GE.AND P2, PT, R5.reuse, UR10, PT ;  /* 0x0000000a05007c0c */ /* 0x040fe2000bf46270 */
[----:B------:R-:W-:Y:S01]  /*db20*/  IMAD R5, R5, UR35, RZ ;  /* 0x0000002305057c24 */ /* 0x000fe2000f8e02ff */
[----:B------:R-:W-:Y:S02]  /*db30*/  LOP3.LUT R4, R18, 0x38, RZ, 0xfc, !PT ;  /* 0x0000003812047812 */ /* 0x000fe400078efcff */
[----:B------:R-:W-:Y:S01]  /*db40*/  SHF.R.U32.HI R14, RZ, 0x5, R14 ;  /* 0x00000005ff0e7819 */ /* 0x000fe2000001160e */
[----:B------:R-:W-:Y:S01]  /*db50*/  IMAD.WIDE R10, R5, 0x2, R20 ;  /* 0x00000002050a7825 */ /* 0x000fe200078e0214 */
[----:B------:R-:W-:Y:S02]  /*db60*/  ISETP.GE.AND P1, PT, R4, UR10, PT ;  /* 0x0000000a04007c0c */ /* 0x000fe4000bf26270 */
[----:B------:R-:W-:Y:S02]  /*db70*/  PRMT R29, RZ, 0x7610, R29 ;  /* 0x00007610ff1d7816 */ /* 0x000fe4000000001d */
[----:B------:R-:W-:-:S02]  /*db80*/  SGXT.U32 R14, R14, 0x1 ;  /* 0x000000010e0e781a */ /* 0x000fc40000000000 */
[----:B------:R-:W-:Y:S02]  /*db90*/  LOP3.LUT R5, R18, 0x36, RZ, 0xfc, !PT ;  /* 0x0000003612057812 */ /* 0x000fe400078efcff */
[----:B------:R-:W4:Y:S02]  /*dba0*/  @!P2 LDG.E.U16 R29, desc[UR8][R10.64] ;  /* 0x000000080a1da981 */ /* 0x000f24000c1e1500 */
[C---:B------:R-:W-:Y:S01]  /*dbb0*/  ISETP.GE.AND P2, PT, R5.reuse, UR10, PT ;  /* 0x0000000a05007c0c */ /* 0x040fe2000bf46270 */
[----:B------:R-:W-:Y:S01]  /*dbc0*/  IMAD R5, R5, UR35, RZ ;  /* 0x0000002305057c24 */ /* 0x000fe2000f8e02ff */
[----:B------:R-:W-:Y:S01]  /*dbd0*/  PRMT R24, RZ, 0x7610, R24 ;  /* 0x00007610ff187816 */ /* 0x000fe20000000018 */
[----:B---3--:R-:W-:Y:S04]  /*dbe0*/  STL [R1+0x10e0], R13 ;  /* 0x0010e00d01007387 */ /* 0x008fe80000100800 */
[----:B------:R-:W-:Y:S04]  /*dbf0*/  STL [R1+0x10e4], R13 ;  /* 0x0010e40d01007387 */ /* 0x000fe80000100800 */
[----:B------:R-:W-:Y:S04]  /*dc00*/  STL [R1+0x10e8], R13 ;  /* 0x0010e80d01007387 */ /* 0x000fe80000100800 */
[----:B------:R-:W-:Y:S04]  /*dc10*/  STL [R1+0x10ec], R13 ;  /* 0x0010ec0d01007387 */ /* 0x000fe80000100800 */
[----:B------:R-:W-:Y:S04]  /*dc20*/  STL [R1+0x10f0], R13 ;  /* 0x0010f00d01007387 */ /* 0x000fe80000100800 */
[----:B------:R-:W-:Y:S04]  /*dc30*/  STL [R1+0x10f4], R13 ;  /* 0x0010f40d01007387 */ /* 0x000fe80000100800 */
[----:B--2---:R0:W-:Y:S02]  /*dc40*/  STL [R1+0x48], R15 ;  /* 0x0000480f01007387 */ /* 0x0041e40000100800 */
[----:B0-----:R-:W-:-:S05]  /*dc50*/  LOP3.LUT R15, R9, 0x18, RZ, 0xfc, !PT ;  /* 0x00000018090f7812 */ /* 0x001fca00078efcff */
[----:B------:R-:W-:Y:S01]  /*dc60*/  IMAD R15, R15, UR4, RZ ;  /* 0x000000040f0f7c24 */ /* 0x000fe2000f8e02ff */
[----:B------:R-:W0:Y:S03]  /*dc70*/  LDCU UR4, c[0x0][0x3a8] ;  /* 0x00007500ff0477ac */ /* 0x000e260008000800 */
[----:B------:R-:W-:-:S05]  /*dc80*/  IMAD.WIDE R6, R15, 0x2, R20 ;  /* 0x000000020f067825 */ /* 0x000fca00078e0214 */
[----:B------:R1:W2:Y:S02]  /*dc90*/  @!P0 LDG.E.U16 R3, desc[UR8][R6.64] ;  /* 0x0000000806038981 */ /* 0x0002a4000c1e1500 */
[----:B-1----:R-:W1:Y:S01]  /*dca0*/  S2R R6, SR_TID.X ;  /* 0x0000000000067919 */ /* 0x002e620000002100 */
[----:B------:R-:W-:Y:S01]  /*dcb0*/  IMAD R9, R4, UR35, RZ ;  /* 0x0000002304097c24 */ /* 0x000fe2000f8e02ff */
[----:B------:R3:W-:Y:S01]  /*dcc0*/  STL [R1+0x64], R23 ;  /* 0x0000641701007387 */ /* 0x0007e20000100800 */
[----:B------:R-:W-:Y:S02]  /*dcd0*/  PRMT R4, RZ, 0x7610, R4 ;  /* 0x00007610ff047816 */ /* 0x000fe40000000004 */
[----:B---3--:R-:W-:Y:S01]  /*dce0*/  LOP3.LUT R23, R14, 0x20, RZ, 0xfc, !PT ;  /* 0x000000200e177812 */ /* 0x008fe200078efcff */
[----:B------:R-:W-:-:S03]  /*dcf0*/  IMAD.WIDE R14, R9, 0x2, R20 ;  /* 0x00000002090e7825 */ /* 0x000fc600078e0214 */
[----:B------:R-:W-:Y:S02]  /*dd00*/  ISETP.GE.AND P0, PT, R23, UR10, PT ;  /* 0x0000000a17007c0c */ /* 0x000fe4000bf06270 */
[----:B------:R3:W2:Y:S01]  /*dd10*/  @!P1 LDG.E.U16 R4, desc[UR8][R14.64] ;  /* 0x000000080e049981 */ /* 0x0006a2000c1e1500 */
[----:B------:R-:W-:-:S03]  /*dd20*/  PRMT R7, RZ, 0x7610, R7 ;  /* 0x00007610ff077816 */ /* 0x000fc60000000007 */
[----:B------:R-:W2:Y:S01]  /*dd30*/  LDL.LU R23, [R1+0x1114] ;  /* 0x0011140001177983 */ /* 0x000ea20000300800 */
[----:B-1----:R-:W-:-:S04]  /*dd40*/  SHF.R.U32.HI R6, RZ, 0x5, R6 ;  /* 0x00000005ff067819 */ /* 0x002fc80000011606 */
[----:B------:R-:W-:-:S04]  /*dd50*/  SGXT.U32 R6, R6, 0x1 ;  /* 0x000000010606781a */ /* 0x000fc80000000000 */
[----:B------:R-:W-:Y:S02]  /*dd60*/  LOP3.LUT R11, R6, 0x20, RZ, 0xfc, !PT ;  /* 0x00000020060b7812 */ /* 0x000fe400078efcff */
[----:B------:R-:W-:-:S03]  /*dd70*/  LOP3.LUT R6, R18, 0x34, RZ, 0xfc, !PT ;  /* 0x0000003412067812 */ /* 0x000fc600078efcff */
[----:B0-----:R-:W-:Y:S01]  /*dd80*/  IMAD R11, R11, UR4, RZ ;  /* 0x000000040b0b7c24 */ /* 0x001fe2000f8e02ff */
[C---:B------:R-:W-:Y:S01]  /*dd90*/  ISETP.GE.AND P1, PT, R6.reuse, UR10, PT ;  /* 0x0000000a06007c0c */ /* 0x040fe2000bf26270 */
[--C-:B---3--:R-:W-:Y:S01]  /*dda0*/  IMAD.WIDE R14, R5, 0x2, R20.reuse ;  /* 0x00000002050e7825 */ /* 0x108fe200078e0214 */
[----:B------:R-:W0:Y:S03]  /*ddb0*/  LDCU UR4, c[0x0][0x3a8] ;  /* 0x00007500ff0477ac */ /* 0x000e260008000800 */
[----:B------:R-:W-:Y:S01]  /*ddc0*/  IMAD.WIDE R10, R11, 0x2, R20 ;  /* 0x000000020b0a7825 */ /* 0x000fe200078e0214 */
[----:B------:R1:W3:Y:S03]  /*ddd0*/  @!P2 LDG.E.U16 R24, desc[UR8][R14.64] ;  /* 0x000000080e18a981 */ /* 0x0002e6000c1e1500 */
[----:B------:R-:W-:Y:S01]  /*dde0*/  IMAD R6, R6, UR35, RZ ;  /* 0x0000002306067c24 */ /* 0x000fe2000f8e02ff */
[----:B------:R0:W2:Y:S01]  /*ddf0*/  @!P0 LDG.E.U16 R7, desc[UR8][R10.64] ;  /* 0x000000080a078981 */ /* 0x0000a2000c1e1500 */
[----:B-1----:R-:W-:-:S02]  /*de00*/  PRMT R14, RZ, 0x7610, R14 ;  /* 0x00007610ff0e7816 */ /* 0x002fc4000000000e */
[----:B0-----:R-:W-:-:S05]  /*de10*/  IMAD.WIDE R10, R6, 0x2, R20 ;  /* 0x00000002060a7825 */ /* 0x001fca00078e0214 */
[----:B------:R0:W2:Y:S01]  /*de20*/  @!P1 LDG.E.U16 R14, desc[UR8][R10.64] ;  /* 0x000000080a0e9981 */ /* 0x0000a2000c1e1500 */
[----:B------:R-:W1:Y:S02]  /*de30*/  S2R R5, SR_TID.X ;  /* 0x0000000000057919 */ /* 0x000e640000002100 */
[----:B-1----:R-:W-:-:S04]  /*de40*/  SHF.R.U32.HI R15, RZ, 0x5, R5 ;  /* 0x00000005ff0f7819 */ /* 0x002fc80000011605 */
[----:B------:R-:W-:-:S04]  /*de50*/  SGXT.U32 R15, R15, 0x1 ;  /* 0x000000010f0f781a */ /* 0x000fc80000000000 */
[----:B------:R-:W-:-:S04]  /*de60*/  LOP3.LUT R15, R15, 0x28, RZ, 0xfc, !PT ;  /* 0x000000280f0f7812 */ /* 0x000fc800078efcff */
[----:B------:R-:W-:Y:S02]  /*de70*/  ISETP.GE.AND P0, PT, R15, UR10, PT ;  /* 0x0000000a0f007c0c */ /* 0x000fe4000bf06270 */
[----:B------:R-:W1:Y:S01]  /*de80*/  S2R R15, SR_TID.X ;  /* 0x00000000000f7919 */ /* 0x000e620000002100 */
[----:B------:R-:W-:-:S04]  /*de90*/  LOP3.LUT R5, R18, 0x32, RZ, 0xfc, !PT ;  /* 0x0000003212057812 */ /* 0x000fc800078efcff */
[C---:B------:R-:W-:Y:S01]  /*dea0*/  ISETP.GE.AND P2, PT, R5.reuse, UR10, PT ;  /* 0x0000000a05007c0c */ /* 0x040fe2000bf46270 */
[----:B------:R-:W-:Y:S01]  /*deb0*/  IMAD R6, R5, UR35, RZ ;  /* 0x0000002305067c24 */ /* 0x000fe2000f8e02ff */
[----:B------:R-:W-:-:S03]  /*dec0*/  PRMT R26, RZ, 0x7610, R26 ;  /* 0x00007610ff1a7816 */ /* 0x000fc6000000001a */
[----:B0-----:R-:W-:Y:S01]  /*ded0*/  IMAD.WIDE R10, R6, 0x2, R20 ;  /* 0x00000002060a7825 */ /* 0x001fe200078e0214 */
[----:B------:R-:W-:-:S07]  /*dee0*/  PRMT R9, RZ, 0x7610, R9 ;  /* 0x00007610ff097816 */ /* 0x000fce0000000009 */
[----:B------:R0:W4:Y:S01]  /*def0*/  @!P2 LDG.E.U16 R26, desc[UR8][R10.64] ;  /* 0x000000080a1aa981 */ /* 0x000122000c1e1500 */
[----:B------:R-:W-:-:S04]  /*df00*/  LOP3.LUT R5, R18, 0x30, RZ, 0xfc, !PT ;  /* 0x0000003012057812 */ /* 0x000fc800078efcff */
[----:B------:R-:W-:Y:S02]  /*df10*/  ISETP.GE.AND P1, PT, R5, UR10, PT ;  /* 0x0000000a05007c0c */ /* 0x000fe4000bf26270 */
[----:B------:R-:W-:Y:S02]  /*df20*/  PRMT R17, RZ, 0x7610, R17 ;  /* 0x00007610ff117816 */ /* 0x000fe40000000011 */
[----:B------:R-:W-:Y:S02]  /*df30*/  PRMT R28, RZ, 0x7610, R28 ;  /* 0x00007610ff1c7816 */ /* 0x000fe4000000001c */
[----:B------:R-:W-:Y:S01]  /*df40*/  PRMT R22, RZ, 0x7610, R22 ;  /* 0x00007610ff167816 */ /* 0x000fe20000000016 */
[----:B---3--:R3:W-:Y:S04]  /*df50*/  STL [R1+0x60], R24 ;  /* 0x0000601801007387 */ /* 0x0087e80000100800 */
[----:B---3--:R-:W3:Y:S04]  /*df60*/  LDL.LU R24, [R1+0x1110] ;  /* 0x0011100001187983 */ /* 0x008ee80000300800 */
[----:B--2---:R1:W-:Y:S02]  /*df70*/  STL [R1+0x40], R14 ;  /* 0x0000400e01007387 */ /* 0x0043e40000100800 */
[----:B-1----:R-:W-:-:S04]  /*df80*/  SHF.R.U32.HI R14, RZ, 0x5, R15 ;  /* 0x00000005ff0e7819 */ /* 0x002fc8000001160f */
[----:B------:R-:W-:-:S04]  /*df90*/  SGXT.U32 R14, R14, 0x1 ;  /* 0x000000010e0e781a */ /* 0x000fc80000000000 */
[----:B------:R-:W-:-:S05]  /*dfa0*/  LOP3.LUT R14, R14, 0x28, RZ, 0xfc, !PT ;  /* 0x000000280e0e7812 */ /* 0x000fca00078efcff */
[----:B------:R-:W-:Y:S01]  /*dfb0*/  IMAD R14, R14, UR4, RZ ;  /* 0x000000040e0e7c24 */ /* 0x000fe2000f8e02ff */
[----:B------:R-:W1:Y:S03]  /*dfc0*/  LDCU UR4, c[0x0][0x3a8] ;  /* 0x00007500ff0477ac */ /* 0x000e660008000800 */
[----:B0-----:R-:W-:-:S05]  /*dfd0*/  IMAD.WIDE R10, R14, 0x2, R20 ;  /* 0x000000020e0a7825 */ /* 0x001fca00078e0214 */
[----:B------:R0:W2:Y:S01]  /*dfe0*/  @!P0 LDG.E.U16 R9, desc[UR8][R10.64] ;  /* 0x000000080a098981 */ /* 0x0000a2000c1e1500 */
[----:B------:R-:W-:Y:S01]  /*dff0*/  SHF.R.U32.HI R15, RZ, 0x5, R15 ;  /* 0x00000005ff0f7819 */ /* 0x000fe2000001160f */
[----:B0-----:R-:W0:Y:S03]  /*e000*/  S2R R11, SR_TID.X ;  /* 0x00000000000b7919 */ /* 0x001e260000002100 */
[----:B------:R-:W-:-:S04]  /*e010*/  SGXT.U32 R15, R15, 0x1 ;  /* 0x000000010f0f781a */ /* 0x000fc80000000000 */
[C---:B------:R-:W-:Y:S02]  /*e020*/  LOP3.LUT R14, R15.reuse, 0x2, RZ, 0xfc, !PT ;  /* 0x000000020f0e7812 */ /* 0x040fe400078efcff */
[----:B------:R-:W-:Y:S02]  /*e030*/  LOP3.LUT R15, R15, 0x30, RZ, 0xfc, !PT ;  /* 0x000000300f0f7812 */ /* 0x000fe400078efcff */
[----:B------:R-:W-:-:S03]  /*e040*/  ISETP.GE.AND P0, PT, R14, UR10, PT ;  /* 0x0000000a0e007c0c */ /* 0x000fc6000bf06270 */
[----:B-1----:R-:W-:Y:S01]  /*e050*/  IMAD R15, R15, UR4, RZ ;  /* 0x000000040f0f7c24 */ /* 0x002fe2000f8e02ff */
[----:B------:R-:W-:Y:S01]  /*e060*/  PRMT R10, RZ, 0x7610, R10 ;  /* 0x00007610ff0a7816 */ /* 0x000fe2000000000a */
[----:B------:R-:W1:Y:S02]  /*e070*/  LDCU UR4, c[0x0][0x3a8] ;  /* 0x00007500ff0477ac */ /* 0x000e640008000800 */
[----:B------:R-:W-:-:S05]  /*e080*/  IMAD.WIDE R14, R15, 0x2, R20 ;  /* 0x000000020f0e7825 */ /* 0x000fca00078e0214 */
[----:B------:R0:W2:Y:S02]  /*e090*/  @!P1 LDG.E.U16 R10, desc[UR8][R14.64] ;  /* 0x000000080e0a9981 */ /* 0x0000a4000c1e1500 */
[----:B0-----:R-:W-:-:S04]  /*e0a0*/  SHF.R.U32.HI R15, RZ, 0x5, R11 ;  /* 0x00000005ff0f7819 */ /* 0x001fc8000001160b */
[----:B------:R-:W-:-:S04]  /*e0b0*/  SGXT.U32 R15, R15, 0x1 ;  /* 0x000000010f0f781a */ /* 0x000fc80000000000 */
[----:B------:R-:W-:-:S04]  /*e0c0*/  LOP3.LUT R11, R15, 0x4, RZ, 0xfc, !PT ;  /* 0x000000040f0b7812 */ /* 0x000fc800078efcff */
[----:B------:R-:W-:Y:S02]  /*e0d0*/  ISETP.GE.AND P1, PT, R11, UR10, PT ;  /* 0x0000000a0b007c0c */ /* 0x000fe4000bf26270 */
[----:B------:R-:W0:Y:S01]  /*e0e0*/  S2R R11, SR_TID.X ;  /* 0x00000000000b7919 */ /* 0x000e220000002100 */
[----:B------:R-:W-:-:S05]  /*e0f0*/  LOP3.LUT R15, R15, 0x2, RZ, 0xfc, !PT ;  /* 0x000000020f0f7812 */ /* 0x000fca00078efcff */
[----:B-1----:R-:W-:Y:S01]  /*e100*/  IMAD R15, R15, UR4, RZ ;  /* 0x000000040f0f7c24 */ /* 0x002fe2000f8e02ff */
[----:B------:R-:W1:Y:S03]  /*e110*/  LDCU UR4, c[0x0][0x3a8] ;  /* 0x00007500ff0477ac */ /* 0x000e660008000800 */
        /* <DEDUP_REMOVED lines=27> */
[----:B------:R-:W-:Y:S02]  /*e2d0*/  LOP3.LUT R15, R15, 0xa, RZ, 0xfc, !PT ;  /* 0x0000000a0f0f7812 */ /* 0x000fe400078efcff */
[----:B------:R-:W-:-:S03]  /*e2e0*/  PRMT R5, RZ, 0x7610, R5 ;  /* 0x00007610ff057816 */ /* 0x000fc60000000005 */
[----:B-1----:R-:W-:Y:S01]  /*e2f0*/  IMAD R15, R15, UR4, RZ ;  /* 0x000000040f0f7c24 */ /* 0x002fe2000f8e02ff */
[----:B------:R-:W1:Y:S03]  /*e300*/  LDCU UR4, c[0x0][0x3a8] ;  /* 0x00007500ff0477ac */ /* 0x000e660008000800 */
[----:B------:R-:W-:-:S05]  /*e310*/  IMAD.WIDE R14, R15, 0x2, R20 ;  /* 0x000000020f0e7825 */ /* 0x000fca00078e0214 */
[----:B------:R0:W4:Y:S02]  /*e320*/  @!P1 LDG.E.U16 R5, desc[UR8][R14.64] ;  /* 0x000000080e059981 */ /* 0x000124000c1e1500 */
        /* <DEDUP_REMOVED lines=39> */
[----:B---3--:R-:W-:-:S03]  /*e5a0*/  PRMT R24, RZ, 0x7610, R24 ;  /* 0x00007610ff187816 */ /* 0x008fc60000000018 */
[----:B-1----:R-:W-:Y:S01]  /*e5b0*/  IMAD R15, R15, UR4, RZ ;  /* 0x000000040f0f7c24 */ /* 0x002fe2000f8e02ff */
[----:B------:R-:W1:Y:S03]  /*e5c0*/  LDCU UR4, c[0x0][0x3a8] ;  /* 0x00007500ff0477ac */ /* 0x000e660008000800 */
[----:B------:R-:W-:-:S05]  /*e5d0*/  IMAD.WIDE R14, R15, 0x2, R20 ;  /* 0x000000020f0e7825 */ /* 0x000fca00078e0214 */
[----:B------:R0:W3:Y:S02]  /*e5e0*/  @!P2 LDG.E.U16 R24, desc[UR8][R14.64] ;  /* 0x000000080e18a981 */ /* 0x0000e4000c1e1500 */
[----:B0-----:R-:W-:-:S04]  /*e5f0*/  SHF.R.U32.HI R15, RZ, 0x5, R11 ;  /* 0x00000005ff0f7819 */ /* 0x001fc8000001160b */
[----:B------:R-:W-:-:S04]  /*e600*/  SGXT.U32 R15, R15, 0x1 ;  /* 0x000000010f0f781a */ /* 0x000fc80000000000 */
[C---:B------:R-:W-:Y:S02]  /*e610*/  LOP3.LUT R11, R15.reuse, 0x2a, RZ, 0xfc, !PT ;  /* 0x0000002a0f0b7812 */ /* 0x040fe400078efcff */
[----:B------:R-:W-:Y:S02]  /*e620*/  LOP3.LUT R15, R15, 0xe, RZ, 0xfc, !PT ;  /* 0x0000000e0f0f7812 */ /* 0x000fe400078efcff */
[----:B------:R-:W-:-:S03]  /*e630*/  PRMT R19, RZ, 0x7610, R19 ;  /* 0x00007610ff137816 */ /* 0x000fc60000000013 */
[----:B-1----:R-:W-:Y:S01]  /*e640*/  IMAD R15, R15, UR4, RZ ;  /* 0x000000040f0f7c24 */ /* 0x002fe2000f8e02ff */
[----:B--2---:R0:W-:Y:S03]  /*e650*/  STL [R1+0x44], R22 ;  /* 0x0000441601007387 */ /* 0x0041e60000100800 */
[----:B------:R-:W-:Y:S01]  /*e660*/  IMAD.WIDE R14, R15, 0x2, R20 ;  /* 0x000000020f0e7825 */ /* 0x000fe200078e0214 */
[----:B------:R-:W-:Y:S01]  /*e670*/  ISETP.GE.AND P1, PT, R11, UR10, PT ;  /* 0x0000000a0b007c0c */ /* 0x000fe2000bf26270 */
[----:B------:R-:W1:Y:S03]  /*e680*/  LDCU UR4, c[0x0][0x3a8] ;  /* 0x00007500ff0477ac */ /* 0x000e660008000800 */
[----:B------:R2:W3:Y:S04]  /*e690*/  @!P0 LDG.E.U16 R19, desc[UR8][R14.64] ;  /* 0x000000080e138981 */ /* 0x0004e8000c1e1500 */
[----:B0-----:R-:W4:Y:S01]  /*e6a0*/  LDL.LU R22, [R1+0x110c] ;  /* 0x00110c0001167983 */ /* 0x001f220000300800 */
[----:B------:R-:W2:Y:S02]  /*e6b0*/  S2R R11, SR_TID.X ;  /* 0x00000000000b7919 */ /* 0x000ea40000002100 */
[----:B--2---:R-:W-:-:S04]  /*e6c0*/  SHF.R.U32.HI R15, RZ, 0x5, R11 ;  /* 0x00000005ff0f7819 */ /* 0x004fc8000001160b */
[----:B------:R-:W-:-:S04]  /*e6d0*/  SGXT.U32 R15, R15, 0x1 ;  /* 0x000000010f0f781a */ /* 0x000fc80000000000 */
[----:B------:R-:W-:-:S04]  /*e6e0*/  LOP3.LUT R11, R15, 0x14, RZ, 0xfc, !PT ;  /* 0x000000140f0b7812 */ /* 0x000fc800078efcff */
[----:B------:R-:W-:Y:S02]  /*e6f0*/  ISETP.GE.AND P0, PT, R11, UR10, PT ;  /* 0x0000000a0b007c0c */ /* 0x000fe4000bf06270 */
[----:B------:R-:W0:Y:S01]  /*e700*/  S2R R11, SR_TID.X ;  /* 0x00000000000b7919 */ /* 0x000e220000002100 */
[----:B---3--:R2:W-:Y:S04]  /*e710*/  STL [R1+0x1c], R19 ;  /* 0x00001c1301007387 */ /* 0x0085e80000100800 */
[----:B--2---:R-:W2:Y:S01]  /*e720*/  LDL.LU R19, [R1+0x1108] ;  /* 0x0011080001137983 */ /* 0x004ea20000300800 */
[----:B------:R-:W-:Y:S02]  /*e730*/  LOP3.LUT R15, R15, 0x2a, RZ, 0xfc, !PT ;  /* 0x0000002a0f0f7812 */ /* 0x000fe400078efcff */
[----:B----4-:R-:W-:-:S03]  /*e740*/  PRMT R22, RZ, 0x7610, R22 ;  /* 0x00007610ff167816 */ /* 0x010fc60000000016 */
[----:B-1----:R-:W-:Y:S01]  /*e750*/  IMAD R15, R15, UR4, RZ ;  /* 0x000000040f0f7c24 */ /* 0x002fe2000f8e02ff */
[----:B------:R-:W1:Y:S03]  /*e760*/  LDCU UR4, c[0x0][0x3a8] ;  /* 0x00007500ff0477ac */ /* 0x000e660008000800 */
[----:B------:R-:W-:-:S05]  /*e770*/  IMAD.WIDE R14, R15, 0x2, R20 ;  /* 0x000000020f0e7825 */ /* 0x000fca00078e0214 */
[----:B------:R0:W3:Y:S02]  /*e780*/  @!P1 LDG.E.U16 R22, desc[UR8][R14.64] ;  /* 0x000000080e169981 */ /* 0x0000e4000c1e1500 */
        /* <DEDUP_REMOVED lines=8> */
[----:B------:R-:W-:Y:S01]  /*e810*/  IMAD.WIDE R14, R15, 0x2, R20 ;  /* 0x000000020f0e7825 */ /* 0x000fe200078e0214 */
[----:B------:R-:W-:Y:S02]  /*e820*/  PRMT R12, RZ, 0x7610, R12 ;  /* 0x00007610ff0c7816 */ /* 0x000fe4000000000c */
[----:B--2---:R-:W-:-:S06]  /*e830*/  PRMT R19, RZ, 0x7610, R19 ;  /* 0x00007610ff137816 */ /* 0x004fcc0000000013 */
[----:B------:R0:W2:Y:S02]  /*e840*/  @!P0 LDG.E.U16 R19, desc[UR8][R14.64] ;  /* 0x000000080e138981 */ /* 0x0000a4000c1e1500 */
[----:B0-----:R-:W-:-:S04]  /*e850*/  SHF.R.U32.HI R15, RZ, 0x5, R11 ;  /* 0x00000005ff0f7819 */ /* 0x001fc8000001160b */
[----:B------:R-:W-:-:S04]  /*e860*/  SGXT.U32 R15, R15, 0x1 ;  /* 0x000000010f0f781a */ /* 0x000fc80000000000 */
[C---:B------:R-:W-:Y:S02]  /*e870*/  LOP3.LUT R11, R15.reuse, 0x1c, RZ, 0xfc, !PT ;  /* 0x0000001c0f0b7812 */ /* 0x040fe400078efcff */
[----:B------:R-:W-:-:S05]  /*e880*/  LOP3.LUT R15, R15, 0x16, RZ, 0xfc, !PT ;  /* 0x000000160f0f7812 */ /* 0x000fca00078efcff */
[----:B-1----:R-:W-:Y:S01]  /*e890*/  IMAD R15, R15, UR4, RZ ;  /* 0x000000040f0f7c24 */ /* 0x002fe2000f8e02ff */
[----:B------:R-:W-:Y:S01]  /*e8a0*/  ISETP.GE.AND P0, PT, R11, UR10, PT ;  /* 0x0000000a0b007c0c */ /* 0x000fe2000bf06270 */
[----:B------:R-:W0:Y:S02]  /*e8b0*/  LDCU UR4, c[0x0][0x3a8] ;  /* 0x00007500ff0477ac */ /* 0x000e240008000800 */
[----:B------:R-:W-:-:S05]  /*e8c0*/  IMAD.WIDE R14, R15, 0x2, R20 ;  /* 0x000000020f0e7825 */ /* 0x000fca00078e0214 */
[----:B------:R1:W4:Y:S01]  /*e8d0*/  @!P1 LDG.E.U16 R12, desc[UR8][R14.64] ;  /* 0x000000080e0c9981 */ /* 0x000322000c1e1500 */
[----:B------:R-:W1:Y:S02]  /*e8e0*/  S2R R11, SR_TID.X ;  /* 0x00000000000b7919 */ /* 0x000e640000002100 */
[----:B-1----:R-:W-:-:S04]  /*e8f0*/  SHF.R.U32.HI R15, RZ, 0x5, R11 ;  /* 0x00000005ff0f7819 */ /* 0x002fc8000001160b */
[----:B------:R-:W-:-:S04]  /*e900*/  SGXT.U32 R15, R15, 0x1 ;  /* 0x000000010f0f781a */ /* 0x000fc80000000000 */
[----:B------:R-:W-:-:S04]  /*e910*/  LOP3.LUT R11, R15, 0x1e, RZ, 0xfc, !PT ;  /* 0x0000001e0f0b7812 */ /* 0x000fc800078efcff */
[----:B------:R-:W-:Y:S01]  /*e920*/  ISETP.GE.AND P1, PT, R11, UR10, PT ;  /* 0x0000000a0b007c0c */ /* 0x000fe2000bf26270 */
[----:B----4-:R1:W-:Y:S04]  /*e930*/  STL [R1+0xc], R12 ;  /* 0x00000c0c01007387 */ /* 0x0103e80000100800 */
[----:B-1----:R-:W4:Y:S01]  /*e940*/  LDL.LU R12, [R1+0x1104] ;  /* 0x00110400010c7983 */ /* 0x002f220000300800 */
[----:B------:R-:W1:Y:S01]  /*e950*/  S2R R11, SR_TID.X ;  /* 0x00000000000b7919 */ /* 0x000e620000002100 */
[----:B------:R-:W-:Y:S02]  /*e960*/  LOP3.LUT R15, R15, 0x1c, RZ, 0xfc, !PT ;  /* 0x0000001c0f0f7812 */ /* 0x000fe400078efcff */
[----:B------:R-:W-:-:S03]  /*e970*/  PRMT R6, RZ, 0x7610, R6 ;  /* 0x00007610ff067816 */ /* 0x000fc60000000006 */
[----:B0-----:R-:W-:Y:S01]  /*e980*/  IMAD R15, R15, UR4, RZ ;  /* 0x000000040f0f7c24 */ /* 0x001fe2000f8e02ff */
[----:B------:R-:W0:Y:S03]  /*e990*/  LDCU UR4, c[0x0][0x3a8] ;  /* 0x00007500ff0477ac */ /* 0x000e260008000800 */
[----:B------:R-:W-:-:S05]  /*e9a0*/  IMAD.WIDE R14, R15, 0x2, R20 ;  /* 0x000000020f0e7825 */ /* 0x000fca00078e0214 */
[----:B------:R1:W2:Y:S02]  /*e9b0*/  @!P0 LDG.E.U16 R6, desc[UR8][R14.64] ;  /* 0x000000080e068981 */ /* 0x0002a4000c1e1500 */
[----:B-1----:R-:W-:-:S04]  /*e9c0*/  SHF.R.U32.HI R15, RZ, 0x5, R11 ;  /* 0x00000005ff0f7819 */ /* 0x002fc8000001160b */
[----:B------:R-:W-:-:S04]  /*e9d0*/  SGXT.U32 R15, R15, 0x1 ;  /* 0x000000010f0f781a */ /* 0x000fc80000000000 */
[C---:B------:R-:W-:Y:S02]  /*e9e0*/  LOP3.LUT R14, R15.reuse, 0x24, RZ, 0xfc, !PT ;  /* 0x000000240f0e7812 */ /* 0x040fe400078efcff */
[----:B------:R-:W-:Y:S02]  /*e9f0*/  LOP3.LUT R15, R15, 0x1e, RZ, 0xfc, !PT ;  /* 0x0000001e0f0f7812 */ /* 0x000fe400078efcff */
[----:B------:R-:W-:-:S03]  /*ea00*/  ISETP.GE.AND P0, PT, R14, UR10, PT ;  /* 0x0000000a0e007c0c */ /* 0x000fc6000bf06270 */
[----:B0-----:R-:W-:Y:S01]  /*ea10*/  IMAD R15, R15, UR4, RZ ;  /* 0x000000040f0f7c24 */ /* 0x001fe2000f8e02ff */
[----:B----4-:R-:W-:-:S03]  /*ea20*/  PRMT R12, RZ, 0x7610, R12 ;  /* 0x00007610ff0c7816 */ /* 0x010fc6000000000c */
[----:B------:R-:W-:Y:S01]  /*ea30*/  IMAD.WIDE R14, R15, 0x2, R20 ;  /* 0x000000020f0e7825 */ /* 0x000fe200078e0214 */
[----:B------:R-:W-:Y:S01]  /*ea40*/  SHF.R.U32.HI R11, RZ, 0x5, R11 ;  /* 0x00000005ff0b7819 */ /* 0x000fe2000001160b */
[----:B------:R-:W0:Y:S03]  /*ea50*/  LDCU UR4, c[0x0][0x3a8] ;  /* 0x00007500ff0477ac */ /* 0x000e260008000800 */
[----:B------:R1:W4:Y:S01]  /*ea60*/  @!P1 LDG.E.U16 R12, desc[UR8][R14.64] ;  /* 0x000000080e0c9981 */ /* 0x000322000c1e1500 */
[----:B------:R-:W-:Y:S01]  /*ea70*/  SGXT.U32 R11, R11, 0x1 ;  /* 0x000000010b0b781a */ /* 0x000fe20000000000 */
[----:B-1----:R-:W1:Y:S03]  /*ea80*/  S2R R15, SR_TID.X ;  /* 0x00000000000f7919 */ /* 0x002e660000002100 */
[----:B------:R-:W-:-:S04]  /*ea90*/  LOP3.LUT R11, R11, 0x26, RZ, 0xfc, !PT ;  /* 0x000000260b0b7812 */ /* 0x000fc800078efcff */
[----:B------:R-:W-:Y:S02]  /*eaa0*/  ISETP.GE.AND P1, PT, R11, UR10, PT ;  /* 0x0000000a0b007c0c */ /* 0x000fe4000bf26270 */
[----:B------:R-:W0:Y:S01]  /*eab0*/  S2R R11, SR_TID.X ;  /* 0x00000000000b7919 */ /* 0x000e220000002100 */
[----:B----4-:R4:W-:Y:S04]  /*eac0*/  STL [R1+0x8], R12 ;  /* 0x0000080c01007387 */ /* 0x0109e80000100800 */
[----:B----4-:R-:W4:Y:S01]  /*ead0*/  LDL.LU R12, [R1+0x1100] ;  /* 0x00110000010c7983 */ /* 0x010f220000300800 */
[----:B-1----:R-:W-:-:S04]  /*eae0*/  SHF.R.U32.HI R15, RZ, 0x5, R15 ;  /* 0x00000005ff0f7819 */ /* 0x002fc8000001160f */
[----:B------:R-:W-:-:S04]  /*eaf0*/  SGXT.U32 R15, R15, 0x1 ;  /* 0x000000010f0f781a */ /* 0x000fc80000000000 */
[----:B------:R-:W-:-:S05]  /*eb00*/  LOP3.LUT R15, R15, 0x24, RZ, 0xfc, !PT ;  /* 0x000000240f0f7812 */ /* 0x000fca00078efcff */
[----:B0-----:R-:W-:Y:S01]  /*eb10*/  IMAD R15, R15, UR4, RZ ;  /* 0x000000040f0f7c24 */ /* 0x001fe2000f8e02ff */
[----:B------:R-:W0:Y:S01]  /*eb20*/  LDCU UR4, c[0x0][0x3a8] ;  /* 0x00007500ff0477ac */ /* 0x000e220008000800 */
[----:B------:R-:W-:Y:S02]  /*eb30*/  SHF.R.U32.HI R11, RZ, 0x5, R11 ;  /* 0x00000005ff0b7819 */ /* 0x000fe4000001160b */
[----:B------:R-:W-:Y:S02]  /*eb40*/  IMAD.WIDE R14, R15, 0x2, R20 ;  /* 0x000000020f0e7825 */ /* 0x000fe400078e0214 */
[----:B------:R-:W-:Y:S02]  /*eb50*/  SGXT.U32 R11, R11, 0x1 ;  /* 0x000000010b0b781a */ /* 0x000fe40000000000 */
[----:B------:R-:W-:Y:S02]  /*eb60*/  PRMT R0, RZ, 0x7610, R0 ;  /* 0x00007610ff007816 */ /* 0x000fe40000000000 */
[----:B------:R-:W-:-:S02]  /*eb70*/  PRMT R2, RZ, 0x7610, R2 ;  /* 0x00007610ff027816 */ /* 0x000fc40000000002 */
[----:B----4-:R-:W-:-:S06]  /*eb80*/  PRMT R12, RZ, 0x7610, R12 ;  /* 0x00007610ff0c7816 */ /* 0x010fcc000000000c */
[----:B------:R1:W4:Y:S02]  /*eb90*/  @!P0 LDG.E.U16 R12, desc[UR8][R14.64] ;  /* 0x000000080e0c8981 */ /* 0x000324000c1e1500 */
[----:B-1----:R-:W-:-:S05]  /*eba0*/  LOP3.LUT R15, R11, 0x26, RZ, 0xfc, !PT ;  /* 0x000000260b0f7812 */ /* 0x002fca00078efcff */
[----:B0-----:R-:W-:Y:S01]  /*ebb0*/  IMAD R15, R15, UR4, RZ ;  /* 0x000000040f0f7c24 */ /* 0x001fe2000f8e02ff */
[----:B------:R-:W-:Y:S01]  /*ebc0*/  LOP3.LUT R11, R11, 0x2c, RZ, 0xfc, !PT ;  /* 0x0000002c0b0b7812 */ /* 0x000fe200078efcff */
[----:B------:R-:W0:Y:S02]  /*ebd0*/  LDCU UR4, c[0x0][0x3a8] ;  /* 0x00007500ff0477ac */ /* 0x000e240008000800 */
[----:B------:R-:W-:Y:S01]  /*ebe0*/  IMAD.WIDE R14, R15, 0x2, R20 ;  /* 0x000000020f0e7825 */ /* 0x000fe200078e0214 */
[----:B------:R-:W-:Y:S02]  /*ebf0*/  ISETP.GE.AND P0, PT, R11, UR10, PT ;  /* 0x0000000a0b007c0c */ /* 0x000fe4000bf06270 */
[C---:B------:R-:W-:Y:S02]  /*ec00*/  LOP3.LUT R11, R18.reuse, 0x2e, RZ, 0xfc, !PT ;  /* 0x0000002e120b7812 */ /* 0x040fe400078efcff */
[----:B------:R1:W2:Y:S02]  /*ec10*/  @!P1 LDG.E.U16 R0, desc[UR8][R14.64] ;  /* 0x000000080e009981 */ /* 0x0002a4000c1e1500 */
[----:B-1----:R-:W-:-:S02]  /*ec20*/  LOP3.LUT R15, R18, 0x2c, RZ, 0xfc, !PT ;  /* 0x0000002c120f7812 */ /* 0x002fc400078efcff */
[----:B------:R-:W1:Y:S01]  /*ec30*/  S2R R18, SR_TID.X ;  /* 0x0000000000127919 */ /* 0x000e620000002100 */
[----:B------:R-:W-:Y:S02]  /*ec40*/  ISETP.GE.AND P1, PT, R11, UR10, PT ;  /* 0x0000000a0b007c0c */ /* 0x000fe4000bf26270 */
[----:B0-----:R-:W-:Y:S01]  /*ec50*/  IMAD R15, R15, UR4, RZ ;  /* 0x000000040f0f7c24 */ /* 0x001fe2000f8e02ff */
[----:B------:R-:W-:Y:S01]  /*ec60*/  PRMT R11, RZ, 0x7610, R11 ;  /* 0x00007610ff0b7816 */ /* 0x000fe2000000000b */
[----:B------:R-:W0:Y:S02]  /*ec70*/  LDCU UR4, c[0x0][0x3a8] ;  /* 0x00007500ff0477ac */ /* 0x000e240008000800 */
[----:B------:R-:W-:-:S05]  /*ec80*/  IMAD.WIDE R14, R15, 0x2, R20 ;  /* 0x000000020f0e7825 */ /* 0x000fca00078e0214 */
[----:B------:R1:W3:Y:S02]  /*ec90*/  @!P0 LDG.E.U16 R11, desc[UR8][R14.64] ;  /* 0x000000080e0b8981 */ /* 0x0002e4000c1e1500 */
[----:B-1----:R-:W-:-:S04]  /*eca0*/  SHF.R.U32.HI R15, RZ, 0x5, R18 ;  /* 0x00000005ff0f7819 */ /* 0x002fc80000011612 */
[----:B------:R-:W-:-:S04]  /*ecb0*/  SGXT.U32 R15, R15, 0x1 ;  /* 0x000000010f0f781a */ /* 0x000fc80000000000 */
[----:B------:R-:W-:-:S05]  /*ecc0*/  LOP3.LUT R15, R15, 0x2e, RZ, 0xfc, !PT ;  /* 0x0000002e0f0f7812 */ /* 0x000fca00078efcff */
[----:B0-----:R-:W-:-:S04]  /*ecd0*/  IMAD R15, R15, UR4, RZ ;  /* 0x000000040f0f7c24 */ /* 0x001fc8000f8e02ff */
[----:B------:R-:W-:-:S05]  /*ece0*/  IMAD.WIDE R14, R15, 0x2, R20 ;  /* 0x000000020f0e7825 */ /* 0x000fca00078e0214 */
[----:B------:R-:W3:Y:S04]  /*ecf0*/  @!P1 LDG.E.U16 R2, desc[UR8][R14.64] ;  /* 0x000000080e029981 */ /* 0x000ee8000c1e1500 */
[----:B--2---:R0:W-:Y:S04]  /*ed00*/  STL [R1+0x4], R0 ;  /* 0x0000040001007387 */ /* 0x0041e80000100800 */
[----:B0-----:R-:W2:Y:S04]  /*ed10*/  LDL.LU R0, [R1+0x10fc] ;  /* 0x0010fc0001007983 */ /* 0x001ea80000300800 */
[----:B------:R-:W-:Y:S04]  /*ed20*/  STL.64 [R1+0x770], R20 ;  /* 0x0007701401007387 */ /* 0x000fe80000100a00 */
[----:B---3--:R0:W-:Y:S04]  /*ed30*/  STL [R1], R2 ;  /* 0x0000000201007387 */ /* 0x0081e80000100800 */
[----:B0-----:R-:W3:Y:S04]  /*ed40*/  LDL.LU R2, [R1+0x10f8] ;  /* 0x0010f80001027983 */ /* 0x001ee80000300800 */
[----:B------:R-:W2:Y:S01]  /*ed50*/  LDL R15, [R1+0x564] ;  /* 0x00056400010f7983 */ /* 0x000ea20000100800 */
[----:B------:R-:W-:-:S04]  /*ed60*/  LOP3.LUT R18, R18, 0x3f, RZ, 0xc0, !PT ;  /* 0x0000003f12127812 */ /* 0x000fc800078ec0ff */
[----:B------:R-:W-:Y:S02]  /*ed70*/  ISETP.GE.AND P0, PT, R18, UR10, PT ;  /* 0x0000000a12007c0c */ /* 0x000fe4000bf06270 */
[----:B------:R-:W-:Y:S01]  /*ed80*/  PRMT R13, RZ, 0x7610, R13 ;  /* 0x00007610ff0d7816 */ /* 0x000fe2000000000d */
[----:B------:R-:W-:Y:S01]  /*ed90*/  BAR.SYNC.DEFER_BLOCKING 0x0 ;  /* 0x0000000000007b1d */ /* 0x000fe20000010000 */
[----:B--2---:R-:W-:-:S05]  /*eda0*/  IADD3 R14, P1, PT, R15, R0, RZ ;  /* 0x000000000f0e7210 */ /* 0x004fca0007f3e0ff */
[----:B------:R-:W3:Y:S02]  /*edb0*/  LDL R15, [R1+0x398] ;  /* 0x00039800010f7983 */ /* 0x000ee40000100800 */
[----:B---3--:R-:W-:-:S05]  /*edc0*/  IMAD.X R15, R15, 0x1, R2, P1 ;  /* 0x000000010f0f7824 */ /* 0x008fca00008e0602 */
[----:B------:R-:W2:Y:S04]  /*edd0*/  @!P0 LDG.E.U16 R13, desc[UR8][R14.64] ;  /* 0x000000080e0d8981 */ /* 0x000ea8000c1e1500 */
[----:B--2---:R0:W-:Y:S04]  /*ede0*/  STL [R1+0x84], R13 ;  /* 0x0000840d01007387 */ /* 0x0041e80000100800 */
[----:B0-----:R-:W2:Y:S04]  /*edf0*/  LDL.LU R13, [R1+0x10f4] ;  /* 0x0010f400010d7983 */ /* 0x001ea80000300800 */
[----:B------:R-:W3:Y:S02]  /*ee00*/  LDL R15, [R1+0x5a4] ;  /* 0x0005a400010f7983 */ /* 0x000ee40000100800 */
[----:B---3--:R-:W-:-:S02]  /*ee10*/  IADD3 R14, P1, PT, R15, R0, RZ ;  /* 0x000000000f0e7210 */ /* 0x008fc40007f3e0ff */
[----:B------:R-:W3:Y:S01]  /*ee20*/  LDL R15, [R1+0x5a0] ;  /* 0x0005a000010f7983 */ /* 0x000ee20000100800 */
[----:B--2---:R-:W-:Y:S02]  /*ee30*/  PRMT R13, RZ, 0x7610, R13 ;  /* 0x00007610ff0d7816 */ /* 0x004fe4000000000d */
        /* <DEDUP_REMOVED lines=33> */
[----:B------:R-:W2:Y:S01]  /*f050*/  @!P0 LDG.E.U16 R13, desc[UR8][R14.64] ;  /* 0x000000080e0d8981 */ /* 0x000ea2000c1e1500 */
[----:B------:R-:W0:Y:S01]  /*f060*/  S2UR UR6, SR_CgaCtaId ;  /* 0x00000000000679c3 */ /* 0x000e220000008800 */
[----:B------:R-:W-:Y:S01]  /*f070*/  UMOV UR4, 0x400 ;  /* 0x0000040000047882 */ /* 0x000fe20000000000 */
[----:B------:R-:W-:Y:S01]  /*f080*/  IMAD.SHL.U32 R18, R18, 0x2, RZ ;  /* 0x0000000212127824 */ /* 0x000fe200078e00ff */
[----:B--2---:R1:W-:Y:S04]  /*f090*/  STL [R1+0x3c], R13 ;  /* 0x00003c0d01007387 */ /* 0x0043e80000100800 */
[----:B-1----:R-:W2:Y:S01]  /*f0a0*/  LDL.LU R13, [R1+0x10e0] ;  /* 0x0010e000010d7983 */ /* 0x002ea20000300800 */
[----:B0-----:R-:W-:-:S03]  /*f0b0*/  ULEA UR4, UR6, UR4, 0x18 ;  /* 0x0000000406047291 */ /* 0x001fc6000f8ec0ff */
[----:B------:R-:W3:Y:S06]  /*f0c0*/  LDL R15, [R1+0x4d0] ;  /* 0x0004d000010f7983 */ /* 0x000eec0000100800 */
[----:B--2---:R0:W-:Y:S04]  /*f0d0*/  STS.U16 [R18+UR4+0x4000], R13 ;  /* 0x0040000d12007988 */ /* 0x0041e80008000404 */
[----:B0-----:R-:W2:Y:S01]  /*f0e0*/  LDL R13, [R1+0x294] ;  /* 0x00029400010d7983 */ /* 0x001ea20000100800 */
[----:B---3--:R-:W-:-:S02]  /*f0f0*/  IADD3 R14, P1, PT, R15, R0, RZ ;  /* 0x000000000f0e7210 */ /* 0x008fc40007f3e0ff */
[----:B------:R-:W-:-:S03]  /*f100*/  PRMT R21, RZ, 0x7610, R21 ;  /* 0x00007610ff157816 */ /* 0x000fc60000000015 */
[----:B--2---:R-:W-:Y:S02]  /*f110*/  IMAD.X R15, R13, 0x1, R2, P1 ;  /* 0x000000010d0f7824 */ /* 0x004fe400008e0602 */
[----:B------:R-:W2:Y:S04]  /*f120*/  LDL R13, [R1+0x468] ;  /* 0x00046800010d7983 */ /* 0x000ea80000100800 */
[----:B------:R-:W3:Y:S04]  /*f130*/  @!P0 LDG.E.U16 R21, desc[UR8][R14.64] ;  /* 0x000000080e158981 */ /* 0x000ee8000c1e1500 */
[----:B------:R-:W2:Y:S04]  /*f140*/  LDL R15, [R1+0x4b0] ;  /* 0x0004b000010f7983 */ /* 0x000ea80000100800 */
[----:B---3--:R-:W-:Y:S04]  /*f150*/  STL [R1+0x10d0], R21 ;  /* 0x0010d01501007387 */ /* 0x008fe80000100800 */
[----:B------:R-:W-:Y:S04]  /*f160*/  STL [R1+0x10d4], R21 ;  /* 0x0010d41501007387 */ /* 0x000fe80000100800 */
[----:B------:R-:W-:Y:S01]  /*f170*/  STL [R1+0x10d8], R21 ;  /* 0x0010d81501007387 */ /* 0x000fe20000100800 */
[----:B--2---:R-:W-:-:S03]  /*f180*/  IADD3 R14, P1, PT, R15, R0, RZ ;  /* 0x000000000f0e7210 */ /* 0x004fc60007f3e0ff */
[----:B------:R-:W-:Y:S04]  /*f190*/  STL [R1+0x10dc], R21 ;  /* 0x0010dc1501007387 */ /* 0x000fe80000100800 */
[----:B------:R-:W2:Y:S04]  /*f1a0*/  LDL R15, [R1+0x254] ;  /* 0x00025400010f7983 */ /* 0x000ea80000100800 */
[----:B------:R0:W-:Y:S02]  /*f1b0*/  STS.U16 [R18+UR4+0x4200], R16 ;  /* 0x0042001012007988 */ /* 0x0001e40008000404 */
[----:B0-----:R-:W-:Y:S01]  /*f1c0*/  PRMT R18, RZ, 0x7610, R18 ;  /* 0x00007610ff127816 */ /* 0x001fe20000000012 */
[----:B--2---:R-:W-:-:S05]  /*f1d0*/  IMAD.X R15, R15, 0x1, R2, P1 ;  /* 0x000000010f0f7824 */ /* 0x004fca00008e0602 */
[----:B------:R-:W2:Y:S04]  /*f1e0*/  @!P0 LDG.E.U16 R18, desc[UR8][R14.64] ;  /* 0x000000080e128981 */ /* 0x000ea8000c1e1500 */
[----:B--2---:R0:W-:Y:S04]  /*f1f0*/  STL [R1+0x34], R18 ;  /* 0x0000341201007387 */ /* 0x0041e80000100800 */
[----:B------:R-:W2:Y:S01]  /*f200*/  LDL R15, [R1+0x488] ;  /* 0x00048800010f7983 */ /* 0x000ea20000100800 */
[----:B0-----:R-:W0:Y:S02]  /*f210*/  S2R R18, SR_TID.X ;  /* 0x0000000000127919 */ /* 0x001e240000002100 */
[----:B0-----:R-:W-:-:S05]  /*f220*/  LOP3.LUT R18, R18, 0x3f, RZ, 0xc0, !PT ;  /* 0x0000003f12127812 */ /* 0x001fca00078ec0ff */
[----:B------:R-:W-:-:S05]  /*f230*/  IMAD.SHL.U32 R18, R18, 0x2, RZ ;  /* 0x0000000212127824 */ /* 0x000fca00078e00ff */
[----:B------:R0:W-:Y:S04]  /*f240*/  STS.U16 [R18+UR4+0x4400], R8 ;  /* 0x0044000812007988 */ /* 0x0001e80008000404 */
[----:B0-----:R-:W3:Y:S01]  /*f250*/  LDL R8, [R1+0x214] ;  /* 0x0002140001087983 */ /* 0x001ee20000100800 */
[----:B------:R-:W-:Y:S02]  /*f260*/  PRMT R18, RZ, 0x7610, R18 ;  /* 0x00007610ff127816 */ /* 0x000fe40000000012 */
[----:B--2---:R-:W-:-:S05]  /*f270*/  IADD3 R14, P1, PT, R15, R0, RZ ;  /* 0x000000000f0e7210 */ /* 0x004fca0007f3e0ff */
[----:B---3--:R-:W-:Y:S02]  /*f280*/  IMAD.X R15, R8, 0x1, R2, P1 ;  /* 0x00000001080f7824 */ /* 0x008fe400008e0602 */
[----:B------:R-:W2:Y:S04]  /*f290*/  LDL R8, [R1+0x428] ;  /* 0x0004280001087983 */ /* 0x000ea80000100800 */
[----:B------:R-:W3:Y:S04]  /*f2a0*/  @!P0 LDG.E.U16 R18, desc[UR8][R14.64] ;  /* 0x000000080e128981 */ /* 0x000ee8000c1e1500 */
[----:B---3--:R0:W-:Y:S04]  /*f2b0*/  STL [R1+0x30], R18 ;  /* 0x0000301201007387 */ /* 0x0081e80000100800 */
[----:B------:R-:W3:Y:S01]  /*f2c0*/  LDL R15, [R1+0x1d4] ;  /* 0x0001d400010f7983 */ /* 0x000ee20000100800 */
[----:B0-----:R-:W0:Y:S01]  /*f2d0*/  S2R R18, SR_TID.X ;  /* 0x0000000000127919 */ /* 0x001e220000002100 */
[----:B------:R-:W-:-:S02]  /*f2e0*/  IADD3 R14, P1, PT, R13, R0, RZ ;  /* 0x000000000d0e7210 */ /* 0x000fc40007f3e0ff */
[----:B------:R-:W2:Y:S01]  /*f2f0*/  LDL R13, [R1+0x260] ;  /* 0x00026000010d7983 */ /* 0x000ea20000100800 */
[----:B0-----:R-:W-:-:S05]  /*f300*/  LOP3.LUT R18, R18, 0x3f, RZ, 0xc0, !PT ;  /* 0x0000003f12127812 */ /* 0x001fca00078ec0ff */
[----:B------:R-:W-:-:S05]  /*f310*/  IMAD.SHL.U32 R18, R18, 0x2, RZ ;  /* 0x0000000212127824 */ /* 0x000fca00078e00ff */
[----:B------:R0:W-:Y:S02]  /*f320*/  STS.U16 [R18+UR4+0x4600], R3 ;  /* 0x0046000312007988 */ /* 0x0001e40008000404 */
[----:B0-----:R-:W-:Y:S01]  /*f330*/  PRMT R18, RZ, 0x7610, R18 ;  /* 0x00007610ff127816 */ /* 0x001fe20000000012 */
[----:B---3--:R-:W-:-:S05]  /*f340*/  IMAD.X R15, R15, 0x1, R2, P1 ;  /* 0x000000010f0f7824 */ /* 0x008fca00008e0602 */
[----:B------:R-:W3:Y:S04]  /*f350*/  @!P0 LDG.E.U16 R18, desc[UR8][R14.64] ;  /* 0x000000080e128981 */ /* 0x000ee8000c1e1500 */
[----:B---3--:R0:W-:Y:S04]  /*f360*/  STL [R1+0x2c], R18 ;  /* 0x00002c1201007387 */ /* 0x0081e80000100800 */
[----:B------:R-:W3:Y:S01]  /*f370*/  LDL R15, [R1+0x448] ;  /* 0x00044800010f7983 */ /* 0x000ee20000100800 */
[----:B0-----:R-:W0:Y:S01]  /*f380*/  S2R R18, SR_TID.X ;  /* 0x0000000000127919 */ /* 0x001e220000002100 */
[----:B---3--:R-:W-:-:S02]  /*f390*/  IADD3 R14, P1, PT, R15, R0, RZ ;  /* 0x000000000f0e7210 */ /* 0x008fc40007f3e0ff */
[----:B------:R-:W3:Y:S01]  /*f3a0*/  LDL R15, [R1+0x1e0] ;  /* 0x0001e000010f7983 */ /* 0x000ee20000100800 */
[----:B0-----:R-:W-:-:S05]  /*f3b0*/  LOP3.LUT R18, R18, 0x3f, RZ, 0xc0, !PT ;  /* 0x0000003f12127812 */ /* 0x001fca00078ec0ff */
[----:B------:R-:W-:-:S05]  /*f3c0*/  IMAD.SHL.U32 R18, R18, 0x2, RZ ;  /* 0x0000000212127824 */ /* 0x000fca00078e00ff */
[----:B------:R0:W-:Y:S02]  /*f3d0*/  STS.U16 [R18+UR4+0x4800], R7 ;  /* 0x0048000712007988 */ /* 0x0001e40008000404 */
[----:B0-----:R-:W-:Y:S02]  /*f3e0*/  PRMT R18, RZ, 0x7610, R18 ;  /* 0x00007610ff127816 */ /* 0x001fe40000000012 */
[----:B------:R-:W4:Y:S01]  /*f3f0*/  LDL R7, [R1+0x408] ;  /* 0x0004080001077983 */ /* 0x000f220000100800 */
[----:B---3--:R-:W-:-:S05]  /*f400*/  IMAD.X R15, R15, 0x1, R2, P1 ;  /* 0x000000010f0f7824 */ /* 0x008fca00008e0602 */
[----:B------:R-:W3:Y:S01]  /*f410*/  @!P0 LDG.E.U16 R18, desc[UR8][R14.64] ;  /* 0x000000080e128981 */ /* 0x000ee2000c1e1500 */
[----:B--2---:R-:W-:-:S03]  /*f420*/  IADD3 R8, P1, PT, R8, R0, RZ ;  /* 0x0000000008087210 */ /* 0x004fc60007f3e0ff */
[----:B---3--:R0:W-:Y:S04]  /*f430*/  STL [R1+0x18], R18 ;  /* 0x0000181201007387 */ /* 0x0081e80000100800 */
[----:B------:R-:W2:Y:S01]  /*f440*/  LDL R15, [R1+0x220] ;  /* 0x00022000010f7983 */ /* 0x000ea20000100800 */
[----:B0-----:R-:W0:Y:S01]  /*f450*/  S2R R18, SR_TID.X ;  /* 0x0000000000127919 */ /* 0x001e220000002100 */
[----:B------:R-:W-:Y:S02]  /*f460*/  PRMT R14, RZ, 0x7610, R14 ;  /* 0x00007610ff0e7816 */ /* 0x000fe4000000000e */
[----:B0-----:R-:W-:-:S05]  /*f470*/  LOP3.LUT R18, R18, 0x3f, RZ, 0xc0, !PT ;  /* 0x0000003f12127812 */ /* 0x001fca00078ec0ff */
[----:B------:R-:W-:-:S05]  /*f480*/  IMAD.SHL.U32 R18, R18, 0x2, RZ ;  /* 0x0000000212127824 */ /* 0x000fca00078e00ff */
[----:B------:R2:W-:Y:S02]  /*f490*/  STS.U16 [R18+UR4+0x4a00], R9 ;  /* 0x004a000912007988 */ /* 0x0005e40008000404 */
[----:B--2---:R-:W-:Y:S01]  /*f4a0*/  IMAD.X R9, R15, 0x1, R2, P1 ;  /* 0x000000010f097824 */ /* 0x004fe200008e0602 */
[----:B------:R-:W-:Y:S01]  /*f4b0*/  PRMT R16, RZ, 0x7610, R16 ;  /* 0x00007610ff107816 */ /* 0x000fe20000000010 */
[----:B------:R-:W2:Y:S04]  /*f4c0*/  LDL R15, [R1+0x2e0] ;  /* 0x0002e000010f7983 */ /* 0x000ea80000100800 */
[----:B------:R4:W3:Y:S02]  /*f4d0*/  @!P0 LDG.E.U16 R14, desc[UR8][R8.64] ;  /* 0x00000008080e8981 */ /* 0x0008e4000c1e1500 */
[----:B----4-:R-:W-:-:S05]  /*f4e0*/  IADD3 R8, P1, PT, R7, R0, RZ ;  /* 0x0000000007087210 */ /* 0x010fca0007f3e0ff */
[----:B------:R-:W-:-:S05]  /*f4f0*/  IMAD.X R9, R13, 0x1, R2, P1 ;  /* 0x000000010d097824 */ /* 0x000fca00008e0602 */
[----:B------:R0:W4:Y:S04]  /*f500*/  @!P0 LDG.E.U16 R16, desc[UR8][R8.64] ;  /* 0x0000000808108981 */ /* 0x000128000c1e1500 */
[----:B---3--:R1:W-:Y:S04]  /*f510*/  STL [R1+0x14], R14 ;  /* 0x0000140e01007387 */ /* 0x0083e80000100800 */
[----:B------:R-:W0:Y:S04]  /*f520*/  LDL R9, [R1+0x3e8] ;  /* 0x0003e80001097983 */ /* 0x000e280000100800 */
[----:B------:R3:W-:Y:S04]  /*f530*/  STS.U16 [R18+UR4+0x4e00], R4 ;  /* 0x004e000412007988 */ /* 0x0007e80008000404 */
[----:B-1----:R-:W2:Y:S04]  /*f540*/  LDL R14, [R1+0x3a8] ;  /* 0x0003a800010e7983 */ /* 0x002ea80000100800 */
[----:B------:R-:W2:Y:S04]  /*f550*/  LDL R13, [R1+0x320] ;  /* 0x00032000010d7983 */ /* 0x000ea80000100800 */
[----:B---3--:R-:W3:Y:S01]  /*f560*/  LDL R4, [R1+0x3c8] ;  /* 0x0003c80001047983 */ /* 0x008ee20000100800 */
[----:B0-----:R-:W-:-:S03]  /*f570*/  IADD3 R8, P1, PT, R9, R0, RZ ;  /* 0x0000000009087210 */ /* 0x001fc60007f3e0ff */
[----:B------:R-:W2:Y:S01]  /*f580*/  LDL R9, [R1+0x2a0] ;  /* 0x0002a00001097983 */ /* 0x000ea20000100800 */
[----:B------:R-:W-:-:S03]  /*f590*/  LOP3.LUT R7, R18, 0x10, RZ, 0x3c, !PT ;  /* 0x0000001012077812 */ /* 0x000fc600078e3cff */
[----:B------:R0:W-:Y:S04]  /*f5a0*/  STS.U16 [R18+UR4+0x4c00], R10 ;  /* 0x004c000a12007988 */ /* 0x0001e80008000404 */
[----:B------:R1:W-:Y:S01]  /*f5b0*/  STS.U16 [R7+UR4+0x4280], R5 ;  /* 0x0042800507007988 */ /* 0x0003e20008000404 */
[----:B------:R-:W-:Y:S02]  /*f5c0*/  PRMT R3, RZ, 0x7610, R3 ;  /* 0x00007610ff037816 */ /* 0x000fe40000000003 */
[----:B0-----:R-:W-:Y:S01]  /*f5d0*/  PRMT R10, RZ, 0x7610, R10 ;  /* 0x00007610ff0a7816 */ /* 0x001fe2000000000a */
[----:B--2---:R-:W-:Y:S01]  /*f5e0*/  IMAD.X R9, R9, 0x1, R2, P1 ;  /* 0x0000000109097824 */ /* 0x004fe200008e0602 */
[----:B---3--:R-:W-:-:S04]  /*f5f0*/  IADD3 R4, P1, PT, R4, R0, RZ ;  /* 0x0000000004047210 */ /* 0x008fc80007f3e0ff */
[----:B------:R0:W2:Y:S01]  /*f600*/  @!P0 LDG.E.U16 R3, desc[UR8][R8.64] ;  /* 0x0000000808038981 */ /* 0x0000a2000c1e1500 */
[----:B-1----:R-:W-:Y:S01]  /*f610*/  IMAD.X R5, R15, 0x1, R2, P1 ;  /* 0x000000010f057824 */ /* 0x002fe200008e0602 */
[----:B------:R-:W-:Y:S02]  /*f620*/  PRMT R18, RZ, 0x7610, R18 ;  /* 0x00007610ff127816 */ /* 0x000fe40000000012 */
[----:B------:R-:W3:Y:S04]  /*f630*/  LDL R15, [R1+0x1a0] ;  /* 0x0001a000010f7983 */ /* 0x000ee80000100800 */
[----:B------:R1:W2:Y:S01]  /*f640*/  @!P0 LDG.E.U16 R10, desc[UR8][R4.64] ;  /* 0x00000008040a8981 */ /* 0x0002a2000c1e1500 */
[----:B0-----:R-:W-:Y:S02]  /*f650*/  PRMT R9, RZ, 0x7610, R9 ;  /* 0x00007610ff097816 */ /* 0x001fe40000000009 */
[----:B-1----:R-:W-:-:S02]  /*f660*/  IADD3 R4, P1, PT, R14, R0, RZ ;  /* 0x000000000e047210 */ /* 0x002fc40007f3e0ff */
[----:B------:R-:W-:Y:S01]  /*f670*/  PRMT R8, RZ, 0x7610, R8 ;  /* 0x00007610ff087816 */ /* 0x000fe20000000008 */
[----:B------:R-:W2:Y:S02]  /*f680*/  LDL R14, [R1+0x52c] ;  /* 0x00052c00010e7983 */ /* 0x000ea40000100800 */
[----:B------:R-:W-:Y:S02]  /*f690*/  IMAD.X R5, R13, 0x1, R2, P1 ;  /* 0x000000010d057824 */ /* 0x000fe400008e0602 */
[----:B------:R-:W2:Y:S04]  /*f6a0*/  LDL R13, [R1+0x34c] ;  /* 0x00034c00010d7983 */ /* 0x000ea80000100800 */
[----:B------:R0:W2:Y:S04]  /*f6b0*/  @!P0 LDG.E.U16 R9, desc[UR8][R4.64] ;  /* 0x0000000804098981 */ /* 0x0000a8000c1e1500 */
[----:B------:R-:W0:Y:S02]  /*f6c0*/  LDL R5, [R1+0x55c] ;  /* 0x00055c0001057983 */ /* 0x000e240000100800 */
[----:B0-----:R-:W-:-:S02]  /*f6d0*/  IADD3 R4, P1, PT, R5, R0, RZ ;  /* 0x0000000005047210 */ /* 0x001fc40007f3e0ff */
[----:B------:R-:W2:Y:S03]  /*f6e0*/  LDL R5, [R1+0x360] ;  /* 0x0003600001057983 */ /* 0x000ea60000100800 */
[----:B--2---:R-:W-:-:S05]  /*f6f0*/  IMAD.X R5, R5, 0x1, R2, P1 ;  /* 0x0000000105057824 */ /* 0x004fca00008e0602 */
[----:B------:R0:W2:Y:S04]  /*f700*/  @!P0 LDG.E.U16 R8, desc[UR8][R4.64] ;  /* 0x0000000804088981 */ /* 0x0000a8000c1e1500 */
[----:B------:R-:W0:Y:S02]  /*f710*/  LDL R5, [R1+0x59c] ;  /* 0x00059c0001057983 */ /* 0x000e240000100800 */
[----:B0-----:R-:W-:Y:S02]  /*f720*/  IADD3 R4, P1, PT, R5, R0, RZ ;  /* 0x0000000005047210 */ /* 0x001fe40007f3e0ff */
[----:B------:R-:W2:Y:S03]  /*f730*/  LDL R5, [R1+0x598] ;  /* 0x0005980001057983 */ /* 0x000ea60000100800 */
[----:B--2---:R-:W-:-:S05]  /*f740*/  IMAD.X R5, R5, 0x1, R2, P1 ;  /* 0x0000000105057824 */ /* 0x004fca00008e0602 */
[----:B------:R-:W2:Y:S04]  /*f750*/  @!P0 LDG.E.U16 R18, desc[UR8][R4.64] ;  /* 0x0000000804128981 */ /* 0x000ea8000c1e1500 */
[----:B--2---:R-:W-:Y:S04]  /*f760*/  STL [R1+0x58], R18 ;  /* 0x0000581201007387 */ /* 0x004fe80000100800 */
[----:B------:R-:W2:Y:S01]  /*f770*/  LDL R5, [R1+0x558] ;  /* 0x0005580001057983 */ /* 0x000ea20000100800 */
[----:B------:R-:W-:-:S03]  /*f780*/  PRMT R20, RZ, 0x7610, R20 ;  /* 0x00007610ff147816 */ /* 0x000fc60000000014 */
[----:B------:R0:W-:Y:S02]  /*f790*/  STS.U16 [R7+UR4+0x4480], R25 ;  /* 0x0044801907007988 */ /* 0x0001e40008000404 */
[----:B0-----:R-:W-:Y:S02]  /*f7a0*/  PRMT R25, RZ, 0x7610, R25 ;  /* 0x00007610ff197816 */ /* 0x001fe40000000019 */
[----:B--2---:R-:W-:-:S05]  /*f7b0*/  IADD3 R4, P1, PT, R5, R0, RZ ;  /* 0x0000000005047210 */ /* 0x004fca0007f3e0ff */
[----:B---3--:R-:W-:Y:S01]  /*f7c0*/  IMAD.X R5, R15, 0x1, R2, P1 ;  /* 0x000000010f057824 */ /* 0x008fe200008e0602 */
[----:B------:R0:W-:Y:S04]  /*f7d0*/  STS.U16 [R7+UR4+0x4880], R24 ;  /* 0x0048801807007988 */ /* 0x0001e80008000404 */
[----:B------:R1:W2:Y:S04]  /*f7e0*/  @!P0 LDG.E.U16 R20, desc[UR8][R4.64] ;  /* 0x0000000804148981 */ /* 0x0002a8000c1e1500 */
[----:B------:R3:W-:Y:S04]  /*f7f0*/  STS.U16 [R7+UR4+0x4680], R23 ;  /* 0x0046801707007988 */ /* 0x0007e80008000404 */
[----:B------:R-:W2:Y:S01]  /*f800*/  LDL R15, [R1+0x28c] ;  /* 0x00028c00010f7983 */ /* 0x000ea20000100800 */
[----:B-1----:R-:W-:-:S02]  /*f810*/  IADD3 R4, P1, PT, R14, R0, RZ ;  /* 0x000000000e047210 */ /* 0x002fc40007f3e0ff */
[----:B0-----:R-:W-:Y:S01]  /*f820*/  PRMT R24, RZ, 0x7610, R24 ;  /* 0x00007610ff187816 */ /* 0x001fe20000000018 */
[----:B------:R-:W2:Y:S02]  /*f830*/  LDL R14, [R1+0x4ac] ;  /* 0x0004ac00010e7983 */ /* 0x000ea40000100800 */
[----:B------:R-:W-:-:S05]  /*f840*/  IMAD.X R5, R13, 0x1, R2, P1 ;  /* 0x000000010d057824 */ /* 0x000fca00008e0602 */
[----:B------:R0:W2:Y:S04]  /*f850*/  @!P0 LDG.E.U16 R25, desc[UR8][R4.64] ;  /* 0x0000000804198981 */ /* 0x0000a8000c1e1500 */
[----:B------:R-:W0:Y:S02]  /*f860*/  LDL R5, [R1+0x50c] ;  /* 0x00050c0001057983 */ /* 0x000e240000100800 */
[----:B0-----:R-:W-:Y:S02]  /*f870*/  IADD3 R4, P1, PT, R5, R0, RZ ;  /* 0x0000000005047210 */ /* 0x001fe40007f3e0ff */
[----:B------:R-:W2:Y:S03]  /*f880*/  LDL R5, [R1+0x30c] ;  /* 0x00030c0001057983 */ /* 0x000ea60000100800 */
[----:B--2---:R-:W-:-:S05]  /*f890*/  IMAD.X R5, R5, 0x1, R2, P1 ;  /* 0x0000000105057824 */ /* 0x004fca00008e0602 */
[----:B------:R0:W2:Y:S04]  /*f8a0*/  @!P0 LDG.E.U16 R24, desc[UR8][R4.64] ;  /* 0x0000000804188981 */ /* 0x0000a8000c1e1500 */
[----:B------:R-:W0:Y:S02]  /*f8b0*/  LDL R5, [R1+0x4ec] ;  /* 0x0004ec0001057983 */ /* 0x000e240000100800 */
[----:B0-----:R-:W-:Y:S02]  /*f8c0*/  IADD3 R4, P1, PT, R5, R0, RZ ;  /* 0x0000000005047210 */ /* 0x001fe40007f3e0ff */
[----:B------:R-:W2:Y:S01]  /*f8d0*/  LDL R5, [R1+0x2cc] ;  /* 0x0002cc0001057983 */ /* 0x000ea20000100800 */
[----:B---3--:R-:W-:Y:S02]  /*f8e0*/  PRMT R23, RZ, 0x7610, R23 ;  /* 0x00007610ff177816 */ /* 0x008fe40000000017 */
[----:B--2---:R-:W-:-:S05]  /*f8f0*/  IMAD.X R5, R5, 0x1, R2, P1 ;  /* 0x0000000105057824 */ /* 0x004fca00008e0602 */
[----:B------:R0:W2:Y:S04]  /*f900*/  @!P0 LDG.E.U16 R23, desc[UR8][R4.64] ;  /* 0x0000000804178981 */ /* 0x0000a8000c1e1500 */
[----:B------:R-:W0:Y:S02]  /*f910*/  LDL R5, [R1+0x4cc] ;  /* 0x0004cc0001057983 */ /* 0x000e240000100800 */
[----:B0-----:R-:W-:-:S05]  /*f920*/  IADD3 R4, P1, PT, R5, R0, RZ ;  /* 0x0000000005047210 */ /* 0x001fca0007f3e0ff */
[----:B------:R-:W-:Y:S02]  /*f930*/  IMAD.X R5, R15, 0x1, R2, P1 ;  /* 0x000000010f057824 */ /* 0x000fe400008e0602 */
[----:B------:R-:W3:Y:S04]  /*f940*/  LDL R15, [R1+0x24c] ;  /* 0x00024c00010f7983 */ /* 0x000ee80000100800 */
[----:B------:R0:W-:Y:S01]  /*f950*/  STS.U16 [R7+UR4+0x4a80], R22 ;  /* 0x004a801607007988 */ /* 0x0001e20008000404 */
[----:B------:R-:W-:Y:S02]  /*f960*/  IADD3 R14, P1, PT, R14, R0, RZ ;  /* 0x000000000e0e7210 */ /* 0x000fe40007f3e0ff */
[----:B0-----:R-:W-:-:S06]  /*f970*/  PRMT R22, RZ, 0x7610, R22 ;  /* 0x00007610ff167816 */ /* 0x001fcc0000000016 */
[----:B------:R0:W2:Y:S02]  /*f980*/  @!P0 LDG.E.U16 R22, desc[UR8][R4.64] ;  /* 0x0000000804168981 */ /* 0x0000a4000c1e1500 */
[----:B0-----:R-:W-:Y:S01]  /*f990*/  PRMT R4, RZ, 0x7610, R4 ;  /* 0x00007610ff047816 */ /* 0x001fe20000000004 */
[----:B---3--:R-:W-:-:S05]  /*f9a0*/  IMAD.X R15, R15, 0x1, R2, P1 ;  /* 0x000000010f0f7824 */ /* 0x008fca00008e0602 */
[----:B------:R0:W3:Y:S04]  /*f9b0*/  @!P0 LDG.E.U16 R4, desc[UR8][R14.64] ;  /* 0x000000080e048981 */ /* 0x0000e8000c1e1500 */
[----:B------:R-:W0:Y:S01]  /*f9c0*/  LDL R15, [R1+0x484] ;  /* 0x00048400010f7983 */ /* 0x000e220000100800 */
[----:B------:R-:W1:Y:S01]  /*f9d0*/  S2R R18, SR_TID.X ;  /* 0x0000000000127919 */ /* 0x000e620000002100 */
[----:B0-----:R-:W-:Y:S02]  /*f9e0*/  IADD3 R14, P1, PT, R15, R0, RZ ;  /* 0x000000000f0e7210 */ /* 0x001fe40007f3e0ff */
[----:B------:R-:W2:Y:S01]  /*f9f0*/  LDL R15, [R1+0x20c] ;  /* 0x00020c00010f7983 */ /* 0x000ea20000100800 */
[----:B-1----:R-:W-:-:S05]  /*fa00*/  LOP3.LUT R18, R18, 0x3f, RZ, 0xc0, !PT ;  /* 0x0000003f12127812 */ /* 0x002fca00078ec0ff */
[----:B------:R-:W-:Y:S01]  /*fa10*/  IMAD.SHL.U32 R18, R18, 0x2, RZ ;  /* 0x0000000212127824 */ /* 0x000fe200078e00ff */
[----:B------:R-:W-:Y:S04]  /*fa20*/  STS.U16 [R7+UR4+0x4080], R17 ;  /* 0x0040801107007988 */ /* 0x000fe80008000404 */
[----:B------:R-:W-:Y:S01]  /*fa30*/  LOP3.LUT R13, R18, 0x20, RZ, 0x3c, !PT ;  /* 0x00000020120d7812 */ /* 0x000fe200078e3cff */
[----:B------:R-:W-:Y:S04]  /*fa40*/  STS.U16 [R7+UR4+0x4c80], R26 ;  /* 0x004c801a07007988 */ /* 0x000fe80008000404 */
[----:B------:R-:W-:Y:S04]  /*fa50*/  STS.U16 [R7+UR4+0x4e80], R29 ;  /* 0x004e801d07007988 */ /* 0x000fe80008000404 */
[----:B------:R0:W-:Y:S02]  /*fa60*/  STS.U16 [R13+UR4+0x4900], R12 ;  /* 0x0049000c0d007988 */ /* 0x0001e40008000404 */
[----:B0-----:R-:W-:Y:S01]  /*fa70*/  PRMT R12, RZ, 0x7610, R12 ;  /* 0x00007610ff0c7816 */ /* 0x001fe2000000000c */
[----:B--2---:R-:W-:-:S05]  /*fa80*/  IMAD.X R15, R15, 0x1, R2, P1 ;  /* 0x000000010f0f7824 */ /* 0x004fca00008e0602 */
[----:B------:R0:W2:Y:S04]  /*fa90*/  @!P0 LDG.E.U16 R12, desc[UR8][R14.64] ;  /* 0x000000080e0c8981 */ /* 0x0000a8000c1e1500 */
[----:B------:R-:W0:Y:S02]  /*faa0*/  LDL R15, [R1+0x464] ;  /* 0x00046400010f7983 */ /* 0x000e240000100800 */
[----:B0-----:R-:W-:Y:S02]  /*fab0*/  IADD3 R14, P1, PT, R15, R0, RZ ;  /* 0x000000000f0e7210 */ /* 0x001fe40007f3e0ff */
[----:B------:R-:W2:Y:S04]  /*fac0*/  LDL R15, [R1+0x1cc] ;  /* 0x0001cc00010f7983 */ /* 0x000ea80000100800 */
[----:B------:R0:W-:Y:S02]  /*fad0*/  STS.U16 [R13+UR4+0x4700], R6 ;  /* 0x004700060d007988 */ /* 0x0001e40008000404 */
[----:B0-----:R-:W-:Y:S01]  /*fae0*/  PRMT R6, RZ, 0x7610, R6 ;  /* 0x00007610ff067816 */ /* 0x001fe20000000006 */
[----:B--2---:R-:W-:-:S05]  /*faf0*/  IMAD.X R15, R15, 0x1, R2, P1 ;  /* 0x000000010f0f7824 */ /* 0x004fca00008e0602 */
[----:B------:R0:W2:Y:S04]  /*fb00*/  @!P0 LDG.E.U16 R6, desc[UR8][R14.64] ;  /* 0x000000080e068981 */ /* 0x0000a8000c1e1500 */
[----:B------:R-:W2:Y:S04]  /*fb10*/  LDL.LU R14, [R1+0x40] ;  /* 0x00004000010e7983 */ /* 0x000ea80000300800 */
[----:B------:R-:W0:Y:S04]  /*fb20*/  LDL R15, [R1+0x444] ;  /* 0x00044400010f7983 */ /* 0x000e280000100800 */
[----:B--2---:R0:W-:Y:S02]  /*fb30*/  STS.U16 [R13+UR4+0x4d00], R14 ;  /* 0x004d000e0d007988 */ /* 0x0041e40008000404 */
[----:B0-----:R-:W-:-:S02]  /*fb40*/  IADD3 R14, P1, PT, R15, R0, RZ ;  /* 0x000000000f0e7210 */ /* 0x001fc40007f3e0ff */
[----:B------:R-:W2:Y:S01]  /*fb50*/  LDL R15, [R1+0x1e8] ;  /* 0x0001e800010f7983 */ /* 0x000ea20000100800 */
[----:B------:R-:W-:Y:S02]  /*fb60*/  PRMT R18, RZ, 0x7610, R18 ;  /* 0x00007610ff127816 */ /* 0x000fe40000000012 */
[----:B--2---:R-:W-:-:S05]  /*fb70*/  IMAD.X R15, R15, 0x1, R2, P1 ;  /* 0x000000010f0f7824 */ /* 0x004fca00008e0602 */
[----:B------:R-:W2:Y:S04]  /*fb80*/  @!P0 LDG.E.U16 R18, desc[UR8][R14.64] ;  /* 0x000000080e128981 */ /* 0x000ea8000c1e1500 */
[----:B--2---:R-:W-:Y:S04]  /*fb90*/  STL [R1+0x50], R18 ;  /* 0x0000501201007387 */ /* 0x004fe80000100800 */
[----:B------:R-:W2:Y:S04]  /*fba0*/  LDL.LU R14, [R1+0x48] ;  /* 0x00004800010e7983 */ /* 0x000ea80000300800 */
[----:B------:R-:W3:Y:S04]  /*fbb0*/  LDL R15, [R1+0x424] ;  /* 0x00042400010f7983 */ /* 0x000ee80000100800 */
[----:B--2---:R3:W-:Y:S02]  /*fbc0*/  STS.U16 [R13+UR4+0x4f00], R14 ;  /* 0x004f000e0d007988 */ /* 0x0047e40008000404 */
[----:B---3--:R-:W-:-:S02]  /*fbd0*/  IADD3 R14, P1, PT, R15, R0, RZ ;  /* 0x000000000f0e7210 */ /* 0x008fc40007f3e0ff */
[----:B------:R-:W2:Y:S04]  /*fbe0*/  LDL R15, [R1+0x228] ;  /* 0x00022800010f7983 */ /* 0x000ea80000100800 */
[----:B------:R0:W-:Y:S02]  /*fbf0*/  STS.U16 [R13+UR4+0x4b00], R11 ;  /* 0x004b000b0d007988 */ /* 0x0001e40008000404 */
[----:B0-----:R-:W-:Y:S01]  /*fc00*/  PRMT R11, RZ, 0x7610, R11 ;  /* 0x00007610ff0b7816 */ /* 0x001fe2000000000b */
[----:B------:R-:W0:Y:S01]  /*fc10*/  S2R R18, SR_TID.X ;  /* 0x0000000000127919 */ /* 0x000e220000002100 */
[----:B--2---:R-:W-:-:S05]  /*fc20*/  IMAD.X R15, R15, 0x1, R2, P1 ;  /* 0x000000010f0f7824 */ /* 0x004fca00008e0602 */
[----:B------:R-:W2:Y:S04]  /*fc30*/  @!P0 LDG.E.U16 R11, desc[UR8][R14.64] ;  /* 0x000000080e0b8981 */ /* 0x000ea8000c1e1500 */
[----:B------:R-:W3:Y:S04]  /*fc40*/  LDL.LU R14, [R1+0x44] ;  /* 0x00004400010e7983 */ /* 0x000ee80000300800 */
[----:B------:R-:W3:Y:S01]  /*fc50*/  LDL R15, [R1+0x404] ;  /* 0x00040400010f7983 */ /* 0x000ee20000100800 */
[----:B0-----:R-:W-:-:S05]  /*fc60*/  LOP3.LUT R18, R18, 0x3f, RZ, 0xc0, !PT ;  /* 0x0000003f12127812 */ /* 0x001fca00078ec0ff */
[----:B------:R-:W-:Y:S01]  /*fc70*/  IMAD.SHL.U32 R18, R18, 0x2, RZ ;  /* 0x0000000212127824 */ /* 0x000fe200078e00ff */
[----:B------:R-:W-:Y:S04]  /*fc80*/  STS.U16 [R13+UR4+0x4100], R28 ;  /* 0x0041001c0d007988 */ /* 0x000fe80008000404 */
[----:B------:R-:W-:Y:S04]  /*fc90*/  STS.U16 [R13+UR4+0x4300], R27 ;  /* 0x0043001b0d007988 */ /* 0x000fe80008000404 */
[----:B------:R-:W-:Y:S04]  /*fca0*/  STS.U16 [R13+UR4+0x4500], R19 ;  /* 0x004500130d007988 */ /* 0x000fe80008000404 */
[----:B--2---:R0:W-:Y:S02]  /*fcb0*/  STL [R1+0x4c], R11 ;  /* 0x00004c0b01007387 */ /* 0x0041e40000100800 */
[----:B0-----:R-:W-:-:S05]  /*fcc0*/  LOP3.LUT R11, R18, 0x30, RZ, 0x3c, !PT ;  /* 0x00000030120b7812 */ /* 0x001fca00078e3cff */
[----:B---3--:R0:W-:Y:S02]  /*fcd0*/  STS.U16 [R11+UR4+0x4180], R14 ;  /* 0x0041800e0b007988 */ /* 0x0081e40008000404 */
[----:B0-----:R-:W-:Y:S02]  /*fce0*/  IADD3 R14, P1, PT, R15, R0, RZ ;  /* 0x000000000f0e7210 */ /* 0x001fe40007f3e0ff */
[----:B------:R-:W2:Y:S01]  /*fcf0*/  LDL R15, [R1+0x268] ;  /* 0x00026800010f7983 */ /* 0x000ea20000100800 */
[----:B------:R-:W-:Y:S02]  /*fd00*/  PRMT R21, RZ, 0x7610, R21 ;  /* 0x00007610ff157816 */ /* 0x000fe40000000015 */
[----:B--2---:R-:W-:-:S05]  /*fd10*/  IMAD.X R15, R15, 0x1, R2, P1 ;  /* 0x000000010f0f7824 */ /* 0x004fca00008e0602 */
[----:B------:R-:W2:Y:S04]  /*fd20*/  @!P0 LDG.E.U16 R21, desc[UR8][R14.64] ;  /* 0x000000080e158981 */ /* 0x000ea8000c1e1500 */
[----:B--2---:R0:W-:Y:S04]  /*fd30*/  STL [R1+0x5c], R21 ;  /* 0x00005c1501007387 */ /* 0x0041e80000100800 */
[----:B0-----:R-:W2:Y:S04]  /*fd40*/  LDL.LU R21, [R1+0x10dc] ;  /* 0x0010dc0001157983 */ /* 0x001ea80000300800 */
[----:B------:R-:W3:Y:S04]  /*fd50*/  LDL.LU R14, [R1+0x1c] ;  /* 0x00001c00010e7983 */ /* 0x000ee80000300800 */
[----:B------:R-:W2:Y:S04]  /*fd60*/  LDL R15, [R1+0x3e4] ;  /* 0x0003e400010f7983 */ /* 0x000ea80000100800 */
[----:B---3--:R2:W-:Y:S02]  /*fd70*/  STS.U16 [R11+UR4+0x4380], R14 ;  /* 0x0043800e0b007988 */ /* 0x0085e40008000404 */
[----:B--2---:R-:W-:-:S02]  /*fd80*/  IADD3 R14, P1, PT, R15, R0, RZ ;  /* 0x000000000f0e7210 */ /* 0x004fc40007f3e0ff */
        /* <DEDUP_REMOVED lines=14> */
[----:B------:R-:W3:Y:S04]  /*fe70*/  LDL.LU R14, [R1+0x8] ;  /* 0x00000800010e7983 */ /* 0x000ee80000300800 */
[----:B------:R-:W4:Y:S04]  /*fe80*/  LDL R15, [R1+0x3a4] ;  /* 0x0003a400010f7983 */ /* 0x000f280000100800 */
[----:B--2---:R-:W-:Y:S04]  /*fe90*/  STL [R1+0x10c8], R29 ;  /* 0x0010c81d01007387 */ /* 0x004fe80000100800 */
[----:B------:R-:W-:Y:S04]  /*fea0*/  STL [R1+0x10cc], R29 ;  /* 0x0010cc1d01007387 */ /* 0x000fe80000100800 */
[----:B---3--:R4:W-:Y:S02]  /*feb0*/  STS.U16 [R11+UR4+0x4780], R14 ;  /* 0x0047800e0b007988 */ /* 0x0089e40008000404 */
[----:B----4-:R-:W-:-:S02]  /*fec0*/  IADD3 R14, P1, PT, R15, R0, RZ ;  /* 0x000000000f0e7210 */ /* 0x010fc40007f3e0ff */
[----:B------:R-:W2:Y:S01]  /*fed0*/  LDL R15, [R1+0x328] ;  /* 0x00032800010f7983 */ /* 0x000ea20000100800 */
[----:B------:R-:W-:Y:S02]  /*fee0*/  PRMT R19, RZ, 0x7610, R19 ;  /* 0x00007610ff137816 */ /* 0x000fe40000000013 */
[----:B--2---:R-:W-:-:S05]  /*fef0*/  IMAD.X R15, R15, 0x1, R2, P1 ;  /* 0x000000010f0f7824 */ /* 0x004fca00008e0602 */
[----:B------:R0:W2:Y:S04]  /*ff00*/  @!P0 LDG.E.U16 R19, desc[UR8][R14.64] ;  /* 0x000000080e138981 */ /* 0x0000a8000c1e1500 */
[----:B------:R-:W3:Y:S04]  /*ff10*/  LDL.LU R14, [R1+0x4] ;  /* 0x00000400010e7983 */ /* 0x000ee80000300800 */
[----:B------:R-:W0:Y:S04]  /*ff20*/  LDL R15, [R1+0x590] ;  /* 0x00059000010f7983 */ /* 0x000e280000100800 */
[----:B---3--:R0:W-:Y:S02]  /*ff30*/  STS.U16 [R11+UR4+0x4980], R14 ;  /* 0x0049800e0b007988 */ /* 0x0081e40008000404 */
[----:B0-----:R-:W-:-:S02]  /*ff40*/  IADD3 R14, P1, PT, R15, R0, RZ ;  /* 0x000000000f0e7210 */ /* 0x001fc40007f3e0ff */
[----:B------:R-:W3:Y:S01]  /*ff50*/  LDL R15, [R1+0x368] ;  /* 0x00036800010f7983 */ /* 0x000ee20000100800 */
[----:B------:R-:W-:Y:S02]  /*ff60*/  PRMT R5, RZ, 0x7610, R5 ;  /* 0x00007610ff057816 */ /* 0x000fe40000000005 */
[----:B---3--:R-:W-:-:S05]  /*ff70*/  IMAD.X R15, R15, 0x1, R2, P1 ;  /* 0x000000010f0f7824 */ /* 0x008fca00008e0602 */
[----:B------:R-:W3:Y:S04]  /*ff80*/  @!P0 LDG.E.U16 R5, desc[UR8][R14.64] ;  /* 0x000000080e058981 */ /* 0x000ee8000c1e1500 */
[----:B------:R-:W4:Y:S04]  /*ff90*/  LDL.LU R14, [R1] ;  /* 0x00000000010e7983 */ /* 0x000f280000300800 */
[----:B------:R-:W2:Y:S04]  /*ffa0*/  LDL R15, [R1+0x528] ;  /* 0x00052800010f7983 */ /* 0x000ea80000100800 */
[----:B---3--:R-:W-:Y:S04]  /*ffb0*/  STL [R1+0x10c4], R5 ;  /* 0x0010c40501007387 */ /* 0x008fe80000100800 */
[----:B----4-:R2:W-:Y:S02]  /*ffc0*/  STS.U16 [R11+UR4+0x4b80], R14 ;  /* 0x004b800e0b007988 */ /* 0x0105e40008000404 */
[----:B--2---:R-:W-:-:S02]  /*ffd0*/  IADD3 R14, P1, PT, R15, R0, RZ ;  /* 0x000000000f0e7210 */ /* 0x004fc40007f3e0ff */
        /* <DEDUP_REMOVED lines=12> */
[----:B---3--:R0:W-:Y:S04]  /*100a0*/  STL [R1], R21 ;  /* 0x0000001501007387 */ /* 0x0081e80000100800 */
[----:B0-----:R-:W3:Y:S04]  /*100b0*/  LDL.LU R21, [R1+0x10d4] ;  /* 0x0010d40001157983 */ /* 0x001ee80000300800 */
[----:B------:R-:W4:Y:S04]  /*100c0*/  LDL.LU R14, [R1+0x64] ;  /* 0x00006400010e7983 */ /* 0x000f280000300800 */
[----:B------:R-:W2:Y:S04]  /*100d0*/  LDL R15, [R1+0x594] ;  /* 0x00059400010f7983 */ /* 0x000ea80000100800 */
[----:B----4-:R0:W-:Y:S04]  /*100e0*/  STS.U16 [R11+UR4+0x4f80], R14 ;  /* 0x004f800e0b007988 */ /* 0x0101e80008000404 */
[----:B0-----:R-:W4:Y:S01]  /*100f0*/  LDL.LU R11, [R1+0x3c] ;  /* 0x00003c00010b7983 */ /* 0x001f220000300800 */
[----:B--2---:R-:W-:-:S03]  /*10100*/  IADD3 R14, P1, PT, R15, R0, RZ ;  /* 0x000000000f0e7210 */ /* 0x004fc60007f3e0ff */
[----:B------:R-:W2:Y:S01]  /*10110*/  LDL R15, [R1+0x38c] ;  /* 0x00038c00010f7983 */ /* 0x000ea20000100800 */
[----:B---3--:R-:W-:Y:S01]  /*10120*/  PRMT R21, RZ, 0x7610, R21 ;  /* 0x00007610ff157816 */ /* 0x008fe20000000015 */
[----:B--2---:R-:W-:-:S05]  /*10130*/  IMAD.X R15, R15, 0x1, R2, P1 ;  /* 0x000000010f0f7824 */ /* 0x004fca00008e0602 */
[----:B------:R-:W2:Y:S04]  /*10140*/  @!P0 LDG.E.U16 R21, desc[UR8][R14.64] ;  /* 0x000000080e158981 */ /* 0x000ea8000c1e1500 */
[----:B--2---:R0:W-:Y:S04]  /*10150*/  STL [R1+0x4], R21 ;  /* 0x0000041501007387 */ /* 0x0041e80000100800 */
[----:B0-----:R-:W2:Y:S04]  /*10160*/  LDL.LU R21, [R1+0x10d0] ;  /* 0x0010d00001157983 */ /* 0x001ea80000300800 */
[----:B------:R-:W3:Y:S02]  /*10170*/  LDL R15, [R1+0x508] ;  /* 0x00050800010f7983 */ /* 0x000ee40000100800 */
[----:B---3--:R-:W-:-:S02]  /*10180*/  IADD3 R14, P1, PT, R15, R0, RZ ;  /* 0x000000000f0e7210 */ /* 0x008fc40007f3e0ff */
[----:B------:R-:W3:Y:S01]  /*10190*/  LDL R15, [R1+0x304] ;  /* 0x00030400010f7983 */ /* 0x000ee20000100800 */
[----:B------:R-:W-:Y:S02]  /*101a0*/  PRMT R18, RZ, 0x7610, R18 ;  /* 0x00007610ff127816 */ /* 0x000fe40000000012 */
[----:B---3--:R-:W-:-:S05]  /*101b0*/  IMAD.X R15, R15, 0x1, R2, P1 ;  /* 0x000000010f0f7824 */ /* 0x008fca00008e0602 */
[----:B------:R-:W3:Y:S04]  /*101c0*/  @!P0 LDG.E.U16 R18, desc[UR8][R14.64] ;  /* 0x000000080e128981 */ /* 0x000ee8000c1e1500 */
[----:B---3--:R0:W-:Y:S04]  /*101d0*/  STL [R1+0x8], R18 ;  /* 0x0000081201007387 */ /* 0x0081e80000100800 */
[----:B------:R-:W3:Y:S04]  /*101e0*/  LDL.LU R14, [R1+0x10] ;  /* 0x00001000010e7983 */ /* 0x000ee80000300800 */
[----:B------:R-:W2:Y:S01]  /*101f0*/  LDL R15, [R1+0x4e8] ;  /* 0x0004e800010f7983 */ /* 0x000ea20000100800 */
[----:B0-----:R-:W0:Y:S02]  /*10200*/  S2R R18, SR_TID.X ;  /* 0x0000000000127919 */ /* 0x001e240000002100 */
[----:B0-----:R-:W-:-:S05]  /*10210*/  LOP3.LUT R18, R18, 0x3f, RZ, 0xc0, !PT ;  /* 0x0000003f12127812 */ /* 0x001fca00078ec0ff */
[----:B------:R-:W-:-:S05]  /*10220*/  IMAD.SHL.U32 R18, R18, 0x2, RZ ;  /* 0x0000000212127824 */ /* 0x000fca00078e00ff */
[----:B---3--:R2:W-:Y:S02]  /*10230*/  STS.U16 [R18+UR4], R14 ;  /* 0x0000000e12007988 */ /* 0x0085e40008000404 */
[----:B--2---:R-:W-:Y:S02]  /*10240*/  IADD3 R14, P1, PT, R15, R0, RZ ;  /* 0x000000000f0e7210 */ /* 0x004fe40007f3e0ff */
[----:B------:R-:W2:Y:S01]  /*10250*/  LDL R15, [R1+0x2c4] ;  /* 0x0002c400010f7983 */ /* 0x000ea20000100800 */
[----:B------:R-:W-:Y:S02]  /*10260*/  PRMT R18, RZ, 0x7610, R18 ;  /* 0x00007610ff127816 */ /* 0x000fe40000000012 */
[----:B--2---:R-:W-:-:S05]  /*10270*/  IMAD.X R15, R15, 0x1, R2, P1 ;  /* 0x000000010f0f7824 */ /* 0x004fca00008e0602 */
[----:B------:R-:W2:Y:S04]  /*10280*/  @!P0 LDG.E.U16 R18, desc[UR8][R14.64] ;  /* 0x000000080e128981 */ /* 0x000ea8000c1e1500 */
[----:B--2---:R0:W-:Y:S04]  /*10290*/  STL [R1+0xc], R18 ;  /* 0x00000c1201007387 */ /* 0x0041e80000100800 */
[----:B------:R-:W2:Y:S04]  /*102a0*/  LDL.LU R14, [R1+0x20] ;  /* 0x00002000010e7983 */ /* 0x000ea80000300800 */
[----:B------:R-:W3:Y:S01]  /*102b0*/  LDL R15, [R1+0x4c8] ;  /* 0x0004c800010f7983 */ /* 0x000ee20000100800 */
[----:B0-----:R-:W0:Y:S02]  /*102c0*/  S2R R18, SR_TID.X ;  /* 0x0000000000127919 */ /* 0x001e240000002100 */
[----:B0-----:R-:W-:-:S05]  /*102d0*/  LOP3.LUT R18, R18, 0x3f, RZ, 0xc0, !PT ;  /* 0x0000003f12127812 */ /* 0x001fca00078ec0ff */
[----:B------:R-:W-:-:S05]  /*102e0*/  IMAD.SHL.U32 R18, R18, 0x2, RZ ;  /* 0x0000000212127824 */ /* 0x000fca00078e00ff */
[----:B--2---:R3:W-:Y:S02]  /*102f0*/  STS.U16 [R18+UR4+0x400], R14 ;  /* 0x0004000e12007988 */ /* 0x0047e40008000404 */
[----:B---3--:R-:W-:Y:S02]  /*10300*/  IADD3 R14, P1, PT, R15, R0, RZ ;  /* 0x000000000f0e7210 */ /* 0x008fe40007f3e0ff */
        /* <DEDUP_REMOVED lines=29> */
[----:B------:R-:W2:Y:S01]  /*104e0*/  LDL R15, [R1+0x460] ;  /* 0x00046000010f7983 */ /* 0x000ea20000100800 */
[----:B0-----:R-:W0:Y:S01]  /*104f0*/  S2R R18, SR_TID.X ;  /* 0x0000000000127919 */ /* 0x001e220000002100 */
[----:B--2---:R-:W-:-:S02]  /*10500*/  IADD3 R14, P1, PT, R15, R0, RZ ;  /* 0x000000000f0e7210 */ /* 0x004fc40007f3e0ff */
[----:B------:R-:W2:Y:S01]  /*10510*/  LDL R15, [R1+0x1c4] ;  /* 0x0001c400010f7983 */ /* 0x000ea20000100800 */
[----:B0-----:R-:W-:-:S05]  /*10520*/  LOP3.LUT R18, R18, 0x3f, RZ, 0xc0, !PT ;  /* 0x0000003f12127812 */ /* 0x001fca00078ec0ff */
[----:B------:R-:W-:-:S05]  /*10530*/  IMAD.SHL.U32 R18, R18, 0x2, RZ ;  /* 0x0000000212127824 */ /* 0x000fca00078e00ff */
[----:B----4-:R0:W-:Y:S02]  /*10540*/  STS.U16 [R18+UR4+0x1000], R11 ;  /* 0x0010000b12007988 */ /* 0x0101e40008000404 */
[----:B0-----:R-:W-:Y:S02]  /*10550*/  PRMT R18, RZ, 0x7610, R18 ;  /* 0x00007610ff127816 */ /* 0x001fe40000000012 */
[----:B------:R-:W3:Y:S01]  /*10560*/  LDL R11, [R1+0x400] ;  /* 0x00040000010b7983 */ /* 0x000ee20000100800 */
        /* <DEDUP_REMOVED lines=9> */
[----:B------:R0:W-:Y:S02]  /*10600*/  STS.U16 [R18+UR4+0x1400], R21 ;  /* 0x0014001512007988 */ /* 0x0001e40008000404 */
[----:B0-----:R-:W-:Y:S02]  /*10610*/  PRMT R18, RZ, 0x7610, R18 ;  /* 0x00007610ff127816 */ /* 0x001fe40000000012 */
[----:B------:R-:W4:Y:S01]  /*10620*/  LDL R21, [R1+0x3e0] ;  /* 0x0003e00001157983 */ /* 0x000f220000100800 */
        /* <DEDUP_REMOVED lines=15> */
[----:B------:R-:W2:Y:S01]  /*10720*/  LDL.LU R15, [R1+0x30] ;  /* 0x00003000010f7983 */ /* 0x000ea20000300800 */
[----:B0-----:R-:W0:Y:S02]  /*10730*/  S2R R18, SR_TID.X ;  /* 0x0000000000127919 */ /* 0x001e240000002100 */
[----:B0-----:R-:W-:-:S05]  /*10740*/  LOP3.LUT R18, R18, 0x3f, RZ, 0xc0, !PT ;  /* 0x0000003f12127812 */ /* 0x001fca00078ec0ff */
[----:B------:R-:W-:-:S05]  /*10750*/  IMAD.SHL.U32 R18, R18, 0x2, RZ ;  /* 0x0000000212127824 */ /* 0x000fca00078e00ff */
[----:B--2---:R0:W-:Y:S04]  /*10760*/  STS.U16 [R18+UR4+0x1c00], R15 ;  /* 0x001c000f12007988 */ /* 0x0041e80008000404 */
[----:B0-----:R-:W2:Y:S01]  /*10770*/  LDL R15, [R1+0x270] ;  /* 0x00027000010f7983 */ /* 0x001ea20000100800 */
[----:B------:R-:W-:Y:S02]  /*10780*/  IADD3 R14, P1, PT, R11, R0, RZ ;  /* 0x000000000b0e7210 */ /* 0x000fe40007f3e0ff */
[----:B------:R-:W-:Y:S01]  /*10790*/  PRMT R18, RZ, 0x7610, R18 ;  /* 0x00007610ff127816 */ /* 0x000fe20000000012 */
[----:B------:R-:W3:Y:S02]  /*107a0*/  LDL R11, [R1+0x330] ;  /* 0x00033000010b7983 */ /* 0x000ee40000100800 */
        /* <DEDUP_REMOVED lines=9> */
[----:B----4-:R-:W-:Y:S02]  /*10840*/  IADD3 R14, P1, PT, R21, R0, RZ ;  /* 0x00000000150e7210 */ /* 0x010fe40007f3e0ff */
[----:B------:R-:W-:Y:S01]  /*10850*/  PRMT R18, RZ, 0x7610, R18 ;  /* 0x00007610ff127816 */ /* 0x000fe20000000012 */
[----:B------:R-:W4:Y:S02]  /*10860*/  LDL R21, [R1+0x370] ;  /* 0x0003700001157983 */ /* 0x000f240000100800 */
        /* <DEDUP_REMOVED lines=22> */
[----:B------:R-:W-:-:S03]  /*109d0*/  PRMT R18, RZ, 0x7610, R18 ;  /* 0x00007610ff127816 */ /* 0x000fc60000000012 */
[----:B------:R-:W-:Y:S02]  /*109e0*/  IMAD.X R15, R11, 0x1, R2, P1 ;  /* 0x000000010b0f7824 */ /* 0x000fe400008e0602 */
[----:B------:R-:W2:Y:S04]  /*109f0*/  LDL R11, [R1+0x588] ;  /* 0x00058800010b7983 */ /* 0x000ea80000100800 */
[----:B------:R-:W3:Y:S04]  /*10a00*/  @!P0 LDG.E.U16 R18, desc[UR8][R14.64] ;  /* 0x000000080e128981 */ /* 0x000ee8000c1e1500 */
[----:B---3--:R0:W-:Y:S04]  /*10a10*/  STL [R1+0x30], R18 ;  /* 0x0000301201007387 */ /* 0x0081e80000100800 */
[----:B------:R-:W3:Y:S01]  /*10a20*/  LDL R15, [R1+0x58c] ;  /* 0x00058c00010f7983 */ /* 0x000ee20000100800 */
[----:B0-----:R-:W0:Y:S02]  /*10a30*/  S2R R18, SR_TID.X ;  /* 0x0000000000127919 */ /* 0x001e240000002100 */
[----:B0-----:R-:W-:-:S05]  /*10a40*/  LOP3.LUT R18, R18, 0x3f, RZ, 0xc0, !PT ;  /* 0x0000003f12127812 */ /* 0x001fca00078ec0ff */
[----:B------:R-:W-:-:S05]  /*10a50*/  IMAD.SHL.U32 R18, R18, 0x2, RZ ;  /* 0x0000000212127824 */ /* 0x000fca00078e00ff */
[----:B------:R0:W-:Y:S02]  /*10a60*/  STS.U16 [R18+UR4+0x2c00], R16 ;  /* 0x002c001012007988 */ /* 0x0001e40008000404 */
[----:B0-----:R-:W-:Y:S02]  /*10a70*/  PRMT R18, RZ, 0x7610, R18 ;  /* 0x00007610ff127816 */ /* 0x001fe40000000012 */
[----:B---3--:R-:W-:-:S05]  /*10a80*/  IADD3 R14, P1, PT, R15, R0, RZ ;  /* 0x000000000f0e7210 */ /* 0x008fca0007f3e0ff */
[----:B----4-:R-:W-:Y:S02]  /*10a90*/  IMAD.X R15, R21, 0x1, R2, P1 ;  /* 0x00000001150f7824 */ /* 0x010fe400008e0602 */
[----:B------:R-:W3:Y:S04]  /*10aa0*/  LDL R21, [R1+0x33c] ;  /* 0x00033c0001157983 */ /* 0x000ee80000100800 */
[----:B------:R-:W4:Y:S04]  /*10ab0*/  @!P0 LDG.E.U16 R18, desc[UR8][R14.64] ;  /* 0x000000080e128981 */ /* 0x000f28000c1e1500 */
[----:B----4-:R0:W-:Y:S04]  /*10ac0*/  STL [R1+0x18], R18 ;  /* 0x0000181201007387 */ /* 0x0101e80000100800 */
[----:B------:R-:W4:Y:S01]  /*10ad0*/  LDL R15, [R1+0x548] ;  /* 0x00054800010f7983 */ /* 0x000f220000100800 */
[----:B0-----:R-:W0:Y:S01]  /*10ae0*/  S2R R18, SR_TID.X ;  /* 0x0000000000127919 */ /* 0x001e220000002100 */
[----:B----4-:R-:W-:-:S02]  /*10af0*/  IADD3 R14, P1, PT, R15, R0, RZ ;  /* 0x000000000f0e7210 */ /* 0x010fc40007f3e0ff */
[----:B------:R-:W4:Y:S01]  /*10b00*/  LDL R15, [R1+0x37c] ;  /* 0x00037c00010f7983 */ /* 0x000f220000100800 */
[----:B0-----:R-:W-:-:S05]  /*10b10*/  LOP3.LUT R18, R18, 0x3f, RZ, 0xc0, !PT ;  /* 0x0000003f12127812 */ /* 0x001fca00078ec0ff */
[----:B------:R-:W-:-:S05]  /*10b20*/  IMAD.SHL.U32 R18, R18, 0x2, RZ ;  /* 0x0000000212127824 */ /* 0x000fca00078e00ff */
[----:B------:R0:W-:Y:S02]  /*10b30*/  STS.U16 [R18+UR4+0x3000], R3 ;  /* 0x0030000312007988 */ /* 0x0001e40008000404 */
[----:B0-----:R-:W-:Y:S01]  /*10b40*/  PRMT R18, RZ, 0x7610, R18 ;  /* 0x00007610ff127816 */ /* 0x001fe20000000012 */
[----:B----4-:R-:W-:-:S05]  /*10b50*/  IMAD.X R15, R15, 0x1, R2, P1 ;  /* 0x000000010f0f7824 */ /* 0x010fca00008e0602 */
[----:B------:R-:W4:Y:S04]  /*10b60*/  @!P0 LDG.E.U16 R18, desc[UR8][R14.64] ;  /* 0x000000080e128981 */ /* 0x000f28000c1e1500 */
[----:B----4-:R0:W-:Y:S04]  /*10b70*/  STL [R1+0x14], R18 ;  /* 0x0000141201007387 */ /* 0x0101e80000100800 */
[----:B------:R-:W4:Y:S04]  /*10b80*/  LDL R14, [R1+0x1b8] ;  /* 0x0001b800010e7983 */ /* 0x000f280000100800 */
[----:B------:R-:W3:Y:S01]  /*10b90*/  LDL.LU R15, [R1+0x58] ;  /* 0x00005800010f7983 */ /* 0x000ee20000300800 */
[----:B0-----:R-:W0:Y:S02]  /*10ba0*/  S2R R18, SR_TID.X ;  /* 0x0000000000127919 */ /* 0x001e240000002100 */
[----:B0-----:R-:W-:-:S05]  /*10bb0*/  LOP3.LUT R18, R18, 0x3f, RZ, 0xc0, !PT ;  /* 0x0000003f12127812 */ /* 0x001fca00078ec0ff */
[----:B------:R-:W-:-:S05]  /*10bc0*/  IMAD.SHL.U32 R18, R18, 0x2, RZ ;  /* 0x0000000212127824 */ /* 0x000fca00078e00ff */
[----:B------:R2:W-:Y:S02]  /*10bd0*/  STS.U16 [R18+UR4+0x3400], R10 ;  /* 0x0034000a12007988 */ /* 0x0005e40008000404 */
[----:B--2---:R-:W-:Y:S02]  /*10be0*/  IADD3 R10, P1, PT, R11, R0, RZ ;  /* 0x000000000b0a7210 */ /* 0x004fe40007f3e0ff */
[----:B------:R-:W-:-:S03]  /*10bf0*/  PRMT R18, RZ, 0x7610, R18 ;  /* 0x00007610ff127816 */ /* 0x000fc60000000012 */
[----:B----4-:R-:W-:Y:S02]  /*10c00*/  IMAD.X R11, R14, 0x1, R2, P1 ;  /* 0x000000010e0b7824 */ /* 0x010fe400008e0602 */
[----:B------:R-:W2:Y:S04]  /*10c10*/  LDL R14, [R1+0x2fc] ;  /* 0x0002fc00010e7983 */ /* 0x000ea80000100800 */
[----:B------:R-:W4:Y:S04]  /*10c20*/  @!P0 LDG.E.U16 R18, desc[UR8][R10.64] ;  /* 0x000000080a128981 */ /* 0x000f28000c1e1500 */
[----:B----4-:R0:W-:Y:S04]  /*10c30*/  STL [R1+0x60], R18 ;  /* 0x0000601201007387 */ /* 0x0101e80000100800 */
[----:B------:R-:W4:Y:S01]  /*10c40*/  LDL R11, [R1+0x524] ;  /* 0x00052400010b7983 */ /* 0x000f220000100800 */
[----:B0-----:R-:W0:Y:S01]  /*10c50*/  S2R R18, SR_TID.X ;  /* 0x0000000000127919 */ /* 0x001e220000002100 */
[----:B------:R-:W-:-:S02]  /*10c60*/  PRMT R13, RZ, 0x7610, R13 ;  /* 0x00007610ff0d7816 */ /* 0x000fc4000000000d */
[----:B0-----:R-:W-:-:S05]  /*10c70*/  LOP3.LUT R18, R18, 0x3f, RZ, 0xc0, !PT ;  /* 0x0000003f12127812 */ /* 0x001fca00078ec0ff */
[----:B------:R-:W-:-:S05]  /*10c80*/  IMAD.SHL.U32 R18, R18, 0x2, RZ ;  /* 0x0000000212127824 */ /* 0x000fca00078e00ff */
[----:B------:R0:W-:Y:S04]  /*10c90*/  STS.U16 [R18+UR4+0x3800], R9 ;  /* 0x0038000912007988 */ /* 0x0001e80008000404 */
[----:B0-----:R-:W2:Y:S01]  /*10ca0*/  LDL R9, [R1+0x504] ;  /* 0x0005040001097983 */ /* 0x001ea20000100800 */
[----:B----4-:R-:W-:-:S05]  /*10cb0*/  IADD3 R10, P1, PT, R11, R0, RZ ;  /* 0x000000000b0a7210 */ /* 0x010fca0007f3e0ff */
[----:B---3--:R-:W-:Y:S01]  /*10cc0*/  IMAD.X R11, R21, 0x1, R2, P1 ;  /* 0x00000001150b7824 */ /* 0x008fe200008e0602 */
[----:B------:R2:W-:Y:S04]  /*10cd0*/  STS.U16 [R18+UR4+0x3c00], R8 ;  /* 0x003c000812007988 */ /* 0x0005e80008000404 */
[----:B------:R-:W3:Y:S01]  /*10ce0*/  @!P0 LDG.E.U16 R13, desc[UR8][R10.64] ;  /* 0x000000080a0d8981 */ /* 0x000ee2000c1e1500 */
[----:B------:R-:W-:-:S03]  /*10cf0*/  PRMT R16, RZ, 0x7610, R16 ;  /* 0x00007610ff107816 */ /* 0x000fc60000000010 */
[----:B------:R-:W4:Y:S01]  /*10d00*/  LDL R21, [R1+0x27c] ;  /* 0x00027c0001157983 */ /* 0x000f220000100800 */
[----:B--2---:R-:W-:-:S05]  /*10d10*/  IADD3 R8, P1, PT, R9, R0, RZ ;  /* 0x0000000009087210 */ /* 0x004fca0007f3e0ff */
[----:B------:R-:W-:-:S05]  /*10d20*/  IMAD.X R9, R14, 0x1, R2, P1 ;  /* 0x000000010e097824 */ /* 0x000fca00008e0602 */
[----:B------:R-:W2:Y:S04]  /*10d30*/  @!P0 LDG.E.U16 R16, desc[UR8][R8.64] ;  /* 0x0000000808108981 */ /* 0x000ea8000c1e1500 */
[----:B---3--:R-:W-:Y:S04]  /*10d40*/  STL [R1+0x10a8], R13 ;  /* 0x0010a80d01007387 */ /* 0x008fe80000100800 */
[----:B------:R-:W-:Y:S04]  /*10d50*/  STL [R1+0x10ac], R13 ;  /* 0x0010ac0d01007387 */ /* 0x000fe80000100800 */
[----:B------:R-:W-:Y:S04]  /*10d60*/  STL [R1+0x10b0], R13 ;  /* 0x0010b00d01007387 */ /* 0x000fe80000100800 */
[----:B------:R-:W-:Y:S04]  /*10d70*/  STL [R1+0x10b4], R13 ;  /* 0x0010b40d01007387 */ /* 0x000fe80000100800 */
[----:B------:R-:W-:Y:S04]  /*10d80*/  STL [R1+0x10b8], R13 ;  /* 0x0010b80d01007387 */ /* 0x000fe80000100800 */
[----:B------:R-:W-:Y:S04]  /*10d90*/  STL [R1+0x10bc], R13 ;  /* 0x0010bc0d01007387 */ /* 0x000fe80000100800 */
[----:B------:R-:W-:Y:S04]  /*10da0*/  STL [R1+0x10c0], R13 ;  /* 0x0010c00d01007387 */ /* 0x000fe80000100800 */
[----:B------:R-:W3:Y:S04]  /*10db0*/  LDL R9, [R1+0x4e4] ;  /* 0x0004e40001097983 */ /* 0x000ee80000100800 */
[----:B------:R-:W4:Y:S04]  /*10dc0*/  LDL R14, [R1+0x23c] ;  /* 0x00023c00010e7983 */ /* 0x000f280000100800 */
[----:B--2---:R-:W-:Y:S01]  /*10dd0*/  STL [R1+0x10a4], R16 ;  /* 0x0010a41001007387 */ /* 0x004fe20000100800 */
[----:B---3--:R-:W-:-:S03]  /*10de0*/  IADD3 R8, P1, PT, R9, R0, RZ ;  /* 0x0000000009087210 */ /* 0x008fc60007f3e0ff */
[----:B------:R-:W2:Y:S01]  /*10df0*/  LDL R9, [R1+0x2bc] ;  /* 0x0002bc0001097983 */ /* 0x000ea20000100800 */
[----:B------:R-:W-:Y:S01]  /*10e00*/  PRMT R18, RZ, 0x7610, R18 ;  /* 0x00007610ff127816 */ /* 0x000fe20000000012 */
[----:B--2---:R-:W-:-:S05]  /*10e10*/  IMAD.X R9, R9, 0x1, R2, P1 ;  /* 0x0000000109097824 */ /* 0x004fca00008e0602 */
[----:B------:R-:W2:Y:S04]  /*10e20*/  @!P0 LDG.E.U16 R18, desc[UR8][R8.64] ;  /* 0x0000000808128981 */ /* 0x000ea8000c1e1500 */
[----:B------:R-:W3:Y:S01]  /*10e30*/  LDL R9, [R1+0x4c4] ;  /* 0x0004c40001097983 */ /* 0x000ee20000100800 */
[----:B------:R-:W-:-:S03]  /*10e40*/  PRMT R28, RZ, 0x7610, R28 ;  /* 0x00007610ff1c7816 */ /* 0x000fc6000000001c */
[----:B--2---:R-:W-:Y:S01]  /*10e50*/  STL [R1+0x10a0], R18 ;  /* 0x0010a01201007387 */ /* 0x004fe20000100800 */
[----:B---3--:R-:W-:-:S05]  /*10e60*/  IADD3 R8, P1, PT, R9, R0, RZ ;  /* 0x0000000009087210 */ /* 0x008fca0007f3e0ff */
[----:B----4-:R-:W-:-:S05]  /*10e70*/  IMAD.X R9, R21, 0x1, R2, P1 ;  /* 0x0000000115097824 */ /* 0x010fca00008e0602 */
[----:B------:R-:W2:Y:S04]  /*10e80*/  @!P0 LDG.E.U16 R28, desc[UR8][R8.64] ;  /* 0x00000008081c8981 */ /* 0x000ea8000c1e1500 */
[----:B------:R-:W3:Y:S01]  /*10e90*/  LDL R9, [R1+0x4a4] ;  /* 0x0004a40001097983 */ /* 0x000ee20000100800 */
[----:B------:R-:W-:-:S03]  /*10ea0*/  PRMT R27, RZ, 0x7610, R27 ;  /* 0x00007610ff1b7816 */ /* 0x000fc6000000001b */
[----:B------:R0:W-:Y:S04]  /*10eb0*/  STS.U16 [R7+UR4+0x80], R15 ;  /* 0x0000800f07007988 */ /* 0x0001e80008000404 */
[----:B------:R1:W-:Y:S04]  /*10ec0*/  STS.U16 [R7+UR4+0x480], R20 ;  /* 0x0004801407007988 */ /* 0x0003e80008000404 */
[----:B0-----:R-:W4:Y:S04]  /*10ed0*/  LDL R15, [R1+0x1fc] ;  /* 0x0001fc00010f7983 */ /* 0x001f280000100800 */
[----:B--2---:R-:W-:Y:S04]  /*10ee0*/  STL [R1+0x109c], R28 ;  /* 0x00109c1c01007387 */ /* 0x004fe80000100800 */
[----:B------:R-:W2:Y:S04]  /*10ef0*/  LDL.LU R21, [R1+0x374] ;  /* 0x0003740001157983 */ /* 0x000ea80000300800 */
[----:B-1----:R-:W2:Y:S01]  /*10f00*/  LDL.LU R20, [R1+0x540] ;  /* 0x0005400001147983 */ /* 0x002ea20000300800 */
[----:B---3--:R-:W-:-:S05]  /*10f10*/  IADD3 R8, P1, PT, R9, R0, RZ ;  /* 0x0000000009087210 */ /* 0x008fca0007f3e0ff */
[----:B------:R-:W-:Y:S01]  /*10f20*/  IMAD.X R9, R14, 0x1, R2, P1 ;  /* 0x000000010e097824 */ /* 0x000fe200008e0602 */
[----:B------:R-:W-:Y:S01]  /*10f30*/  PRMT R26, RZ, 0x7610, R26 ;  /* 0x00007610ff1a7816 */ /* 0x000fe2000000001a */
[----:B------:R-:W3:Y:S04]  /*10f40*/  LDL R14, [R1+0x1f8] ;  /* 0x0001f800010e7983 */ /* 0x000ee80000100800 */
[----:B------:R-:W2:Y:S04]  /*10f50*/  @!P0 LDG.E.U16 R27, desc[UR8][R8.64] ;  /* 0x00000008081b8981 */ /* 0x000ea8000c1e1500 */
[----:B------:R-:W3:Y:S04]  /*10f60*/  LDL R9, [R1+0x47c] ;  /* 0x00047c0001097983 */ /* 0x000ee80000100800 */
[----:B--2---:R-:W-:Y:S01]  /*10f70*/  STL [R1+0x1098], R27 ;  /* 0x0010981b01007387 */ /* 0x004fe20000100800 */
[----:B---3--:R-:W-:-:S05]  /*10f80*/  IADD3 R8, P1, PT, R9, R0, RZ ;  /* 0x0000000009087210 */ /* 0x008fca0007f3e0ff */
[----:B----4-:R-:W-:Y:S02]  /*10f90*/  IMAD.X R9, R15, 0x1, R2, P1 ;  /* 0x000000010f097824 */ /* 0x010fe400008e0602 */
[----:B------:R-:W2:Y:S04]  /*10fa0*/  LDL R15, [R1+0x238] ;  /* 0x00023800010f7983 */ /* 0x000ea80000100800 */
[----:B------:R-:W3:Y:S04]  /*10fb0*/  @!P0 LDG.E.U16 R26, desc[UR8][R8.64] ;  /* 0x00000008081a8981 */ /* 0x000ee8000c1e1500 */
[----:B------:R-:W4:Y:S04]  /*10fc0*/  LDL R9, [R1+0x45c] ;  /* 0x00045c0001097983 */ /* 0x000f280000100800 */
[----:B---3--:R-:W-:Y:S01]  /*10fd0*/  STL [R1+0x1094], R26 ;  /* 0x0010941a01007387 */ /* 0x008fe20000100800 */
[----:B----4-:R-:W-:-:S03]  /*10fe0*/  IADD3 R8, P1, PT, R9, R0, RZ ;  /* 0x0000000009087210 */ /* 0x010fc60007f3e0ff */
[----:B------:R-:W3:Y:S04]  /*10ff0*/  LDL R9, [R1+0x1bc] ;  /* 0x0001bc0001097983 */ /* 0x000ee80000100800 */
[----:B------:R0:W-:Y:S02]  /*11000*/  STS.U16 [R7+UR4+0x880], R25 ;  /* 0x0008801907007988 */ /* 0x0001e40008000404 */
[----:B0-----:R-:W-:Y:S01]  /*11010*/  PRMT R25, RZ, 0x7610, R25 ;  /* 0x00007610ff197816 */ /* 0x001fe20000000019 */
[----:B---3--:R-:W-:-:S05]  /*11020*/  IMAD.X R9, R9, 0x1, R2, P1 ;  /* 0x0000000109097824 */ /* 0x008fca00008e0602 */
[----:B------:R-:W3:Y:S04]  /*11030*/  @!P0 LDG.E.U16 R25, desc[UR8][R8.64] ;  /* 0x0000000808198981 */ /* 0x000ee8000c1e1500 */
[----:B------:R-:W4:Y:S04]  /*11040*/  LDL R9, [R1+0x43c] ;  /* 0x00043c0001097983 */ /* 0x000f280000100800 */
[----:B------:R0:W-:Y:S02]  /*11050*/  STS.U16 [R7+UR4+0xc80], R24 ;  /* 0x000c801807007988 */ /* 0x0001e40008000404 */
[----:B0-----:R-:W-:-:S02]  /*11060*/  PRMT R24, RZ, 0x7610, R24 ;  /* 0x00007610ff187816 */ /* 0x001fc40000000018 */
[----:B---3--:R-:W-:Y:S01]  /*11070*/  STL [R1+0x1090], R25 ;  /* 0x0010901901007387 */ /* 0x008fe20000100800 */
[----:B----4-:R-:W-:-:S05]  /*11080*/  IADD3 R8, P1, PT, R9, R0, RZ ;  /* 0x0000000009087210 */ /* 0x010fca0007f3e0ff */
[----:B------:R-:W-:Y:S01]  /*11090*/  IMAD.X R9, R14, 0x1, R2, P1 ;  /* 0x000000010e097824 */ /* 0x000fe200008e0602 */
[----:B------:R0:W-:Y:S04]  /*110a0*/  STS.U16 [R7+UR4+0x1080], R23 ;  /* 0x0010801707007988 */ /* 0x0001e80008000404 */
[----:B------:R1:W3:Y:S04]  /*110b0*/  @!P0 LDG.E.U16 R24, desc[UR8][R8.64] ;  /* 0x0000000808188981 */ /* 0x0002e8000c1e1500 */
[----:B------:R-:W4:Y:S04]  /*110c0*/  LDL R14, [R1+0x2b8] ;  /* 0x0002b800010e7983 */ /* 0x000f280000100800 */
[----:B------:R-:W1:Y:S01]  /*110d0*/  LDL R9, [R1+0x41c] ;  /* 0x00041c0001097983 */ /* 0x000e620000100800 */
[----:B0-----:R-:W-:-:S02]  /*110e0*/  PRMT R23, RZ, 0x7610, R23 ;  /* 0x00007610ff177816 */ /* 0x001fc40000000017 */
[----:B-1----:R-:W-:-:S05]  /*110f0*/  IADD3 R8, P1, PT, R9, R0, RZ ;  /* 0x0000000009087210 */ /* 0x002fca0007f3e0ff */
[----:B--2---:R-:W-:Y:S02]  /*11100*/  IMAD.X R9, R15, 0x1, R2, P1 ;  /* 0x000000010f097824 */ /* 0x004fe400008e0602 */
[----:B------:R-:W2:Y:S04]  /*11110*/  LDL.LU R15, [R1+0x5c] ;  /* 0x00005c00010f7983 */ /* 0x000ea80000300800 */
[----:B------:R-:W2:Y:S04]  /*11120*/  @!P0 LDG.E.U16 R23, desc[UR8][R8.64] ;  /* 0x0000000808178981 */ /* 0x000ea8000c1e1500 */
[----:B------:R-:W3:Y:S04]  /*11130*/  LDL R9, [R1+0x3fc] ;  /* 0x0003fc0001097983 */ /* 0x000ee80000100800 */
[----:B--2---:R-:W-:Y:S01]  /*11140*/  STL [R1+0x108c], R23 ;  /* 0x00108c1701007387 */ /* 0x004fe20000100800 */
[----:B---3--:R-:W-:-:S03]  /*11150*/  IADD3 R8, P1, PT, R9, R0, RZ ;  /* 0x0000000009087210 */ /* 0x008fc60007f3e0ff */
[----:B------:R-:W2:Y:S04]  /*11160*/  LDL R9, [R1+0x278] ;  /* 0x0002780001097983 */ /* 0x000ea80000100800 */
[----:B------:R0:W-:Y:S02]  /*11170*/  STS.U16 [R7+UR4+0x1480], R22 ;  /* 0x0014801607007988 */ /* 0x0001e40008000404 */
[----:B0-----:R-:W-:Y:S01]  /*11180*/  PRMT R22, RZ, 0x7610, R22 ;  /* 0x00007610ff167816 */ /* 0x001fe20000000016 */
[----:B--2---:R-:W-:-:S05]  /*11190*/  IMAD.X R9, R9, 0x1, R2, P1 ;  /* 0x0000000109097824 */ /* 0x004fca00008e0602 */
[----:B------:R-:W2:Y:S04]  /*111a0*/  @!P0 LDG.E.U16 R22, desc[UR8][R8.64] ;  /* 0x0000000808168981 */ /* 0x000ea8000c1e1500 */
[----:B------:R-:W3:Y:S04]  /*111b0*/  LDL R9, [R1+0x3dc] ;  /* 0x0003dc0001097983 */ /* 0x000ee80000100800 */
[----:B------:R0:W-:Y:S02]  /*111c0*/  STS.U16 [R7+UR4+0x1c80], R12 ;  /* 0x001c800c07007988 */ /* 0x0001e40008000404 */
[----:B0-----:R-:W-:-:S02]  /*111d0*/  PRMT R12, RZ, 0x7610, R12 ;  /* 0x00007610ff0c7816 */ /* 0x001fc4000000000c */
        /* <DEDUP_REMOVED lines=13> */
[----:B------:R-:W4:Y:S04]  /*112b0*/  LDL.LU R8, [R1+0x50] ;  /* 0x0000500001087983 */ /* 0x000f280000300800 */
[----:B------:R-:W2:Y:S04]  /*112c0*/  LDL R9, [R1+0x39c] ;  /* 0x00039c0001097983 */ /* 0x000ea80000100800 */
[----:B---3--:R-:W-:Y:S04]  /*112d0*/  STL [R1+0x107c], R4 ;  /* 0x00107c0401007387 */ /* 0x008fe80000100800 */
[----:B------:R-:W-:Y:S04]  /*112e0*/  STL [R1+0x1080], R4 ;  /* 0x0010800401007387 */ /* 0x000fe80000100800 */
[----:B----4-:R2:W-:Y:S02]  /*112f0*/  STS.U16 [R7+UR4+0x2480], R8 ;  /* 0x0024800807007988 */ /* 0x0105e40008000404 */
[----:B--2---:R-:W-:-:S02]  /*11300*/  IADD3 R8, P1, PT, R9, R0, RZ ;  /* 0x0000000009087210 */ /* 0x004fc40007f3e0ff */
[----:B------:R-:W2:Y:S01]  /*11310*/  LDL R9, [R1+0x338] ;  /* 0x0003380001097983 */ /* 0x000ea20000100800 */
[----:B------:R-:W-:Y:S02]  /*11320*/  PRMT R11, RZ, 0x7610, R11 ;  /* 0x00007610ff0b7816 */ /* 0x000fe4000000000b */
[----:B--2---:R-:W-:-:S05]  /*11330*/  IMAD.X R9, R9, 0x1, R2, P1 ;  /* 0x0000000109097824 */ /* 0x004fca00008e0602 */
[----:B------:R0:W2:Y:S04]  /*11340*/  @!P0 LDG.E.U16 R11, desc[UR8][R8.64] ;  /* 0x00000008080b8981 */ /* 0x0000a8000c1e1500 */
[----:B------:R-:W3:Y:S04]  /*11350*/  LDL.LU R8, [R1+0x4c] ;  /* 0x00004c0001087983 */ /* 0x000ee80000300800 */
[----:B------:R-:W0:Y:S01]  /*11360*/  LDL R9, [R1+0x584] ;  /* 0x0005840001097983 */ /* 0x000e220000100800 */
[----:B------:R-:W-:Y:S02]  /*11370*/  PRMT R3, RZ, 0x7610, R3 ;  /* 0x00007610ff037816 */ /* 0x000fe40000000003 */
[----:B------:R-:W-:Y:S01]  /*11380*/  PRMT R29, RZ, 0x7610, R29 ;  /* 0x00007610ff1d7816 */ /* 0x000fe2000000001d */
[----:B---3--:R0:W-:Y:S02]  /*11390*/  STS.U16 [R7+UR4+0x2880], R8 ;  /* 0x0028800807007988 */ /* 0x0081e40008000404 */
[----:B0-----:R-:W-:-:S05]  /*113a0*/  IADD3 R8, P1, PT, R9, R0, RZ ;  /* 0x0000000009087210 */ /* 0x001fca0007f3e0ff */
[----:B------:R-:W-:-:S05]  /*113b0*/  IMAD.X R9, R14, 0x1, R2, P1 ;  /* 0x000000010e097824 */ /* 0x000fca00008e0602 */
[----:B------:R0:W3:Y:S02]  /*113c0*/  @!P0 LDG.E.U16 R3, desc[UR8][R8.64] ;  /* 0x0000000808038981 */ /* 0x0000e4000c1e1500 */
[----:B0-----:R-:W-:-:S05]  /*113d0*/  IADD3 R8, P1, PT, R20, R0, RZ ;  /* 0x0000000014087210 */ /* 0x001fca0007f3e0ff */
[----:B------:R-:W-:-:S05]  /*113e0*/  IMAD.X R9, R21, 0x1, R2, P1 ;  /* 0x0000000115097824 */ /* 0x000fca00008e0602 */
[----:B------:R-:W4:Y:S04]  /*113f0*/  @!P0 LDG.E.U16 R29, desc[UR8][R8.64] ;  /* 0x00000008081d8981 */ /* 0x000f28000c1e1500 */
[----:B--2---:R-:W-:Y:S04]  /*11400*/  STL [R1+0x1078], R11 ;  /* 0x0010780b01007387 */ /* 0x004fe80000100800 */
[----:B------:R-:W2:Y:S04]  /*11410*/  LDL R14, [R1+0x334] ;  /* 0x00033400010e7983 */ /* 0x000ea80000100800 */
[----:B------:R0:W-:Y:S04]  /*11420*/  STS.U16 [R7+UR4+0x2c80], R15 ;  /* 0x002c800f07007988 */ /* 0x0001e80008000404 */
[----:B0-----:R-:W2:Y:S04]  /*11430*/  LDL.LU R15, [R1] ;  /* 0x00000000010f7983 */ /* 0x001ea80000300800 */
[----:B------:R0:W-:Y:S04]  /*11440*/  STL.64 [R1+0x9d8], R20 ;  /* 0x0009d81401007387 */ /* 0x0001e80000100a00 */
[----:B0-----:R-:W2:Y:S04]  /*11450*/  LDL R21, [R1+0x520] ;  /* 0x0005200001157983 */ /* 0x001ea80000100800 */
[----:B----4-:R0:W-:Y:S04]  /*11460*/  STL [R1+0x7c], R29 ;  /* 0x00007c1d01007387 */ /* 0x0101e80000100800 */
[----:B0-----:R-:W4:Y:S04]  /*11470*/  LDL.LU R29, [R1+0x10cc] ;  /* 0x0010cc00011d7983 */ /* 0x001f280000300800 */
[----:B------:R-:W2:Y:S04]  /*11480*/  LDL.LU R8, [R1+0x48] ;  /* 0x0000480001087983 */ /* 0x000ea80000300800 */
[----:B------:R-:W3:Y:S04]  /*11490*/  LDL R9, [R1+0x580] ;  /* 0x0005800001097983 */ /* 0x000ee80000100800 */
[----:B--2---:R3:W-:Y:S02]  /*114a0*/  STS.U16 [R7+UR4+0x3080], R8 ;  /* 0x0030800807007988 */ /* 0x0047e40008000404 */
[----:B---3--:R-:W-:-:S02]  /*114b0*/  IADD3 R8, P1, PT, R9, R0, RZ ;  /* 0x0000000009087210 */ /* 0x008fc40007f3e0ff */
[----:B------:R-:W2:Y:S01]  /*114c0*/  LDL R9, [R1+0x1b4] ;  /* 0x0001b40001097983 */ /* 0x000ea20000100800 */
[----:B----4-:R-:W-:Y:S02]  /*114d0*/  PRMT R29, RZ, 0x7610, R29 ;  /* 0x00007610ff1d7816 */ /* 0x010fe4000000001d */
[----:B--2---:R-:W-:-:S05]  /*114e0*/  IMAD.X R9, R9, 0x1, R2, P1 ;  /* 0x0000000109097824 */ /* 0x004fca00008e0602 */
[----:B------:R0:W2:Y:S04]  /*114f0*/  @!P0 LDG.E.U16 R29, desc[UR8][R8.64] ;  /* 0x00000008081d8981 */ /* 0x0000a8000c1e1500 */
[----:B------:R1:W-:Y:S01]  /*11500*/  STS.U16 [R7+UR4+0x2080], R6 ;  /* 0x0020800607007988 */ /* 0x0003e20008000404 */
[----:B0-----:R-:W-:Y:S02]  /*11510*/  IADD3 R8, P1, PT, R21, R0, RZ ;  /* 0x0000000015087210 */ /* 0x001fe40007f3e0ff */
[----:B-1----:R-:W-:-:S03]  /*11520*/  PRMT R6, RZ, 0x7610, R6 ;  /* 0x00007610ff067816 */ /* 0x002fc60000000006 */
[----:B------:R-:W-:-:S05]  /*11530*/  IMAD.X R9, R14, 0x1, R2, P1 ;  /* 0x000000010e097824 */ /* 0x000fca00008e0602 */
[----:B------:R-:W3:Y:S04]  /*11540*/  @!P0 LDG.E.U16 R6, desc[UR8][R8.64] ;  /* 0x0000000808068981 */ /* 0x000ee8000c1e1500 */
[----:B--2---:R0:W-:Y:S04]  /*11550*/  STL [R1+0x80], R29 ;  /* 0x0000801d01007387 */ /* 0x0041e80000100800 */
[----:B0-----:R-:W2:Y:S04]  /*11560*/  LDL.LU R29, [R1+0x10c8] ;  /* 0x0010c800011d7983 */ /* 0x001ea80000300800 */
[----:B------:R-:W4:Y:S04]  /*11570*/  LDL R14, [R1+0x4c0] ;  /* 0x0004c000010e7983 */ /* 0x000f280000100800 */
[----:B------:R-:W2:Y:S04]  /*11580*/  LDL.LU R21, [R1+0xc] ;  /* 0x00000c0001157983 */ /* 0x000ea80000300800 */
[----:B------:R-:W2:Y:S04]  /*11590*/  LDL R9, [R1+0x500] ;  /* 0x0005000001097983 */ /* 0x000ea80000100800 */
[----:B---3--:R0:W-:Y:S01]  /*115a0*/  STL [R1+0x78], R6 ;  /* 0x0000780601007387 */ /* 0x0081e20000100800 */
[----:B--2---:R-:W-:-:S03]  /*115b0*/  IADD3 R8, P1, PT, R9, R0, RZ ;  /* 0x0000000009087210 */ /* 0x004fc60007f3e0ff */
[----:B------:R-:W2:Y:S01]  /*115c0*/  LDL R9, [R1+0x2f4] ;  /* 0x0002f40001097983 */ /* 0x000ea20000100800 */
[----:B------:R-:W-:Y:S01]  /*115d0*/  PRMT R5, RZ, 0x7610, R5 ;  /* 0x00007610ff057816 */ /* 0x000fe20000000005 */
[----:B--2---:R-:W-:-:S05]  /*115e0*/  IMAD.X R9, R9, 0x1, R2, P1 ;  /* 0x0000000109097824 */ /* 0x004fca00008e0602 */
[----:B------:R-:W2:Y:S01]  /*115f0*/  @!P0 LDG.E.U16 R5, desc[UR8][R8.64] ;  /* 0x0000000808058981 */ /* 0x000ea2000c1e1500 */
[----:B0-----:R-:W0:Y:S03]  /*11600*/  S2R R6, SR_TID.X ;  /* 0x0000000000067919 */ /* 0x001e260000002100 */
[----:B--2---:R1:W-:Y:S04]  /*11610*/  STL [R1+0x74], R5 ;  /* 0x0000740501007387 */ /* 0x0043e80000100800 */
[----:B-1----:R-:W2:Y:S04]  /*11620*/  LDL.LU R5, [R1+0x10c4] ;  /* 0x0010c40001057983 */ /* 0x002ea80000300800 */
[----:B------:R-:W3:Y:S01]  /*11630*/  LDL R9, [R1+0x4e0] ;  /* 0x0004e00001097983 */ /* 0x000ee20000100800 */
[----:B0-----:R-:W-:-:S05]  /*11640*/  LOP3.LUT R6, R6, 0x3f, RZ, 0xc0, !PT ;  /* 0x0000003f06067812 */ /* 0x001fca00078ec0ff */
[----:B------:R-:W-:Y:S01]  /*11650*/  IMAD.SHL.U32 R6, R6, 0x2, RZ ;  /* 0x0000000206067824 */ /* 0x000fe200078e00ff */
[----:B------:R-:W-:Y:S04]  /*11660*/  STS.U16 [R7+UR4+0x3480], R29 ;  /* 0x0034801d07007988 */ /* 0x000fe80008000404 */
[----:B------:R-:W-:Y:S01]  /*11670*/  LOP3.LUT R6, R6, 0x20, RZ, 0x3c, !PT ;  /* 0x0000002006067812 */ /* 0x000fe200078e3cff */
[----:B------:R-:W-:Y:S01]  /*11680*/  STS.U16 [R7+UR4+0x3880], R19 ;  /* 0x0038801307007988 */ /* 0x000fe20008000404 */
[----:B---3--:R-:W-:-:S03]  /*11690*/  IADD3 R8, P1, PT, R9, R0, RZ ;  /* 0x0000000009087210 */ /* 0x008fc60007f3e0ff */
[----:B------:R-:W3:Y:S04]  /*116a0*/  LDL R9, [R1+0x2b4] ;  /* 0x0002b40001097983 */ /* 0x000ee80000100800 */
[----:B--2---:R-:W-:Y:S04]  /*116b0*/  STS.U16 [R7+UR4+0x3c80], R5 ;  /* 0x003c800507007988 */ /* 0x004fe80008000404 */
[----:B------:R-:W-:Y:S04]  /*116c0*/  STS.U16 [R6+UR4+0x900], R17 ;  /* 0x0009001106007988 */ /* 0x000fe80008000404 */
[----:B------:R0:W-:Y:S04]  /*116d0*/  STS.U16 [R6+UR4+0x500], R15 ;  /* 0x0005000f06007988 */ /* 0x0001e80008000404 */
[----:B0-----:R-:W2:Y:S01]  /*116e0*/  LDL R15, [R1+0x274] ;  /* 0x00027400010f7983 */ /* 0x001ea20000100800 */
[----:B------:R-:W-:Y:S01]  /*116f0*/  PRMT R10, RZ, 0x7610, R10 ;  /* 0x00007610ff0a7816 */ /* 0x000fe2000000000a */
[----:B---3--:R-:W-:Y:S01]  /*11700*/  IMAD.X R9, R9, 0x1, R2, P1 ;  /* 0x0000000109097824 */ /* 0x008fe200008e0602 */
[----:B----4-:R-:W-:-:S04]  /*11710*/  IADD3 R14, P1, PT, R14, R0, RZ ;  /* 0x000000000e0e7210 */ /* 0x010fc80007f3e0ff */
[----:B------:R0:W3:Y:S02]  /*11720*/  @!P0 LDG.E.U16 R10, desc[UR8][R8.64] ;  /* 0x00000008080a8981 */ /* 0x0000e4000c1e1500 */
[----:B0-----:R-:W-:Y:S01]  /*11730*/  PRMT R9, RZ, 0x7610, R9 ;  /* 0x00007610ff097816 */ /* 0x001fe20000000009 */
[----:B--2---:R-:W-:-:S05]  /*11740*/  IMAD.X R15, R15, 0x1, R2, P1 ;  /* 0x000000010f0f7824 */ /* 0x004fca00008e0602 */
[----:B------:R0:W2:Y:S04]  /*11750*/  @!P0 LDG.E.U16 R9, desc[UR8][R14.64] ;  /* 0x000000080e098981 */ /* 0x0000a8000c1e1500 */
[----:B------:R-:W4:Y:S04]  /*11760*/  LDL.LU R14, [R1+0x4] ;  /* 0x00000400010e7983 */ /* 0x000f280000300800 */
[----:B------:R-:W0:Y:S04]  /*11770*/  LDL R15, [R1+0x4a0] ;  /* 0x0004a000010f7983 */ /* 0x000e280000100800 */
[----:B----4-:R0:W-:Y:S02]  /*11780*/  STS.U16 [R6+UR4+0x100], R14 ;  /* 0x0001000e06007988 */ /* 0x0101e40008000404 */
[----:B0-----:R-:W-:-:S02]  /*11790*/  IADD3 R14, P1, PT, R15, R0, RZ ;  /* 0x000000000f0e7210 */ /* 0x001fc40007f3e0ff */
[----:B------:R-:W4:Y:S01]  /*117a0*/  LDL R15, [R1+0x234] ;  /* 0x00023400010f7983 */ /* 0x000f220000100800 */
[----:B------:R-:W-:Y:S02]  /*117b0*/  PRMT R8, RZ, 0x7610, R8 ;  /* 0x00007610ff087816 */ /* 0x000fe40000000008 */
[----:B----4-:R-:W-:-:S05]  /*117c0*/  IMAD.X R15, R15, 0x1, R2, P1 ;  /* 0x000000010f0f7824 */ /* 0x010fca00008e0602 */
[----:B------:R0:W4:Y:S04]  /*117d0*/  @!P0 LDG.E.U16 R8, desc[UR8][R14.64] ;  /* 0x000000080e088981 */ /* 0x000128000c1e1500 */
[----:B------:R-:W2:Y:S04]  /*117e0*/  LDL.LU R14, [R1+0x8] ;  /* 0x00000800010e7983 */ /* 0x000ea80000300800 */
[----:B------:R-:W0:Y:S04]  /*117f0*/  LDL R15, [R1+0x478] ;  /* 0x00047800010f7983 */ /* 0x000e280000100800 */
[----:B--2---:R0:W-:Y:S02]  /*11800*/  STS.U16 [R6+UR4+0xd00], R14 ;  /* 0x000d000e06007988 */ /* 0x0041e40008000404 */
[----:B0-----:R-:W-:-:S02]  /*11810*/  IADD3 R14, P1, PT, R15, R0, RZ ;  /* 0x000000000f0e7210 */ /* 0x001fc40007f3e0ff */
[----:B------:R-:W2:Y:S01]  /*11820*/  LDL R15, [R1+0x1f4] ;  /* 0x0001f400010f7983 */ /* 0x000ea20000100800 */
[----:B------:R-:W-:Y:S02]  /*11830*/  PRMT R7, RZ, 0x7610, R7 ;  /* 0x00007610ff077816 */ /* 0x000fe40000000007 */
[----:B--2---:R-:W-:-:S05]  /*11840*/  IMAD.X R15, R15, 0x1, R2, P1 ;  /* 0x000000010f0f7824 */ /* 0x004fca00008e0602 */
[----:B------:R0:W2:Y:S04]  /*11850*/  @!P0 LDG.E.U16 R7, desc[UR8][R14.64] ;  /* 0x000000080e078981 */ /* 0x0000a8000c1e1500 */
[----:B------:R-:W0:Y:S04]  /*11860*/  LDL R15, [R1+0x458] ;  /* 0x00045800010f7983 */ /* 0x000e280000100800 */
[----:B------:R1:W-:Y:S04]  /*11870*/  STS.U16 [R6+UR4+0x1100], R21 ;  /* 0x0011001506007988 */ /* 0x0003e80008000404 */
[----:B-1----:R-:W2:Y:S01]  /*11880*/  LDL.LU R21, [R1+0x38] ;  /* 0x0000380001157983 */ /* 0x002ea20000300800 */
[----:B0-----:R-:W-:-:S03]  /*11890*/  IADD3 R14, P1, PT, R15, R0, RZ ;  /* 0x000000000f0e7210 */ /* 0x001fc60007f3e0ff */
[----:B------:R-:W2:Y:S01]  /*118a0*/  LDL R15, [R1+0x1c0] ;  /* 0x0001c000010f7983 */ /* 0x000ea20000100800 */
[----:B------:R-:W-:Y:S01]  /*118b0*/  PRMT R5, RZ, 0x7610, R5 ;  /* 0x00007610ff057816 */ /* 0x000fe20000000005 */
        /* <DEDUP_REMOVED lines=34> */
[----:B--2---:R0:W-:Y:S04]  /*11ae0*/  STL [R1+0x2c], R13 ;  /* 0x00002c0d01007387 */ /* 0x0041e80000100800 */
[----:B0-----:R-:W2:Y:S04]  /*11af0*/  LDL.LU R13, [R1+0x10c0] ;  /* 0x0010c000010d7983 */ /* 0x001ea80000300800 */
[----:B------:R-:W2:Y:S04]  /*11b00*/  LDL.LU R14, [R1+0x28] ;  /* 0x00002800010e7983 */ /* 0x000ea80000300800 */
[----:B------:R-:W3:Y:S04]  /*11b10*/  LDL R15, [R1+0x3b8] ;  /* 0x0003b800010f7983 */ /* 0x000ee80000100800 */
[----:B--2---:R3:W-:Y:S02]  /*11b20*/  STS.U16 [R6+UR4+0x2500], R14 ;  /* 0x0025000e06007988 */ /* 0x0047e40008000404 */
[----:B---3--:R-:W-:-:S02]  /*11b30*/  IADD3 R14, P1, PT, R15, R0, RZ ;  /* 0x000000000f0e7210 */ /* 0x008fc40007f3e0ff */
[----:B------:R-:W2:Y:S01]  /*11b40*/  LDL R15, [R1+0x300] ;  /* 0x00030000010f7983 */ /* 0x000ea20000100800 */
[----:B------:R-:W-:Y:S02]  /*11b50*/  PRMT R20, RZ, 0x7610, R20 ;  /* 0x00007610ff147816 */ /* 0x000fe40000000014 */
[----:B--2---:R-:W-:-:S05]  /*11b60*/  IMAD.X R15, R15, 0x1, R2, P1 ;  /* 0x000000010f0f7824 */ /* 0x004fca00008e0602 */
[----:B------:R-:W2:Y:S04]  /*11b70*/  @!P0 LDG.E.U16 R20, desc[UR8][R14.64] ;  /* 0x000000080e148981 */ /* 0x000ea8000c1e1500 */
[----:B------:R-:W3:Y:S04]  /*11b80*/  LDL R15, [R1+0x544] ;  /* 0x00054400010f7983 */ /* 0x000ee80000100800 */
[----:B------:R0:W-:Y:S04]  /*11b90*/  STS.U16 [R6+UR4+0x2900], R21 ;  /* 0x0029001506007988 */ /* 0x0001e80008000404 */
[----:B0-----:R-:W4:Y:S04]  /*11ba0*/  LDL.LU R21, [R1+0x36c] ;  /* 0x00036c0001157983 */ /* 0x001f280000300800 */
[----:B--2---:R0:W-:Y:S04]  /*11bb0*/  STL [R1+0x34], R20 ;  /* 0x0000341401007387 */ /* 0x0041e80000100800 */
[----:B0-----:R-:W2:Y:S01]  /*11bc0*/  LDL.LU R20, [R1+0x53c] ;  /* 0x00053c0001147983 */ /* 0x001ea20000300800 */
[----:B---3--:R-:W-:-:S03]  /*11bd0*/  IADD3 R14, P1, PT, R15, R0, RZ ;  /* 0x000000000f0e7210 */ /* 0x008fc60007f3e0ff */
[----:B------:R-:W3:Y:S01]  /*11be0*/  LDL R15, [R1+0x340] ;  /* 0x00034000010f7983 */ /* 0x000ee20000100800 */
[----:B------:R-:W-:Y:S01]  /*11bf0*/  PRMT R13, RZ, 0x7610, R13 ;  /* 0x00007610ff0d7816 */ /* 0x000fe2000000000d */
[----:B---3--:R-:W-:-:S05]  /*11c00*/  IMAD.X R15, R15, 0x1, R2, P1 ;  /* 0x000000010f0f7824 */ /* 0x008fca00008e0602 */
[----:B------:R-:W3:Y:S04]  /*11c10*/  @!P0 LDG.E.U16 R13, desc[UR8][R14.64] ;  /* 0x000000080e0d8981 */ /* 0x000ee8000c1e1500 */
[----:B---3--:R0:W-:Y:S04]  /*11c20*/  STL [R1+0x38], R13 ;  /* 0x0000380d01007387 */ /* 0x0081e80000100800 */
[----:B0-----:R-:W3:Y:S04]  /*11c30*/  LDL.LU R13, [R1+0x10bc] ;  /* 0x0010bc00010d7983 */ /* 0x001ee80000300800 */
        /* <DEDUP_REMOVED lines=20> */
[----:B------:R-:W3:Y:S01]  /*11d80*/  LDL.LU R15, [R1+0x40] ;  /* 0x00004000010f7983 */ /* 0x000ee20000300800 */
[----:B------:R-:W-:-:S02]  /*11d90*/  IADD3 R14, P1, PT, R20, R0, RZ ;  /* 0x00000000140e7210 */ /* 0x000fc40007f3e0ff */
[----:B--2---:R-:W-:Y:S01]  /*11da0*/  PRMT R13, RZ, 0x7610, R13 ;  /* 0x00007610ff0d7816 */ /* 0x004fe2000000000d */
[----:B---3--:R4:W-:Y:S02]  /*11db0*/  STS.U16 [R6+UR4+0x3500], R15 ;  /* 0x0035000f06007988 */ /* 0x0089e40008000404 */
[----:B----4-:R-:W-:-:S05]  /*11dc0*/  IMAD.X R15, R21, 0x1, R2, P1 ;  /* 0x00000001150f7824 */ /* 0x010fca00008e0602 */
[----:B------:R-:W2:Y:S04]  /*11dd0*/  @!P0 LDG.E.U16 R13, desc[UR8][R14.64] ;  /* 0x000000080e0d8981 */ /* 0x000ea8000c1e1500 */
[----:B------:R0:W-:Y:S04]  /*11de0*/  STL.64 [R1+0x9e0], R20 ;  /* 0x0009e01401007387 */ /* 0x0001e80000100a00 */
[----:B0-----:R-:W3:Y:S04]  /*11df0*/  LDL.LU R21, [R1+0x60] ;  /* 0x0000600001157983 */ /* 0x001ee80000300800 */
[----:B--2---:R0:W-:Y:S04]  /*11e00*/  STL [R1+0x50], R13 ;  /* 0x0000500d01007387 */ /* 0x0041e80000100800 */
[----:B0-----:R-:W2:Y:S04]  /*11e10*/  LDL.LU R13, [R1+0x10b0] ;  /* 0x0010b000010d7983 */ /* 0x001ea80000300800 */
[----:B------:R-:W4:Y:S04]  /*11e20*/  LDL.LU R14, [R1+0x30] ;  /* 0x00003000010e7983 */ /* 0x000f280000300800 */
[----:B------:R-:W2:Y:S04]  /*11e30*/  LDL R15, [R1+0x51c] ;  /* 0x00051c00010f7983 */ /* 0x000ea80000100800 */
[----:B----4-:R2:W-:Y:S02]  /*11e40*/  STS.U16 [R6+UR4+0x3900], R14 ;  /* 0x0039000e06007988 */ /* 0x0105e40008000404 */
[----:B--2---:R-:W-:-:S02]  /*11e50*/  IADD3 R14, P1, PT, R15, R0, RZ ;  /* 0x000000000f0e7210 */ /* 0x004fc40007f3e0ff */
[----:B------:R-:W2:Y:S01]  /*11e60*/  LDL R15, [R1+0x32c] ;  /* 0x00032c00010f7983 */ /* 0x000ea20000100800 */
[----:B------:R-:W-:Y:S02]  /*11e70*/  PRMT R13, RZ, 0x7610, R13 ;  /* 0x00007610ff0d7816 */ /* 0x000fe4000000000d */
[----:B--2---:R-:W-:-:S05]  /*11e80*/  IMAD.X R15, R15, 0x1, R2, P1 ;  /* 0x000000010f0f7824 */ /* 0x004fca00008e0602 */
[----:B------:R-:W2:Y:S04]  /*11e90*/  @!P0 LDG.E.U16 R13, desc[UR8][R14.64] ;  /* 0x000000080e0d8981 */ /* 0x000ea8000c1e1500 */
[----:B--2---:R0:W-:Y:S04]  /*11ea0*/  STL [R1+0x4c], R13 ;  /* 0x00004c0d01007387 */ /* 0x0041e80000100800 */
[----:B0-----:R-:W2:Y:S04]  /*11eb0*/  LDL.LU R13, [R1+0x10ac] ;  /* 0x0010ac00010d7983 */ /* 0x001ea80000300800 */
[----:B------:R-:W4:Y:S04]  /*11ec0*/  LDL.LU R14, [R1+0x18] ;  /* 0x00001800010e7983 */ /* 0x000f280000300800 */
[----:B------:R-:W2:Y:S04]  /*11ed0*/  LDL R15, [R1+0x4fc] ;  /* 0x0004fc00010f7983 */ /* 0x000ea80000100800 */
[----:B----4-:R2:W-:Y:S02]  /*11ee0*/  STS.U16 [R6+UR4+0x3d00], R14 ;  /* 0x003d000e06007988 */ /* 0x0105e40008000404 */
[----:B--2---:R-:W-:-:S02]  /*11ef0*/  IADD3 R14, P1, PT, R15, R0, RZ ;  /* 0x000000000f0e7210 */ /* 0x004fc40007f3e0ff */
[----:B------:R-:W2:Y:S01]  /*11f00*/  LDL R15, [R1+0x2ec] ;  /* 0x0002ec00010f7983 */ /* 0x000ea20000100800 */
[----:B------:R-:W-:Y:S01]  /*11f10*/  PRMT R4, RZ, 0x7610, R4 ;  /* 0x00007610ff047816 */ /* 0x000fe20000000004 */
[----:B------:R-:W0:Y:S01]  /*11f20*/  S2R R6, SR_TID.X ;  /* 0x0000000000067919 */ /* 0x000e220000002100 */
[----:B--2---:R-:W-:-:S05]  /*11f30*/  IMAD.X R15, R15, 0x1, R2, P1 ;  /* 0x000000010f0f7824 */ /* 0x004fca00008e0602 */
[----:B------:R-:W2:Y:S04]  /*11f40*/  @!P0 LDG.E.U16 R4, desc[UR8][R14.64] ;  /* 0x000000080e048981 */ /* 0x000ea8000c1e1500 */
[----:B------:R-:W4:Y:S04]  /*11f50*/  LDL.LU R14, [R1+0x14] ;  /* 0x00001400010e7983 */ /* 0x000f280000300800 */
[----:B------:R-:W3:Y:S01]  /*11f60*/  LDL R15, [R1+0x4dc] ;  /* 0x0004dc00010f7983 */ /* 0x000ee20000100800 */
[----:B0-----:R-:W-:-:S05]  /*11f70*/  LOP3.LUT R6, R6, 0x3f, RZ, 0xc0, !PT ;  /* 0x0000003f06067812 */ /* 0x001fca00078ec0ff */
[----:B------:R-:W-:Y:S01]  /*11f80*/  IMAD.SHL.U32 R6, R6, 0x2, RZ ;  /* 0x0000000206067824 */ /* 0x000fe200078e00ff */
[----:B--2---:R0:W-:Y:S04]  /*11f90*/  STL [R1+0x48], R4 ;  /* 0x0000480401007387 */ /* 0x0041e80000100800 */
[----:B0-----:R-:W-:-:S05]  /*11fa0*/  LOP3.LUT R4, R6, 0x30, RZ, 0x3c, !PT ;  /* 0x0000003006047812 */ /* 0x001fca00078e3cff */
[----:B----4-:R3:W-:Y:S02]  /*11fb0*/  STS.U16 [R4+UR4+0x580], R14 ;  /* 0x0005800e04007988 */ /* 0x0107e40008000404 */
[----:B---3--:R-:W-:Y:S02]  /*11fc0*/  IADD3 R14, P1, PT, R15, R0, RZ ;  /* 0x000000000f0e7210 */ /* 0x008fe40007f3e0ff */
        /* <DEDUP_REMOVED lines=16> */
[----:B------:R-:W2:Y:S02]  /*120d0*/  LDL R15, [R1+0x494] ;  /* 0x00049400010f7983 */ /* 0x000ea40000100800 */
[----:B--2---:R-:W-:-:S02]  /*120e0*/  IADD3 R14, P1, PT, R15, R0, RZ ;  /* 0x000000000f0e7210 */ /* 0x004fc40007f3e0ff */
[----:B------:R-:W2:Y:S01]  /*120f0*/  LDL R15, [R1+0x22c] ;  /* 0x00022c00010f7983 */ /* 0x000ea20000100800 */
[----:B------:R-:W-:Y:S02]  /*12100*/  PRMT R16, RZ, 0x7610, R16 ;  /* 0x00007610ff107816 */ /* 0x000fe40000000010 */
[----:B--2---:R-:W-:-:S05]  /*12110*/  IMAD.X R15, R15, 0x1, R2, P1 ;  /* 0x000000010f0f7824 */ /* 0x004fca00008e0602 */
[----:B------:R-:W2:Y:S04]  /*12120*/  @!P0 LDG.E.U16 R16, desc[UR8][R14.64] ;  /* 0x000000080e108981 */ /* 0x000ea8000c1e1500 */
[----:B--2---:R0:W-:Y:S04]  /*12130*/  STL [R1+0x6c], R16 ;  /* 0x00006c1001007387 */ /* 0x0041e80000100800 */
[----:B0-----:R-:W2:Y:S04]  /*12140*/  LDL.LU R16, [R1+0x10a4] ;  /* 0x0010a40001107983 */ /* 0x001ea80000300800 */
        /* <DEDUP_REMOVED lines=42> */
[----:B------:R-:W2:Y:S04]  /*123f0*/  LDL R15, [R1+0x2c8] ;  /* 0x0002c800010f7983 */ /* 0x000ea80000100800 */
[----:B---3--:R0:W-:Y:S02]  /*12400*/  STS.U16 [R4+UR4+0x980], R13 ;  /* 0x0009800d04007988 */ /* 0x0081e40008000404 */
[----:B0-----:R-:W-:Y:S01]  /*12410*/  PRMT R13, RZ, 0x7610, R13 ;  /* 0x00007610ff0d7816 */ /* 0x001fe2000000000d */
[----:B--2---:R-:W-:-:S05]  /*12420*/  IMAD.X R15, R15, 0x1, R2, P1 ;  /* 0x000000010f0f7824 */ /* 0x004fca00008e0602 */
[----:B------:R-:W2:Y:S04]  /*12430*/  @!P0 LDG.E.U16 R13, desc[UR8][R14.64] ;  /* 0x000000080e0d8981 */ /* 0x000ea8000c1e1500 */
[----:B------:R-:W3:Y:S04]  /*12440*/  LDL R15, [R1+0x3b4] ;  /* 0x0003b400010f7983 */ /* 0x000ee80000100800 */
[----:B--2---:R0:W-:Y:S01]  /*12450*/  STL [R1+0x40], R13 ;  /* 0x0000400d01007387 */ /* 0x0041e20000100800 */
[----:B---3--:R-:W-:-:S03]  /*12460*/  IADD3 R14, P1, PT, R15, R0, RZ ;  /* 0x000000000f0e7210 */ /* 0x008fc60007f3e0ff */
[----:B0-----:R-:W2:Y:S04]  /*12470*/  LDL R13, [R1+0x570] ;  /* 0x00057000010d7983 */ /* 0x001ea80000100800 */
        /* <DEDUP_REMOVED lines=20> */
[----:B------:R-:W-:Y:S04]  /*125c0*/  STS.U16 [R4+UR4+0xd80], R16 ;  /* 0x000d801004007988 */ /* 0x000fe80008000404 */
[----:B--2---:R0:W-:Y:S04]  /*125d0*/  STL [R1+0x24], R12 ;  /* 0x0000240c01007387 */ /* 0x0041e80000100800 */
[----:B0-----:R-:W2:Y:S04]  /*125e0*/  LDL.LU R12, [R1+0x1084] ;  /* 0x00108400010c7983 */ /* 0x001ea80000300800 */
[----:B------:R-:W-:Y:S04]  /*125f0*/  STS.U16 [R4+UR4+0x1180], R18 ;  /* 0x0011801204007988 */ /* 0x000fe80008000404 */
[----:B------:R-:W-:Y:S04]  /*12600*/  STS.U16 [R4+UR4+0x1580], R28 ;  /* 0x0015801c04007988 */ /* 0x000fe80008000404 */
[----:B------:R-:W-:Y:S04]  /*12610*/  STS.U16 [R4+UR4+0x1980], R27 ;  /* 0x0019801b04007988 */ /* 0x000fe80008000404 */
[----:B------:R-:W-:Y:S04]  /*12620*/  STS.U16 [R4+UR4+0x1d80], R26 ;  /* 0x001d801a04007988 */ /* 0x000fe80008000404 */
[----:B------:R-:W-:Y:S04]  /*12630*/  STS.U16 [R4+UR4+0x2180], R25 ;  /* 0x0021801904007988 */ /* 0x000fe80008000404 */
[----:B------:R-:W-:Y:S04]  /*12640*/  STS.U16 [R4+UR4+0x2580], R24 ;  /* 0x0025801804007988 */ /* 0x000fe80008000404 */
[----:B---3--:R-:W-:Y:S04]  /*12650*/  STS.U16 [R4+UR4+0x2980], R23 ;  /* 0x0029801704007988 */ /* 0x008fe80008000404 */
[----:B------:R-:W-:Y:S04]  /*12660*/  STS.U16 [R4+UR4+0x2d80], R22 ;  /* 0x002d801604007988 */ /* 0x000fe80008000404 */
[----:B--2---:R0:W-:Y:S04]  /*12670*/  STS.U16 [R4+UR4+0x3180], R12 ;  /* 0x0031800c04007988 */ /* 0x0041e80008000404 */
[----:B0-----:R-:W2:Y:S01]  /*12680*/  LDL.LU R4, [R1+0x1080] ;  /* 0x0010800001047983 */ /* 0x001ea20000300800 */
[----:B------:R-:W-:-:S03]  /*12690*/  IADD3 R12, P1, PT, R13, R0, RZ ;  /* 0x000000000d0c7210 */ /* 0x000fc60007f3e0ff */
[----:B------:R-:W3:Y:S01]  /*126a0*/  LDL R13, [R1+0x1ac] ;  /* 0x0001ac00010d7983 */ /* 0x000ee20000100800 */
[----:B--2---:R-:W-:Y:S01]  /*126b0*/  PRMT R4, RZ, 0x7610, R4 ;  /* 0x00007610ff047816 */ /* 0x004fe20000000004 */
[----:B---3--:R-:W-:-:S05]  /*126c0*/  IMAD.X R13, R13, 0x1, R2, P1 ;  /* 0x000000010d0d7824 */ /* 0x008fca00008e0602 */
[----:B------:R-:W2:Y:S01]  /*126d0*/  @!P0 LDG.E.U16 R4, desc[UR8][R12.64] ;  /* 0x000000080c048981 */ /* 0x000ea2000c1e1500 */
[----:B------:R-:W0:Y:S03]  /*126e0*/  S2R R14, SR_TID.X ;  /* 0x00000000000e7919 */ /* 0x000e260000002100 */
[----:B--2---:R1:W-:Y:S04]  /*126f0*/  STL [R1+0x20], R4 ;  /* 0x0000200401007387 */ /* 0x0043e80000100800 */
[----:B-1----:R-:W2:Y:S01]  /*12700*/  LDL.LU R4, [R1+0x107c] ;  /* 0x00107c0001047983 */ /* 0x002ea20000300800 */
[----:B0-----:R-:W-:-:S05]  /*12710*/  LOP3.LUT R14, R14, 0x3f, RZ, 0xc0, !PT ;  /* 0x0000003f0e0e7812 */ /* 0x001fca00078ec0ff */
[----:B------:R-:W-:Y:S01]  /*12720*/  IMAD.SHL.U32 R13, R14, 0x2, RZ ;  /* 0x000000020e0d7824 */ /* 0x000fe200078e00ff */
[----:B------:R-:W-:Y:S01]  /*12730*/  IADD3 R12, P1, PT, R20, R0, RZ ;  /* 0x00000000140c7210 */ /* 0x000fe20007f3e0ff */
[----:B------:R-:W3:Y:S03]  /*12740*/  LDL.LU R14, [R1+0x78] ;  /* 0x00007800010e7983 */ /* 0x000ee60000300800 */
[----:B------:R-:W-:Y:S02]  /*12750*/  LOP3.LUT R13, R13, 0x30, RZ, 0x3c, !PT ;  /* 0x000000300d0d7812 */ /* 0x000fe400078e3cff */
[----:B------:R-:W-:-:S03]  /*12760*/  PRMT R11, RZ, 0x7610, R11 ;  /* 0x00007610ff0b7816 */ /* 0x000fc6000000000b */
[----:B--2---:R4:W-:Y:S02]  /*12770*/  STS.U16 [R13+UR4+0x3580], R4 ;  /* 0x003580040d007988 */ /* 0x0049e40008000404 */
[----:B----4-:R-:W-:Y:S02]  /*12780*/  IMAD.X R13, R21, 0x1, R2, P1 ;  /* 0x00000001150d7824 */ /* 0x010fe400008e0602 */
[----:B------:R-:W2:Y:S04]  /*12790*/  LDL.LU R4, [R1+0x74] ;  /* 0x0000740001047983 */ /* 0x000ea80000300800 */
[----:B------:R0:W4:Y:S02]  /*127a0*/  @!P0 LDG.E.U16 R11, desc[UR8][R12.64] ;  /* 0x000000080c0b8981 */ /* 0x000124000c1e1500 */
[----:B0-----:R-:W0:Y:S02]  /*127b0*/  S2R R13, SR_TID.X ;  /* 0x00000000000d7919 */ /* 0x001e240000002100 */
[----:B------:R1:W-:Y:S04]  /*127c0*/  STL.64 [R1+0x9e8], R20 ;  /* 0x0009e81401007387 */ /* 0x0003e80000100a00 */
[----:B-1----:R-:W2:Y:S01]  /*127d0*/  LDL R21, [R1+0x2e4] ;  /* 0x0002e40001157983 */ /* 0x002ea20000100800 */
[----:B0-----:R-:W-:-:S05]  /*127e0*/  LOP3.LUT R13, R13, 0x3f, RZ, 0xc0, !PT ;  /* 0x0000003f0d0d7812 */ /* 0x001fca00078ec0ff */
[----:B------:R-:W-:Y:S01]  /*127f0*/  IMAD.SHL.U32 R12, R13, 0x2, RZ ;  /* 0x000000020d0c7824 */ /* 0x000fe200078e00ff */
[----:B----4-:R0:W-:Y:S04]  /*12800*/  STL [R1+0x1c], R11 ;  /* 0x00001c0b01007387 */ /* 0x0101e80000100800 */
[----:B0-----:R-:W4:Y:S04]  /*12810*/  LDL.LU R11, [R1+0x1078] ;  /* 0x00107800010b7983 */ /* 0x001f280000300800 */
[----:B------:R-:W2:Y:S01]  /*12820*/  LDL R13, [R1+0x518] ;  /* 0x00051800010d7983 */ /* 0x000ea20000100800 */
[----:B------:R-:W-:-:S05]  /*12830*/  LOP3.LUT R12, R12, 0x30, RZ, 0x3c, !PT ;  /* 0x000000300c0c7812 */ /* 0x000fca00078e3cff */
[----:B----4-:R2:W-:Y:S02]  /*12840*/  STS.U16 [R12+UR4+0x3980], R11 ;  /* 0x0039800b0c007988 */ /* 0x0105e40008000404 */
[----:B--2---:R-:W-:Y:S02]  /*12850*/  IADD3 R12, P1, PT, R13, R0, RZ ;  /* 0x000000000d0c7210 */ /* 0x004fe40007f3e0ff */
[----:B------:R-:W2:Y:S01]  /*12860*/  LDL R13, [R1+0x324] ;  /* 0x00032400010d7983 */ /* 0x000ea20000100800 */
[----:B------:R-:W-:Y:S02]  /*12870*/  PRMT R6, RZ, 0x7610, R6 ;  /* 0x00007610ff067816 */ /* 0x000fe40000000006 */
[----:B--2---:R-:W-:-:S05]  /*12880*/  IMAD.X R13, R13, 0x1, R2, P1 ;  /* 0x000000010d0d7824 */ /* 0x004fca00008e0602 */
[----:B------:R-:W2:Y:S04]  /*12890*/  @!P0 LDG.E.U16 R6, desc[UR8][R12.64] ;  /* 0x000000080c068981 */ /* 0x000ea8000c1e1500 */
[----:B--2---:R0:W-:Y:S04]  /*128a0*/  STL [R1+0x18], R6 ;  /* 0x0000180601007387 */ /* 0x0041e80000100800 */
[----:B------:R-:W2:Y:S01]  /*128b0*/  LDL R13, [R1+0x4f8] ;  /* 0x0004f800010d7983 */ /* 0x000ea20000100800 */
[----:B0-----:R-:W0:Y:S02]  /*128c0*/  S2R R6, SR_TID.X ;  /* 0x0000000000067919 */ /* 0x001e240000002100 */
[----:B0-----:R-:W-:-:S05]  /*128d0*/  LOP3.LUT R6, R6, 0x3f, RZ, 0xc0, !PT ;  /* 0x0000003f06067812 */ /* 0x001fca00078ec0ff */
[----:B------:R-:W-:-:S05]  /*128e0*/  IMAD.SHL.U32 R6, R6, 0x2, RZ ;  /* 0x0000000206067824 */ /* 0x000fca00078e00ff */
[----:B------:R-:W-:-:S05]  /*128f0*/  LOP3.LUT R12, R6, 0x30, RZ, 0x3c, !PT ;  /* 0x00000030060c7812 */ /* 0x000fca00078e3cff */
[----:B------:R0:W-:Y:S02]  /*12900*/  STS.U16 [R12+UR4+0x3d80], R3 ;  /* 0x003d80030c007988 */ /* 0x0001e40008000404 */
[----:B0-----:R-:W-:Y:S02]  /*12910*/  PRMT R3, RZ, 0x7610, R3 ;  /* 0x00007610ff037816 */ /* 0x001fe40000000003 */
[----:B--2---:R-:W-:-:S05]  /*12920*/  IADD3 R12, P1, PT, R13, R0, RZ ;  /* 0x000000000d0c7210 */ /* 0x004fca0007f3e0ff */
[----:B------:R-:W-:Y:S02]  /*12930*/  IMAD.X R13, R21, 0x1, R2, P1 ;  /* 0x00000001150d7824 */ /* 0x000fe400008e0602 */
[----:B------:R-:W2:Y:S04]  /*12940*/  LDL R21, [R1+0x224] ;  /* 0x0002240001157983 */ /* 0x000ea80000100800 */
[----:B------:R-:W4:Y:S04]  /*12950*/  @!P0 LDG.E.U16 R3, desc[UR8][R12.64] ;  /* 0x000000080c038981 */ /* 0x000f28000c1e1500 */
[----:B------:R-:W2:Y:S04]  /*12960*/  LDL.LU R12, [R1+0x7c] ;  /* 0x00007c00010c7983 */ /* 0x000ea80000300800 */
[----:B------:R-:W2:Y:S04]  /*12970*/  LDL R13, [R1+0x4d8] ;  /* 0x0004d800010d7983 */ /* 0x000ea80000100800 */
[----:B----4-:R0:W-:Y:S02]  /*12980*/  STL [R1+0x14], R3 ;  /* 0x0000140301007387 */ /* 0x0101e40000100800 */
[----:B0-----:R-:W-:-:S05]  /*12990*/  LOP3.LUT R3, R6, 0x40, RZ, 0x3c, !PT ;  /* 0x0000004006037812 */ /* 0x001fca00078e3cff */
[----:B--2---:R0:W-:Y:S02]  /*129a0*/  STS.U16 [R3+UR4+0x600], R12 ;  /* 0x0006000c03007988 */ /* 0x0041e40008000404 */
[----:B0-----:R-:W-:Y:S02]  /*129b0*/  IADD3 R12, P1, PT, R13, R0, RZ ;  /* 0x000000000d0c7210 */ /* 0x001fe40007f3e0ff */
[----:B------:R-:W2:Y:S01]  /*129c0*/  LDL R13, [R1+0x2a4] ;  /* 0x0002a400010d7983 */ /* 0x000ea20000100800 */
[----:B------:R-:W-:Y:S02]  /*129d0*/  PRMT R6, RZ, 0x7610, R6 ;  /* 0x00007610ff067816 */ /* 0x000fe40000000006 */
[----:B--2---:R-:W-:-:S05]  /*129e0*/  IMAD.X R13, R13, 0x1, R2, P1 ;  /* 0x000000010d0d7824 */ /* 0x004fca00008e0602 */
[----:B------:R-:W2:Y:S04]  /*129f0*/  @!P0 LDG.E.U16 R6, desc[UR8][R12.64] ;  /* 0x000000080c068981 */ /* 0x000ea8000c1e1500 */
[----:B--2---:R-:W-:Y:S04]  /*12a00*/  STL [R1+0x10], R6 ;  /* 0x0000100601007387 */ /* 0x004fe80000100800 */
[----:B------:R-:W2:Y:S04]  /*12a10*/  LDL.LU R12, [R1+0x80] ;  /* 0x00008000010c7983 */ /* 0x000ea80000300800 */
[----:B------:R-:W4:Y:S04]  /*12a20*/  LDL R13, [R1+0x4b8] ;  /* 0x0004b800010d7983 */ /* 0x000f280000100800 */
[----:B--2---:R4:W-:Y:S02]  /*12a30*/  STS.U16 [R3+UR4+0x200], R12 ;  /* 0x0002000c03007988 */ /* 0x0049e40008000404 */
[----:B----4-:R-:W-:-:S02]  /*12a40*/  IADD3 R12, P1, PT, R13, R0, RZ ;  /* 0x000000000d0c7210 */ /* 0x010fc40007f3e0ff */
[----:B------:R-:W2:Y:S01]  /*12a50*/  LDL R13, [R1+0x264] ;  /* 0x00026400010d7983 */ /* 0x000ea20000100800 */
[----:B------:R-:W-:Y:S02]  /*12a60*/  PRMT R11, RZ, 0x7610, R11 ;  /* 0x00007610ff0b7816 */ /* 0x000fe4000000000b */
[----:B--2---:R-:W-:-:S05]  /*12a70*/  IMAD.X R13, R13, 0x1, R2, P1 ;  /* 0x000000010d0d7824 */ /* 0x004fca00008e0602 */
[----:B------:R-:W2:Y:S04]  /*12a80*/  @!P0 LDG.E.U16 R11, desc[UR8][R12.64] ;  /* 0x000000080c0b8981 */ /* 0x000ea8000c1e1500 */
[----:B------:R-:W4:Y:S01]  /*12a90*/  LDL R13, [R1+0x490] ;  /* 0x00049000010d7983 */ /* 0x000f220000100800 */
[----:B------:R-:W-:-:S03]  /*12aa0*/  PRMT R20, RZ, 0x7610, R20 ;  /* 0x00007610ff147816 */ /* 0x000fc60000000014 */
[----:B--2---:R0:W-:Y:S01]  /*12ab0*/  STL [R1+0xc], R11 ;  /* 0x00000c0b01007387 */ /* 0x0041e20000100800 */
[----:B----4-:R-:W-:-:S03]  /*12ac0*/  IADD3 R12, P1, PT, R13, R0, RZ ;  /* 0x000000000d0c7210 */ /* 0x010fc60007f3e0ff */
[----:B---3--:R1:W-:Y:S02]  /*12ad0*/  STS.U16 [R3+UR4+0xa00], R14 ;  /* 0x000a000e03007988 */ /* 0x0083e40008000404 */
[----:B------:R-:W-:Y:S02]  /*12ae0*/  IMAD.X R13, R21, 0x1, R2, P1 ;  /* 0x00000001150d7824 */ /* 0x000fe400008e0602 */
[----:B------:R2:W-:Y:S04]  /*12af0*/  STS.U16 [R3+UR4+0xe00], R4 ;  /* 0x000e000403007988 */ /* 0x0005e80008000404 */
[----:B------:R-:W3:Y:S04]  /*12b00*/  @!P0 LDG.E.U16 R20, desc[UR8][R12.64] ;  /* 0x000000080c148981 */ /* 0x000ee8000c1e1500 */
[----:B0-----:R-:W4:Y:S04]  /*12b10*/  LDL R11, [R1+0x450] ;  /* 0x00045000010b7983 */ /* 0x001f280000100800 */
[----:B-1----:R-:W4:Y:S04]  /*12b20*/  LDL R14, [R1+0x1d0] ;  /* 0x0001d000010e7983 */ /* 0x002f280000100800 */
[----:B------:R-:W4:Y:S04]  /*12b30*/  LDL R13, [R1+0x470] ;  /* 0x00047000010d7983 */ /* 0x000f280000100800 */
[----:B--2---:R-:W2:Y:S04]  /*12b40*/  LDL R4, [R1+0x210] ;  /* 0x0002100001047983 */ /* 0x004ea80000100800 */
[----:B------:R-:W2:Y:S04]  /*12b50*/  LDL.LU R21, [R1+0x35c] ;  /* 0x00035c0001157983 */ /* 0x000ea80000300800 */
[----:B---3--:R0:W-:Y:S04]  /*12b60*/  STL [R1+0x8], R20 ;  /* 0x0000081401007387 */ /* 0x0081e80000100800 */
[----:B0-----:R-:W3:Y:S01]  /*12b70*/  LDL.LU R20, [R1+0x534] ;  /* 0x0005340001147983 */ /* 0x001ee20000300800 */
[----:B----4-:R-:W-:-:S03]  /*12b80*/  IADD3 R12, P1, PT, R13, R0, RZ ;  /* 0x000000000d0c7210 */ /* 0x010fc60007f3e0ff */
[----:B------:R-:W4:Y:S01]  /*12b90*/  LDL R13, [R1+0x1e4] ;  /* 0x0001e400010d7983 */ /* 0x000f220000100800 */
[----:B------:R-:W-:-:S03]  /*12ba0*/  PRMT R15, RZ, 0x7610, R15 ;  /* 0x00007610ff0f7816 */ /* 0x000fc6000000000f */
[----:B------:R0:W-:Y:S01]  /*12bb0*/  STS.U16 [R3+UR4+0x1200], R10 ;  /* 0x0012000a03007988 */ /* 0x0001e20008000404 */
[----:B----4-:R-:W-:Y:S01]  /*12bc0*/  IMAD.X R13, R13, 0x1, R2, P1 ;  /* 0x000000010d0d7824 */ /* 0x010fe200008e0602 */
[----:B0-----:R-:W-:-:S04]  /*12bd0*/  IADD3 R10, P1, PT, R11, R0, RZ ;  /* 0x000000000b0a7210 */ /* 0x001fc80007f3e0ff */
[----:B------:R0:W4:Y:S01]  /*12be0*/  @!P0 LDG.E.U16 R15, desc[UR8][R12.64] ;  /* 0x000000080c0f8981 */ /* 0x000122000c1e1500 */
[----:B------:R-:W-:Y:S01]  /*12bf0*/  IMAD.X R11, R14, 0x1, R2, P1 ;  /* 0x000000010e0b7824 */ /* 0x000fe200008e0602 */
[----:B0-----:R-:W-:Y:S02]  /*12c00*/  PRMT R13, RZ, 0x7610, R13 ;  /* 0x00007610ff0d7816 */ /* 0x001fe4000000000d */
[----:B------:R-:W2:Y:S04]  /*12c10*/  LDL R12, [R1+0x430] ;  /* 0x00043000010c7983 */ /* 0x000ea80000100800 */
[----:B------:R-:W2:Y:S04]  /*12c20*/  @!P0 LDG.E.U16 R13, desc[UR8][R10.64] ;  /* 0x000000080a0d8981 */ /* 0x000ea8000c1e1500 */
[----:B------:R-:W-:Y:S04]  /*12c30*/  STS.U16 [R3+UR4+0x1600], R9 ;  /* 0x0016000903007988 */ /* 0x000fe80008000404 */
[----:B----4-:R0:W-:Y:S04]  /*12c40*/  STL [R1+0x4], R15 ;  /* 0x0000040f01007387 */ /* 0x0101e80000100800 */
[----:B0-----:R-:W4:Y:S04]  /*12c50*/  LDL R15, [R1+0x250] ;  /* 0x00025000010f7983 */ /* 0x001f280000100800 */
[----:B--2---:R0:W-:Y:S04]  /*12c60*/  STL [R1], R13 ;  /* 0x0000000d01007387 */ /* 0x0041e80000100800 */
[----:B------:R-:W2:Y:S01]  /*12c70*/  LDL R9, [R1+0x410] ;  /* 0x0004100001097983 */ /* 0x000ea20000100800 */
[----:B------:R-:W-:-:S03]  /*12c80*/  IADD3 R10, P1, PT, R12, R0, RZ ;  /* 0x000000000c0a7210 */ /* 0x000fc60007f3e0ff */
[----:B------:R-:W3:Y:S04]  /*12c90*/  LDL R14, [R1+0x290] ;  /* 0x00029000010e7983 */ /* 0x000ee80000100800 */
[----:B0-----:R-:W3:Y:S01]  /*12ca0*/  LDL R13, [R1+0x3f0] ;  /* 0x0003f000010d7983 */ /* 0x001ee20000100800 */
[----:B------:R-:W-:-:S03]  /*12cb0*/  IMAD.X R11, R4, 0x1, R2, P1 ;  /* 0x00000001040b7824 */ /* 0x000fc600008e0602 */
[----:B------:R-:W3:Y:S04]  /*12cc0*/  LDL R4, [R1+0x3d0] ;  /* 0x0003d00001047983 */ /* 0x000ee80000100800 */
[----:B------:R2:W-:Y:S01]  /*12cd0*/  STS.U16 [R3+UR4+0x1a00], R8 ;  /* 0x001a000803007988 */ /* 0x0005e20008000404 */
[----:B------:R-:W-:-:S03]  /*12ce0*/  PRMT R28, RZ, 0x7610, R28 ;  /* 0x00007610ff1c7816 */ /* 0x000fc6000000001c */
[----:B------:R-:W3:Y:S01]  /*12cf0*/  LDL R12, [R1+0x2d0] ;  /* 0x0002d000010c7983 */ /* 0x000ee20000100800 */
[----:B------:R-:W-:-:S03]  /*12d00*/  PRMT R26, RZ, 0x7610, R26 ;  /* 0x00007610ff1a7816 */ /* 0x000fc6000000001a */
[----:B------:R-:W3:Y:S01]  /*12d10*/  @!P0 LDG.E.U16 R28, desc[UR8][R10.64] ;  /* 0x000000080a1c8981 */ /* 0x000ee2000c1e1500 */
[----:B--2---:R-:W-:-:S05]  /*12d20*/  IADD3 R8, P1, PT, R9, R0, RZ ;  /* 0x0000000009087210 */ /* 0x004fca0007f3e0ff */
[----:B----4-:R-:W-:-:S05]  /*12d30*/  IMAD.X R9, R15, 0x1, R2, P1 ;  /* 0x000000010f097824 */ /* 0x010fca00008e0602 */
[----:B------:R3:W2:Y:S01]  /*12d40*/  @!P0 LDG.E.U16 R26, desc[UR8][R8.64] ;  /* 0x00000008081a8981 */ /* 0x0006a2000c1e1500 */
[----:B------:R-:W-:Y:S02]  /*12d50*/  PRMT R24, RZ, 0x7610, R24 ;  /* 0x00007610ff187816 */ /* 0x000fe40000000018 */
[----:B---3--:R-:W-:-:S05]  /*12d60*/  IADD3 R8, P1, PT, R13, R0, RZ ;  /* 0x000000000d087210 */ /* 0x008fca0007f3e0ff */
[----:B------:R-:W-:Y:S01]  /*12d70*/  IMAD.X R9, R14, 0x1, R2, P1 ;  /* 0x000000010e097824 */ /* 0x000fe200008e0602 */
[----:B------:R-:W-:-:S04]  /*12d80*/  IADD3 R4, P1, PT, R4, R0, RZ ;  /* 0x0000000004047210 */ /* 0x000fc80007f3e0ff */
[----:B------:R-:W3:Y:S01]  /*12d90*/  @!P0 LDG.E.U16 R24, desc[UR8][R8.64] ;  /* 0x0000000808188981 */ /* 0x000ee2000c1e1500 */
[----:B------:R-:W-:-:S03]  /*12da0*/  PRMT R11, RZ, 0x7610, R11 ;  /* 0x00007610ff0b7816 */ /* 0x000fc6000000000b */
[----:B------:R0:W-:Y:S02]  /*12db0*/  STS.U16 [R3+UR4+0x2200], R5 ;  /* 0x0022000503007988 */ /* 0x0001e40008000404 */
[----:B0-----:R-:W-:Y:S02]  /*12dc0*/  IMAD.X R5, R12, 0x1, R2, P1 ;  /* 0x000000010c057824 */ /* 0x001fe400008e0602 */
[----:B------:R0:W-:Y:S04]  /*12dd0*/  STL [R1+0x105c], R28 ;  /* 0x00105c1c01007387 */ /* 0x0001e80000100800 */
[----:B------:R-:W4:Y:S04]  /*12de0*/  @!P0 LDG.E.U16 R11, desc[UR8][R4.64] ;  /* 0x00000008040b8981 */ /* 0x000f28000c1e1500 */
[----:B--2---:R-:W-:Y:S04]  /*12df0*/  STL [R1+0x1060], R26 ;  /* 0x0010601a01007387 */ /* 0x004fe80000100800 */
[----:B------:R-:W2:Y:S04]  /*12e00*/  LDL R13, [R1+0x3b0] ;  /* 0x0003b000010d7983 */ /* 0x000ea80000100800 */
[----:B------:R-:W2:Y:S04]  /*12e10*/  LDL R14, [R1+0x310] ;  /* 0x00031000010e7983 */ /* 0x000ea80000100800 */
[----:B------:R-:W2:Y:S04]  /*12e20*/  LDL.LU R15, [R1+0x2c] ;  /* 0x00002c00010f7983 */ /* 0x000ea80000300800 */
[----:B---3--:R1:W-:Y:S04]  /*12e30*/  STL [R1+0x1064], R24 ;  /* 0x0010641801007387 */ /* 0x0083e80000100800 */
[----:B0-----:R-:W3:Y:S04]  /*12e40*/  LDL R28, [R1+0x394] ;  /* 0x00039400011c7983 */ /* 0x001ee80000100800 */
[----:B-1----:R-:W3:Y:S04]  /*12e50*/  LDL R24, [R1+0x350] ;  /* 0x0003500001187983 */ /* 0x002ee80000100800 */
[----:B------:R-:W3:Y:S04]  /*12e60*/  LDL.LU R12, [R1+0x34] ;  /* 0x00003400010c7983 */ /* 0x000ee80000300800 */
[----:B----4-:R0:W-:Y:S04]  /*12e70*/  STL [R1+0x1068], R11 ;  /* 0x0010680b01007387 */ /* 0x0101e80000100800 */
[----:B------:R-:W4:Y:S01]  /*12e80*/  LDL R26, [R1+0x56c] ;  /* 0x00056c00011a7983 */ /* 0x000f220000100800 */
[----:B------:R-:W-:-:S02]  /*12e90*/  PRMT R10, RZ, 0x7610, R10 ;  /* 0x00007610ff0a7816 */ /* 0x000fc4000000000a */
[----:B------:R-:W-:Y:S02]  /*12ea0*/  PRMT R9, RZ, 0x7610, R9 ;  /* 0x00007610ff097816 */ /* 0x000fe40000000009 */
[----:B------:R-:W-:Y:S01]  /*12eb0*/  PRMT R8, RZ, 0x7610, R8 ;  /* 0x00007610ff087816 */ /* 0x000fe20000000008 */
[----:B0-----:R-:W4:Y:S01]  /*12ec0*/  LDL R11, [R1+0x1a8] ;  /* 0x0001a800010b7983 */ /* 0x001f220000100800 */
[----:B--2---:R-:W-:-:S03]  /*12ed0*/  IADD3 R4, P1, PT, R13, R0, RZ ;  /* 0x000000000d047210 */ /* 0x004fc60007f3e0ff */
[----:B------:R-:W2:Y:S02]  /*12ee0*/  LDL R13, [R1+0x390] ;  /* 0x00039000010d7983 */ /* 0x000ea40000100800 */
[----:B------:R-:W-:Y:S02]  /*12ef0*/  IMAD.X R5, R14, 0x1, R2, P1 ;  /* 0x000000010e057824 */ /* 0x000fe400008e0602 */
[----:B------:R-:W2:Y:S04]  /*12f00*/  LDL R14, [R1+0x568] ;  /* 0x00056800010e7983 */ /* 0x000ea80000100800 */
[----:B------:R3:W2:Y:S02]  /*12f10*/  @!P0 LDG.E.U16 R10, desc[UR8][R4.64] ;  /* 0x00000008040a8981 */ /* 0x0006a4000c1e1500 */
[----:B---3--:R-:W-:-:S05]  /*12f20*/  IADD3 R4, P1, PT, R28, R0, RZ ;  /* 0x000000001c047210 */ /* 0x008fca0007f3e0ff */
[----:B------:R-:W-:-:S05]  /*12f30*/  IMAD.X R5, R24, 0x1, R2, P1 ;  /* 0x0000000118057824 */ /* 0x000fca00008e0602 */
[----:B------:R4:W3:Y:S02]  /*12f40*/  @!P0 LDG.E.U16 R9, desc[UR8][R4.64] ;  /* 0x0000000804098981 */ /* 0x0008e4000c1e1500 */
[----:B----4-:R-:W-:-:S05]  /*12f50*/  IADD3 R4, P1, PT, R26, R0, RZ ;  /* 0x000000001a047210 */ /* 0x010fca0007f3e0ff */
[----:B--2---:R-:W-:-:S05]  /*12f60*/  IMAD.X R5, R13, 0x1, R2, P1 ;  /* 0x000000010d057824 */ /* 0x004fca00008e0602 */
[----:B------:R0:W2:Y:S04]  /*12f70*/  @!P0 LDG.E.U16 R8, desc[UR8][R4.64] ;  /* 0x0000000804088981 */ /* 0x0000a8000c1e1500 */
[----:B------:R-:W-:Y:S04]  /*12f80*/  STL [R1+0x106c], R10 ;  /* 0x00106c0a01007387 */ /* 0x000fe80000100800 */
[----:B------:R-:W4:Y:S04]  /*12f90*/  LDL.LU R24, [R1+0x38] ;  /* 0x0000380001187983 */ /* 0x000f280000300800 */
[----:B------:R-:W4:Y:S04]  /*12fa0*/  LDL.LU R28, [R1+0x3c] ;  /* 0x00003c00011c7983 */ /* 0x000f280000300800 */
[----:B------:R1:W-:Y:S04]  /*12fb0*/  STS.U16 [R3+UR4+0x3200], R15 ;  /* 0x0032000f03007988 */ /* 0x0003e80008000404 */
[----:B---3--:R3:W-:Y:S04]  /*12fc0*/  STL [R1+0x1070], R9 ;  /* 0x0010700901007387 */ /* 0x0087e80000100800 */
[----:B------:R-:W4:Y:S01]  /*12fd0*/  LDL.LU R13, [R1+0x54] ;  /* 0x00005400010d7983 */ /* 0x000f220000300800 */
[----:B0-----:R-:W-:-:S03]  /*12fe0*/  IADD3 R4, P1, PT, R14, R0, RZ ;  /* 0x000000000e047210 */ /* 0x001fc60007f3e0ff */
[----:B------:R-:W-:Y:S02]  /*12ff0*/  STS.U16 [R3+UR4+0x3600], R12 ;  /* 0x0036000c03007988 */ /* 0x000fe40008000404 */
[----:B------:R-:W-:Y:S02]  /*13000*/  IMAD.X R5, R11, 0x1, R2, P1 ;  /* 0x000000010b057824 */ /* 0x000fe400008e0602 */
[----:B--2---:R0:W-:Y:S04]  /*13010*/  STL [R1+0x1074], R8 ;  /* 0x0010740801007387 */ /* 0x0041e80000100800 */
[----:B-1----:R-:W2:Y:S04]  /*13020*/  LDL R15, [R1+0x514] ;  /* 0x00051400010f7983 */ /* 0x002ea80000100800 */
[----:B---3--:R-:W3:Y:S04]  /*13030*/  LDL R9, [R1+0x31c] ;  /* 0x00031c0001097983 */ /* 0x008ee80000100800 */
[----:B------:R-:W3:Y:S04]  /*13040*/  LDL.LU R14, [R1+0x50] ;  /* 0x00005000010e7983 */ /* 0x000ee80000300800 */
[----:B0-----:R-:W3:Y:S04]  /*13050*/  LDL R8, [R1+0x4f4] ;  /* 0x0004f40001087983 */ /* 0x001ee80000100800 */
[----:B------:R-:W3:Y:S04]  /*13060*/  LDL R12, [R1+0x2dc] ;  /* 0x0002dc00010c7983 */ /* 0x000ee80000100800 */
[----:B------:R-:W3:Y:S04]  /*13070*/  LDL R11, [R1+0x4d4] ;  /* 0x0004d400010b7983 */ /* 0x000ee80000100800 */
[----:B------:R-:W3:Y:S01]  /*13080*/  LDL R10, [R1+0x29c] ;  /* 0x00029c00010a7983 */ /* 0x000ee20000100800 */
[----:B------:R-:W0:Y:S01]  /*13090*/  S2R R6, SR_TID.X ;  /* 0x0000000000067919 */ /* 0x000e220000002100 */
[----:B------:R-:W-:-:S02]  /*130a0*/  PRMT R22, RZ, 0x7610, R22 ;  /* 0x00007610ff167816 */ /* 0x000fc40000000016 */
[----:B------:R-:W-:Y:S01]  /*130b0*/  PRMT R18, RZ, 0x7610, R18 ;  /* 0x00007610ff127816 */ /* 0x000fe20000000012 */
[----:B------:R-:W3:Y:S04]  /*130c0*/  LDL.LU R26, [R1+0x4c] ;  /* 0x00004c00011a7983 */ /* 0x000ee80000300800 */
[----:B------:R1:W3:Y:S02]  /*130d0*/  @!P0 LDG.E.U16 R22, desc[UR8][R4.64] ;  /* 0x0000000804168981 */ /* 0x0002e4000c1e1500 */
[----:B-1----:R-:W-:-:S05]  /*130e0*/  IADD3 R4, P1, PT, R20, R0, RZ ;  /* 0x0000000014047210 */ /* 0x002fca0007f3e0ff */
[----:B------:R-:W-:-:S05]  /*130f0*/  IMAD.X R5, R21, 0x1, R2, P1 ;  /* 0x0000000115057824 */ /* 0x000fca00008e0602 */
[----:B------:R2:W3:Y:S01]  /*13100*/  @!P0 LDG.E.U16 R18, desc[UR8][R4.64] ;  /* 0x0000000804128981 */ /* 0x0004e2000c1e1500 */
[----:B------:R-:W-:-:S03]  /*13110*/  PRMT R16, RZ, 0x7610, R16 ;  /* 0x00007610ff107816 */ /* 0x000fc60000000010 */
[----:B------:R-:W-:Y:S01]  /*13120*/  STL.64 [R1+0x9f0], R20 ;  /* 0x0009f01401007387 */ /* 0x000fe20000100a00 */
[----:B0-----:R-:W-:-:S03]  /*13130*/  LOP3.LUT R6, R6, 0x3f, RZ, 0xc0, !PT ;  /* 0x0000003f06067812 */ /* 0x001fc600078ec0ff */
[----:B------:R0:W-:Y:S02]  /*13140*/  STS.U16 [R3+UR4+0x1e00], R7 ;  /* 0x001e000703007988 */ /* 0x0001e40008000404 */
[----:B------:R-:W-:-:S05]  /*13150*/  IMAD.SHL.U32 R6, R6, 0x2, RZ ;  /* 0x0000000206067824 */ /* 0x000fca00078e00ff */
[----:B------:R-:W-:Y:S02]  /*13160*/  LOP3.LUT R6, R6, 0x50, RZ, 0x3c, !PT ;  /* 0x0000005006067812 */ /* 0x000fe400078e3cff */
[----:B0-----:R-:W-:Y:S01]  /*13170*/  PRMT R7, RZ, 0x7610, R7 ;  /* 0x00007610ff077816 */ /* 0x001fe20000000007 */
[----:B------:R-:W-:Y:S04]  /*13180*/  STS.U16 [R3+UR4+0x2600], R17 ;  /* 0x0026001103007988 */ /* 0x000fe80008000404 */
[----:B------:R-:W-:Y:S04]  /*13190*/  STS.U16 [R3+UR4+0x2a00], R19 ;  /* 0x002a001303007988 */ /* 0x000fe80008000404 */
[----:B------:R-:W-:Y:S04]  /*131a0*/  STS.U16 [R3+UR4+0x2e00], R29 ;  /* 0x002e001d03007988 */ /* 0x000fe80008000404 */
[----:B----4-:R-:W-:Y:S04]  /*131b0*/  STS.U16 [R3+UR4+0x3a00], R24 ;  /* 0x003a001803007988 */ /* 0x010fe80008000404 */
[----:B------:R0:W-:Y:S04]  /*131c0*/  STS.U16 [R3+UR4+0x3e00], R28 ;  /* 0x003e001c03007988 */ /* 0x0001e80008000404 */
[----:B------:R-:W-:Y:S01]  /*131d0*/  STS.U16 [R6+UR4+0x280], R13 ;  /* 0x0002800d06007988 */ /* 0x000fe20008000404 */
[----:B--2---:R-:W-:-:S05]  /*131e0*/  IADD3 R4, P1, PT, R15, R0, RZ ;  /* 0x000000000f047210 */ /* 0x004fca0007f3e0ff */
[----:B---3--:R-:W-:Y:S02]  /*131f0*/  IMAD.X R5, R9, 0x1, R2, P1 ;  /* 0x0000000109057824 */ /* 0x008fe400008e0602 */
[----:B------:R-:W2:Y:S04]  /*13200*/  LDL R9, [R1+0x4b4] ;  /* 0x0004b40001097983 */ /* 0x000ea80000100800 */
[----:B------:R1:W3:Y:S04]  /*13210*/  @!P0 LDG.E.U16 R16, desc[UR8][R4.64] ;  /* 0x0000000804108981 */ /* 0x0002e8000c1e1500 */
[----:B------:R-:W4:Y:S04]  /*13220*/  LDL.LU R15, [R1+0x48] ;  /* 0x00004800010f7983 */ /* 0x000f280000300800 */
[----:B------:R-:W3:Y:S01]  /*13230*/  LDL R21, [R1+0x48c] ;  /* 0x00048c0001157983 */ /* 0x000ee20000100800 */
[----:B-1----:R-:W-:-:S03]  /*13240*/  IADD3 R4, P1, PT, R8, R0, RZ ;  /* 0x0000000008047210 */ /* 0x002fc60007f3e0ff */
[----:B------:R-:W3:Y:S02]  /*13250*/  LDL R8, [R1+0x25c] ;  /* 0x00025c0001087983 */ /* 0x000ee40000100800 */
[----:B------:R-:W-:Y:S02]  /*13260*/  IMAD.X R5, R12, 0x1, R2, P1 ;  /* 0x000000010c057824 */ /* 0x000fe400008e0602 */
[----:B0-----:R-:W4:Y:S04]  /*13270*/  LDL R28, [R1+0x21c] ;  /* 0x00021c00011c7983 */ /* 0x001f280000100800 */
[----:B------:R0:W4:Y:S04]  /*13280*/  @!P0 LDG.E.U16 R7, desc[UR8][R4.64] ;  /* 0x0000000804078981 */ /* 0x000128000c1e1500 */
[----:B------:R1:W-:Y:S01]  /*13290*/  STS.U16 [R6+UR4+0x680], R14 ;  /* 0x0006800e06007988 */ /* 0x0003e20008000404 */
[----:B0-----:R-:W-:-:S03]  /*132a0*/  IADD3 R4, P1, PT, R11, R0, RZ ;  /* 0x000000000b047210 */ /* 0x001fc60007f3e0ff */
[----:B------:R-:W4:Y:S04]  /*132b0*/  LDL.LU R11, [R1+0x70] ;  /* 0x00007000010b7983 */ /* 0x000f280000300800 */
[----:B-1----:R-:W4:Y:S01]  /*132c0*/  LDL R14, [R1+0x46c] ;  /* 0x00046c00010e7983 */ /* 0x002f220000100800 */
[----:B------:R-:W-:-:S03]  /*132d0*/  IMAD.X R5, R10, 0x1, R2, P1 ;  /* 0x000000010a057824 */ /* 0x000fc600008e0602 */
[----:B------:R-:W4:Y:S01]  /*132e0*/  LDL R10, [R1+0x1dc] ;  /* 0x0001dc00010a7983 */ /* 0x000f220000100800 */
[----:B------:R-:W-:-:S03]  /*132f0*/  PRMT R3, RZ, 0x7610, R3 ;  /* 0x00007610ff037816 */ /* 0x000fc60000000003 */
[----:B------:R0:W-:Y:S04]  /*13300*/  STS.U16 [R6+UR4+0xa80], R26 ;  /* 0x000a801a06007988 */ /* 0x0001e80008000404 */
[----:B------:R1:W4:Y:S04]  /*13310*/  @!P0 LDG.E.U16 R3, desc[UR8][R4.64] ;  /* 0x0000000804038981 */ /* 0x000328000c1e1500 */
[----:B------:R-:W4:Y:S01]  /*13320*/  LDL.LU R24, [R1+0x6c] ;  /* 0x00006c0001187983 */ /* 0x000f220000300800 */
[----:B-1----:R-:W-:Y:S02]  /*13330*/  PRMT R5, RZ, 0x7610, R5 ;  /* 0x00007610ff057816 */ /* 0x002fe40000000005 */
[----:B------:R-:W-:-:S02]  /*13340*/  PRMT R4, RZ, 0x7610, R4 ;  /* 0x00007610ff047816 */ /* 0x000fc40000000004 */
[-C--:B--2---:R-:W-:Y:S02]  /*13350*/  IADD3 R12, P1, PT, R9, R0.reuse, RZ ;  /* 0x00000000090c7210 */ /* 0x084fe40007f3e0ff */
[----:B------:R-:W2:Y:S03]  /*13360*/  LDL R9, [R1+0x44c] ;  /* 0x00044c0001097983 */ /* 0x000ea60000100800 */
[----:B---3--:R-:W-:Y:S01]  /*13370*/  IMAD.X R13, R8, 0x1, R2, P1 ;  /* 0x00000001080d7824 */ /* 0x008fe200008e0602 */
[----:B----4-:R1:W-:Y:S04]  /*13380*/  STS.U16 [R6+UR4+0xe80], R15 ;  /* 0x000e800f06007988 */ /* 0x0103e80008000404 */
[----:B------:R3:W4:Y:S04]  /*13390*/  @!P0 LDG.E.U16 R5, desc[UR8][R12.64] ;  /* 0x000000080c058981 */ /* 0x000728000c1e1500 */
[----:B------:R-:W4:Y:S04]  /*133a0*/  LDL R8, [R1+0x1d8] ;  /* 0x0001d80001087983 */ /* 0x000f280000100800 */
[----:B------:R-:W4:Y:S01]  /*133b0*/  LDL.LU R20, [R1+0x42c] ;  /* 0x00042c0001147983 */ /* 0x000f220000300800 */
[----:B---3--:R-:W-:-:S03]  /*133c0*/  IADD3 R12, P1, PT, R21, R0, RZ ;  /* 0x00000000150c7210 */ /* 0x008fc60007f3e0ff */
[----:B0-----:R-:W3:Y:S02]  /*133d0*/  LDL.LU R26, [R1+0x68] ;  /* 0x00006800011a7983 */ /* 0x001ee40000300800 */
[----:B------:R-:W-:Y:S02]  /*133e0*/  IMAD.X R13, R28, 0x1, R2, P1 ;  /* 0x000000011c0d7824 */ /* 0x000fe400008e0602 */
[----:B------:R-:W3:Y:S01]  /*133f0*/  LDL.LU R21, [R1+0x218] ;  /* 0x0002180001157983 */ /* 0x000ee20000300800 */
[----:B------:R-:W-:-:S03]  /*13400*/  IADD3 R14, P1, PT, R14, R0, RZ ;  /* 0x000000000e0e7210 */ /* 0x000fc60007f3e0ff */
[----:B------:R0:W3:Y:S02]  /*13410*/  @!P0 LDG.E.U16 R4, desc[UR8][R12.64] ;  /* 0x000000080c048981 */ /* 0x0000e4000c1e1500 */
[----:B-1----:R-:W-:Y:S02]  /*13420*/  IMAD.X R15, R10, 0x1, R2, P1 ;  /* 0x000000010a0f7824 */ /* 0x002fe400008e0602 */
[----:B------:R-:W3:Y:S01]  /*13430*/  LDL R10, [R1+0x40c] ;  /* 0x00040c00010a7983 */ /* 0x000ee20000100800 */
[----:B0-----:R-:W-:-:S03]  /*13440*/  PRMT R12, RZ, 0x7610, R12 ;  /* 0x00007610ff0c7816 */ /* 0x001fc6000000000c */
[----:B------:R-:W3:Y:S04]  /*13450*/  LDL.LU R28, [R1+0x64] ;  /* 0x00006400011c7983 */ /* 0x000ee80000300800 */
[----:B------:R2:W3:Y:S04]  /*13460*/  @!P0 LDG.E.U16 R12, desc[UR8][R14.64] ;  /* 0x000000080e0c8981 */ /* 0x0004e8000c1e1500 */
[----:B------:R-:W3:Y:S01]  /*13470*/  LDL.LU R15, [R1+0x44] ;  /* 0x00004400010f7983 */ /* 0x000ee20000300800 */
[----:B------:R-:W-:Y:S02]  /*13480*/  PRMT R13, RZ, 0x7610, R13 ;  /* 0x00007610ff0d7816 */ /* 0x000fe4000000000d */
[----:B--2---:R-:W-:-:S02]  /*13490*/  IADD3 R14, P1, PT, R9, R0, RZ ;  /* 0x00000000090e7210 */ /* 0x004fc40007f3e0ff */
[----:B------:R-:W2:Y:S04]  /*134a0*/  LDL R9, [R1+0x3ec] ;  /* 0x0003ec0001097983 */ /* 0x000ea80000100800 */
[----:B---3--:R4:W-:Y:S04]  /*134b0*/  STS.U16 [R6+UR4+0x1280], R15 ;  /* 0x0012800f06007988 */ /* 0x0089e80008000404 */
[----:B------:R0:W-:Y:S01]  /*134c0*/  STS.U16 [R6+UR4+0x1680], R11 ;  /* 0x0016800b06007988 */ /* 0x0001e20008000404 */
[----:B----4-:R-:W-:-:S03]  /*134d0*/  IMAD.X R15, R8, 0x1, R2, P1 ;  /* 0x00000001080f7824 */ /* 0x010fc600008e0602 */
[----:B------:R-:W3:Y:S04]  /*134e0*/  LDL R8, [R1+0x298] ;  /* 0x0002980001087983 */ /* 0x000ee80000100800 */
[----:B------:R1:W4:Y:S04]  /*134f0*/  @!P0 LDG.E.U16 R13, desc[UR8][R14.64] ;  /* 0x000000080e0d8981 */ /* 0x000328000c1e1500 */
[----:B0-----:R-:W2:Y:S04]  /*13500*/  LDL R11, [R1+0x3cc] ;  /* 0x0003cc00010b7983 */ /* 0x001ea80000100800 */
[----:B------:R0:W-:Y:S01]  /*13510*/  STL [R1+0xaf8], R20 ;  /* 0x000af81401007387 */ /* 0x0001e20000100800 */
[----:B-1----:R-:W-:-:S03]  /*13520*/  IADD3 R14, P1, PT, R20, R0, RZ ;  /* 0x00000000140e7210 */ /* 0x002fc60007f3e0ff */
[----:B0-----:R-:W2:Y:S01]  /*13530*/  LDL.LU R20, [R1+0x258] ;  /* 0x0002580001147983 */ /* 0x001ea20000300800 */
[----:B------:R-:W-:Y:S01]  /*13540*/  PRMT R17, RZ, 0x7610, R17 ;  /* 0x00007610ff117816 */ /* 0x000fe20000000011 */
[----:B------:R-:W-:-:S05]  /*13550*/  IMAD.X R15, R21, 0x1, R2, P1 ;  /* 0x00000001150f7824 */ /* 0x000fca00008e0602 */
[----:B------:R0:W3:Y:S01]  /*13560*/  @!P0 LDG.E.U16 R17, desc[UR8][R14.64] ;  /* 0x000000080e118981 */ /* 0x0000e2000c1e1500 */
[----:B------:R-:W-:Y:S02]  /*13570*/  PRMT R19, RZ, 0x7610, R19 ;  /* 0x00007610ff137816 */ /* 0x000fe40000000013 */
[----:B0-----:R-:W-:Y:S02]  /*13580*/  IADD3 R14, P1, PT, R10, R0, RZ ;  /* 0x000000000a0e7210 */ /* 0x001fe40007f3e0ff */
[----:B------:R-:W-:-:S03]  /*13590*/  PRMT R23, RZ, 0x7610, R23 ;  /* 0x00007610ff177816 */ /* 0x000fc60000000017 */
[----:B--2---:R-:W-:-:S05]  /*135a0*/  IMAD.X R15, R20, 0x1, R2, P1 ;  /* 0x00000001140f7824 */ /* 0x004fca00008e0602 */
[----:B------:R0:W2:Y:S04]  /*135b0*/  @!P0 LDG.E.U16 R19, desc[UR8][R14.64] ;  /* 0x000000080e138981 */ /* 0x0000a8000c1e1500 */
[----:B------:R1:W-:Y:S01]  /*135c0*/  STL.64 [R1+0xb00], R20 ;  /* 0x000b001401007387 */ /* 0x0003e20000100a00 */
[----:B0-----:R-:W-:-:S05]  /*135d0*/  IADD3 R14, P1, PT, R9, R0, RZ ;  /* 0x00000000090e7210 */ /* 0x001fca0007f3e0ff */
[----:B---3--:R-:W-:Y:S02]  /*135e0*/  IMAD.X R15, R8, 0x1, R2, P1 ;  /* 0x00000001080f7824 */ /* 0x008fe400008e0602 */
[----:B------:R-:W3:Y:S04]  /*135f0*/  LDL.LU R8, [R1+0x58] ;  /* 0x0000580001087983 */ /* 0x000ee80000300800 */
[----:B------:R-:W2:Y:S04]  /*13600*/  LDL.LU R9, [R1+0x40] ;  /* 0x0000400001097983 */ /* 0x000ea80000300800 */
[----:B------:R-:W2:Y:S04]  /*13610*/  LDL.LU R10, [R1+0x30] ;  /* 0x00003000010a7983 */ /* 0x000ea80000300800 */
[----:B-1----:R-:W2:Y:S04]  /*13620*/  LDL.LU R21, [R1+0x24] ;  /* 0x0000240001157983 */ /* 0x002ea80000300800 */
[----:B------:R0:W2:Y:S04]  /*13630*/  @!P0 LDG.E.U16 R23, desc[UR8][R14.64] ;  /* 0x000000080e178981 */ /* 0x0000a8000c1e1500 */
[----:B------:R-:W2:Y:S01]  /*13640*/  LDL R15, [R1+0x2d8] ;  /* 0x0002d800010f7983 */ /* 0x000ea20000100800 */
[----:B0-----:R-:W-:-:S02]  /*13650*/  IADD3 R14, P1, PT, R11, R0, RZ ;  /* 0x000000000b0e7210 */ /* 0x001fc40007f3e0ff */
[----:B------:R-:W-:Y:S01]  /*13660*/  PRMT R25, RZ, 0x7610, R25 ;  /* 0x00007610ff197816 */ /* 0x000fe20000000019 */
[----:B------:R0:W-:Y:S04]  /*13670*/  STS.U16 [R6+UR4+0x1a80], R24 ;  /* 0x001a801806007988 */ /* 0x0001e80008000404 */
[----:B------:R-:W3:Y:S04]  /*13680*/  LDL.LU R11, [R1+0x20] ;  /* 0x00002000010b7983 */ /* 0x000ee80000300800 */
[----:B------:R1:W-:Y:S04]  /*13690*/  STS.U16 [R6+UR4+0x1e80], R26 ;  /* 0x001e801a06007988 */ /* 0x0003e80008000404 */
[----:B0-----:R-:W3:Y:S04]  /*136a0*/  LDL.LU R24, [R1+0x1c] ;  /* 0x00001c0001187983 */ /* 0x001ee80000300800 */
[----:B------:R0:W-:Y:S04]  /*136b0*/  STS.U16 [R6+UR4+0x2280], R28 ;  /* 0x0022801c06007988 */ /* 0x0001e80008000404 */
[----:B-1----:R-:W3:Y:S04]  /*136c0*/  LDL.LU R26, [R1+0x18] ;  /* 0x00001800011a7983 */ /* 0x002ee80000300800 */
[----:B0-----:R-:W3:Y:S04]  /*136d0*/  LDL.LU R28, [R1+0x14] ;  /* 0x00001400011c7983 */ /* 0x001ee80000300800 */
[----:B------:R-:W3:Y:S01]  /*136e0*/  LDL.LU R20, [R1] ;  /* 0x0000000001147983 */ /* 0x000ee20000300800 */
        /* <DEDUP_REMOVED lines=15> */
[----:B------:R-:W0:Y:S01]  /*137e0*/  S2R R6, SR_TID.X ;  /* 0x0000000000067919 */ /* 0x000e220000002100 */
[----:B------:R-:W-:Y:S02]  /*137f0*/  PRMT R29, RZ, 0x7610, R29 ;  /* 0x00007610ff1d7816 */ /* 0x000fe4000000001d */
[----:B------:R1:W-:Y:S04]  /*13800*/  STL [R1+0x7dc], R0 ;  /* 0x0007dc0001007387 */ /* 0x0003e80000100800 */
[----:B-1----:R-:W3:Y:S04]  /*13810*/  LDL.LU R0, [R1+0x4] ;  /* 0x0000040001007983 */ /* 0x002ee80000300800 */
[----:B------:R1:W-:Y:S01]  /*13820*/  STL [R1+0xc28], R2 ;  /* 0x000c280201007387 */ /* 0x0003e20000100800 */
[----:B0-----:R-:W-:-:S05]  /*13830*/  LOP3.LUT R6, R6, 0x3f, RZ, 0xc0, !PT ;  /* 0x0000003f06067812 */ /* 0x001fca00078ec0ff */
[----:B------:R-:W-:Y:S02]  /*13840*/  IMAD.SHL.U32 R6, R6, 0x2, RZ ;  /* 0x0000000206067824 */ /* 0x000fe400078e00ff */
[----:B--2---:R-:W-:Y:S02]  /*13850*/  IMAD.X R15, R15, 0x1, R2, P1 ;  /* 0x000000010f0f7824 */ /* 0x004fe400008e0602 */
[----:B-1----:R-:W2:Y:S04]  /*13860*/  LDL.LU R2, [R1+0x8] ;  /* 0x0000080001027983 */ /* 0x002ea80000300800 */
[----:B------:R0:W2:Y:S02]  /*13870*/  @!P0 LDG.E.U16 R29, desc[UR8][R14.64] ;  /* 0x000000080e1d8981 */ /* 0x0000a4000c1e1500 */
[----:B0-----:R-:W-:-:S02]  /*13880*/  LOP3.LUT R14, R6, 0x50, RZ, 0x3c, !PT ;  /* 0x00000050060e7812 */ /* 0x001fc400078e3cff */
[----:B------:R-:W2:Y:S04]  /*13890*/  LDL.LU R6, [R1+0x28] ;  /* 0x0000280001067983 */ /* 0x000ea80000300800 */
[----:B---3--:R0:W-:Y:S04]  /*138a0*/  STS.U16 [R14+UR4+0x2e80], R8 ;  /* 0x002e80080e007988 */ /* 0x0081e80008000404 */
[----:B------:R1:W-:Y:S04]  /*138b0*/  STS.U16 [R14+UR4+0x3280], R9 ;  /* 0x003280090e007988 */ /* 0x0003e80008000404 */
[----:B------:R3:W-:Y:S04]  /*138c0*/  STS.U16 [R14+UR4+0x3680], R10 ;  /* 0x0036800a0e007988 */ /* 0x0007e80008000404 */
[----:B------:R-:W4:Y:S04]  /*138d0*/  LDL.LU R15, [R1+0xc] ;  /* 0x00000c00010f7983 */ /* 0x000f280000300800 */
[----:B0-----:R-:W4:Y:S04]  /*138e0*/  LDL.LU R8, [R1+0x1074] ;  /* 0x0010740001087983 */ /* 0x001f280000300800 */
[----:B-1----:R-:W4:Y:S04]  /*138f0*/  LDL.LU R9, [R1+0x1070] ;  /* 0x0010700001097983 */ /* 0x002f280000300800 */
[----:B---3--:R-:W3:Y:S04]  /*13900*/  LDL.LU R10, [R1+0x106c] ;  /* 0x00106c00010a7983 */ /* 0x008ee80000300800 */
[----:B--2---:R0:W-:Y:S02]  /*13910*/  STS.U16 [R14+UR4+0x3a80], R6 ;  /* 0x003a80060e007988 */ /* 0x0041e40008000404 */
[----:B0-----:R-:W0:Y:S02]  /*13920*/  S2R R6, SR_TID.X ;  /* 0x0000000000067919 */ /* 0x001e240000002100 */
[----:B------:R1:W-:Y:S04]  /*13930*/  STS.U16 [R14+UR4+0x3e80], R21 ;  /* 0x003e80150e007988 */ /* 0x0003e80008000404 */
[----:B-1----:R-:W2:Y:S01]  /*13940*/  LDL.LU R21, [R1+0x84] ;  /* 0x0000840001157983 */ /* 0x002ea20000300800 */
[----:B0-----:R-:W-:-:S05]  /*13950*/  LOP3.LUT R6, R6, 0x3f, RZ, 0xc0, !PT ;  /* 0x0000003f06067812 */ /* 0x001fca00078ec0ff */
[----:B------:R-:W-:-:S05]  /*13960*/  IMAD.SHL.U32 R6, R6, 0x2, RZ ;  /* 0x0000000206067824 */ /* 0x000fca00078e00ff */
[----:B------:R-:W-:Y:S02]  /*13970*/  LOP3.LUT R14, R6, 0x60, RZ, 0x3c, !PT ;  /* 0x00000060060e7812 */ /* 0x000fe400078e3cff */
[----:B------:R-:W2:Y:S04]  /*13980*/  LDL.LU R6, [R1+0x10] ;  /* 0x0000100001067983 */ /* 0x000ea80000300800 */
[----:B------:R0:W-:Y:S04]  /*13990*/  STS.U16 [R14+UR4+0x300], R11 ;  /* 0x0003000b0e007988 */ /* 0x0001e80008000404 */
[----:B------:R1:W-:Y:S04]  /*139a0*/  STS.U16 [R14+UR4+0x700], R24 ;  /* 0x000700180e007988 */ /* 0x0003e80008000404 */
[----:B------:R3:W-:Y:S04]  /*139b0*/  STS.U16 [R14+UR4+0xb00], R26 ;  /* 0x000b001a0e007988 */ /* 0x0007e80008000404 */
[----:B0-----:R-:W2:Y:S04]  /*139c0*/  LDL.LU R11, [R1+0x1068] ;  /* 0x00106800010b7983 */ /* 0x001ea80000300800 */
[----:B-1----:R-:W2:Y:S04]  /*139d0*/  LDL.LU R24, [R1+0x1064] ;  /* 0x0010640001187983 */ /* 0x002ea80000300800 */
[----:B---3--:R-:W3:Y:S04]  /*139e0*/  LDL.LU R26, [R1+0x1060] ;  /* 0x00106000011a7983 */ /* 0x008ee80000300800 */
[----:B------:R0:W-:Y:S04]  /*139f0*/  STS.U16 [R14+UR4+0xf00], R28 ;  /* 0x000f001c0e007988 */ /* 0x0001e80008000404 */
[----:B0-----:R-:W3:Y:S04]  /*13a00*/  LDL.LU R28, [R1+0x105c] ;  /* 0x00105c00011c7983 */ /* 0x001ee80000300800 */
[----:B------:R0:W-:Y:S02]  /*13a10*/  STS.U16 [R14+UR4+0x1f00], R0 ;  /* 0x001f00000e007988 */ /* 0x0001e40008000404 */
[----:B0-----:R-:W0:Y:S02]  /*13a20*/  S2R R0, SR_TID.X ;  /* 0x0000000000007919 */ /* 0x001e240000002100 */
[----:B----4-:R0:W-:Y:S04]  /*13a30*/  STS.U16 [R14+UR4+0x1700], R15 ;  /* 0x0017000f0e007988 */ /* 0x0101e80008000404 */
[----:B------:R1:W-:Y:S04]  /*13a40*/  STS.U16 [R14+UR4+0x3b00], R9 ;  /* 0x003b00090e007988 */ /* 0x0003e80008000404 */
[----:B------:R4:W-:Y:S04]  /*13a50*/  STS.U16 [R14+UR4+0x3f00], R8 ;  /* 0x003f00080e007988 */ /* 0x0009e80008000404 */
[----:B------:R-:W-:Y:S01]  /*13a60*/  STS.U16 [R14+UR4+0x1b00], R2 ;  /* 0x001b00020e007988 */ /* 0x000fe20008000404 */
[C---:B0-----:R-:W-:Y:S01]  /*13a70*/  IMAD.SHL.U32 R15, R0.reuse, 0x8, RZ ;  /* 0x00000008000f7824 */ /* 0x041fe200078e00ff */
[----:B-1----:R-:W-:-:S04]  /*13a80*/  LOP3.LUT R9, R0, 0x7, RZ, 0xc0, !PT ;  /* 0x0000000700097812 */ /* 0x002fc800078ec0ff */
[----:B------:R-:W-:-:S05]  /*13a90*/  LOP3.LUT R15, R15, 0x30, RZ, 0xc0, !PT ;  /* 0x000000300f0f7812 */ /* 0x000fca00078ec0ff */
[----:B----4-:R-:W-:Y:S01]  /*13aa0*/  IMAD R8, R9, 0x40, R15 ;  /* 0x0000004009087824 */ /* 0x010fe200078e020f */
[----:B------:R-:W-:Y:S04]  /*13ab0*/  STS.U16 [R14+UR4+0x2300], R20 ;  /* 0x002300140e007988 */ /* 0x000fe80008000404 */
[----:B------:R-:W-:Y:S04]  /*13ac0*/  STS.U16 [R14+UR4+0x3700], R10 ;  /* 0x0037000a0e007988 */ /* 0x000fe80008000404 */
[----:B--2---:R0:W-:Y:S02]  /*13ad0*/  STS.U16 [R14+UR4+0x1300], R6 ;  /* 0x001300060e007988 */ /* 0x0041e40008000404 */
[----:B0-----:R-:W0:Y:S02]  /*13ae0*/  S2R R6, SR_TID.X ;  /* 0x0000000000067919 */ /* 0x001e240000002100 */
[----:B------:R-:W-:Y:S04]  /*13af0*/  STS.U16 [R14+UR4+0x3300], R11 ;  /* 0x0033000b0e007988 */ /* 0x000fe80008000404 */
[----:B------:R-:W-:Y:S04]  /*13b00*/  STS.U16 [R14+UR4+0x2f00], R24 ;  /* 0x002f00180e007988 */ /* 0x000fe80008000404 */
[----:B---3--:R-:W-:Y:S01]  /*13b10*/  STS.U16 [R14+UR4+0x2b00], R26 ;  /* 0x002b001a0e007988 */ /* 0x008fe20008000404 */
[----:B0-----:R-:W-:-:S05]  /*13b20*/  LOP3.LUT R6, R6, 0x3f, RZ, 0xc0, !PT ;  /* 0x0000003f06067812 */ /* 0x001fca00078ec0ff */
[----:B------:R-:W-:Y:S01]  /*13b30*/  IMAD.SHL.U32 R6, R6, 0x2, RZ ;  /* 0x0000000206067824 */ /* 0x000fe200078e00ff */
[----:B------:R-:W-:Y:S04]  /*13b40*/  STS.U16 [R14+UR4+0x2700], R28 ;  /* 0x0027001c0e007988 */ /* 0x000fe80008000404 */
[----:B------:R-:W-:-:S05]  /*13b50*/  LOP3.LUT R15, R6, 0x70, RZ, 0x3c, !PT ;  /* 0x00000070060f7812 */ /* 0x000fca00078e3cff */
[----:B------:R0:W-:Y:S04]  /*13b60*/  STS.U16 [R15+UR4+0x3380], R25 ;  /* 0x003380190f007988 */ /* 0x0001e80008000404 */
[----:B------:R1:W-:Y:S04]  /*13b70*/  STS.U16 [R15+UR4+0x3780], R27 ;  /* 0x0037801b0f007988 */ /* 0x0003e80008000404 */
[----:B------:R-:W-:Y:S04]  /*13b80*/  STS.U16 [R15+UR4+0x1f80], R12 ;  /* 0x001f800c0f007988 */ /* 0x000fe80008000404 */
[----:B0-----:R-:W2:Y:S04]  /*13b90*/  LDL.LU.64 R24, [R1+0x5b0] ;  /* 0x0005b00001187983 */ /* 0x001ea80000300a00 */
[----:B------:R0:W-:Y:S04]  /*13ba0*/  STS.U16 [R15+UR4+0x2380], R13 ;  /* 0x0023800d0f007988 */ /* 0x0001e80008000404 */
[----:B-1----:R-:W2:Y:S04]  /*13bb0*/  LDL.LU.64 R26, [R1+0x5b8] ;  /* 0x0005b800011a7983 */ /* 0x002ea80000300a00 */
[----:B------:R-:W-:Y:S04]  /*13bc0*/  STS.U16 [R15+UR4+0x3f80], R21 ;  /* 0x003f80150f007988 */ /* 0x000fe80008000404 */
        /* <DEDUP_REMOVED lines=10> */
[----:B------:R1:W-:Y:S04]  /*13c70*/  STS.U16 [R15+UR4+0x3b80], R29 ;  /* 0x003b801d0f007988 */ /* 0x0003e80008000404 */
[----:B0-----:R-:W3:Y:S04]  /*13c80*/  LDL.LU.64 R12, [R1+0x610] ;  /* 0x00061000010c7983 */ /* 0x001ee80000300a00 */
[----:B-1----:R-:W3:Y:S01]  /*13c90*/  LDL.LU.64 R14, [R1+0x618] ;  /* 0x00061800010e7983 */ /* 0x002ee20000300a00 */
[----:B------:R-:W0:Y:S01]  /*13ca0*/  S2UR UR7, SR_CgaCtaId ;  /* 0x00000000000779c3 */ /* 0x000e220000008800 */
[----:B------:R-:W-:Y:S01]  /*13cb0*/  IMAD R10, R9, 0x90, RZ ;  /* 0x00000090090a7824 */ /* 0x000fe200078e02ff */
[C---:B------:R-:W-:Y:S01]  /*13cc0*/  LOP3.LUT R28, R0.reuse, 0x20, RZ, 0xc0, !PT ;  /* 0x00000020001c7812 */ /* 0x040fe200078ec0ff */
[C---:B------:R-:W-:Y:S01]  /*13cd0*/  IMAD.SHL.U32 R9, R0.reuse, 0x2, RZ ;  /* 0x0000000200097824 */ /* 0x040fe200078e00ff */
[----:B------:R-:W-:Y:S01]  /*13ce0*/  UMOV UR6, 0x400 ;  /* 0x0000040000067882 */ /* 0x000fe20000000000 */
[----:B------:R-:W-:-:S02]  /*13cf0*/  IMAD.SHL.U32 R22, R0, 0x20, RZ ;  /* 0x0000002000167824 */ /* 0x000fc400078e00ff */
[----:B------:R-:W-:Y:S01]  /*13d00*/  IMAD.SHL.U32 R28, R28, 0x20, RZ ;  /* 0x000000201c1c7824 */ /* 0x000fe200078e00ff */
[--C-:B------:R-:W-:Y:S02]  /*13d10*/  LOP3.LUT R8, R8, 0x10, R9.reuse, 0x78, !PT ;  /* 0x0000001008087812 */ /* 0x100fe400078e7809 */
[----:B------:R-:W-:Y:S02]  /*13d20*/  LOP3.LUT R6, R10, 0x30, R9, 0x78, !PT ;  /* 0x000000300a067812 */ /* 0x000fe400078e7809 */
[----:B------:R-:W-:Y:S02]  /*13d30*/  LOP3.LUT R22, R8, 0x200, R22, 0xf8, !PT ;  /* 0x0000020008167812 */ /* 0x000fe400078ef816 */
[----:B------:R-:W-:Y:S02]  /*13d40*/  LOP3.LUT R28, R6, R28, RZ, 0xfc, !PT ;  /* 0x0000001c061c7212 */ /* 0x000fe400078efcff */
[----:B------:R-:W-:Y:S01]  /*13d50*/  LOP3.LUT R3, R22, 0x20, RZ, 0x3c, !PT ;  /* 0x0000002016037812 */ /* 0x000fe200078e3cff */
[----:B0-----:R-:W-:Y:S01]  /*13d60*/  ULEA UR6, UR7, UR6, 0x18 ;  /* 0x0000000607067291 */ /* 0x001fe2000f8ec0ff */
[----:B------:R-:W-:Y:S08]  /*13d70*/  BAR.SYNC.DEFER_BLOCKING 0x0 ;  /* 0x0000000000007b1d */ /* 0x000ff00000010000 */
[----:B------:R-:W-:Y:S04]  /*13d80*/  LDSM.16.MT88.4 R4, [R22+UR6+0x4000] ;  /* 0x004000061604783b */ /* 0x000fe80008004200 */
[----:B------:R-:W0:Y:S04]  /*13d90*/  LDSM.16.M88.4 R16, [R28+UR6] ;  /* 0x000000061c10783b */ /* 0x000e280008000200 */
[----:B------:R-:W2:Y:S04]  /*13da0*/  LDSM.16.MT88.4 R8, [R3+UR6+0x4000] ;  /* 0x004000060308783b */ /* 0x000ea80008004200 */
[----:B------:R3:W-:Y:S04]  /*13db0*/  STL [R1+0xfe8], R22 ;  /* 0x000fe81601007387 */ /* 0x0007e80000100800 */
[----:B------:R-:W-:Y:S04]  /*13dc0*/  STL [R1+0xfec], R3 ;  /* 0x000fec0301007387 */ /* 0x000fe80000100800 */
[----:B0-----:R-:W-:Y:S01]  /*13dd0*/  STL.64 [R1+0x8], R18 ;  /* 0x0000081201007387 */ /* 0x001fe20000100a00 */
[-C--:B---3--:R-:W-:Y:S08]  /*13de0*/  HMMA.16816.F32.BF16 R20, R4, R16.reuse, R12 ;  /* 0x000000100414723c */ /* 0x088ff0000004180c */
[----:B--2---:R-:W-:Y:S01]  /*13df0*/  HMMA.16816.F32.BF16 R12, R8, R16, R24 ;  /* 0x00000010080c723c */ /* 0x004fe20000041818 */
[----:B------:R-:W0:Y:S04]  /*13e00*/  LDSM.16.M88.4 R24, [R28+UR6+0x800] ;  /* 0x000800061c18783b */ /* 0x000e280008000200 */
[----:B------:R-:W1:Y:S06]  /*13e10*/  LDSM.16.M88.4 R16, [R28+UR6+0x1000] ;  /* 0x001000061c10783b */ /* 0x000e6c0008000200 */
[----:B------:R2:W-:Y:S04]  /*13e20*/  STL.64 [R1+0xf0], R20 ;  /* 0x0000f01401007387 */ /* 0x0005e80000100a00 */
[----:B------:R3:W-:Y:S04]  /*13e30*/  STL.64 [R1+0xf8], R22 ;  /* 0x0000f81601007387 */ /* 0x0007e80000100a00 */
[----:B------:R4:W-:Y:S01]  /*13e40*/  STL [R1+0x88], R14 ;  /* 0x0000880e01007387 */ /* 0x0009e20000100800 */
[----:B--2---:R-:W-:-:S02]  /*13e50*/  IMAD.MOV.U32 R20, RZ, RZ, R12 ;  /* 0x000000ffff147224 */ /* 0x004fc400078e000c */
[----:B------:R-:W-:Y:S02]  /*13e60*/  IMAD.MOV.U32 R21, RZ, RZ, R13 ;  /* 0x000000ffff157224 */ /* 0x000fe400078e000d */
[----:B---3--:R-:W-:Y:S01]  /*13e70*/  IMAD.MOV.U32 R23, RZ, RZ, R15 ;  /* 0x000000ffff177224 */ /* 0x008fe200078e000f */
[----:B------:R-:W2:Y:S04]  /*13e80*/  LDL.LU.64 R12, [R1+0x6a0] ;  /* 0x0006a000010c7983 */ /* 0x000ea80000300a00 */
[----:B----4-:R-:W2:Y:S04]  /*13e90*/  LDL.LU.64 R14, [R1+0x6a8] ;  /* 0x0006a800010e7983 */ /* 0x010ea80000300a00 */
[----:B------:R-:W-:Y:S04]  /*13ea0*/  STL.64 [R1+0x1010], R10 ;  /* 0x0010100a01007387 */ /* 0x000fe80000100a00 */
[----:B------:R-:W-:Y:S04]  /*13eb0*/  STL.64 [R1+0x1008], R8 ;  /* 0x0010080801007387 */ /* 0x000fe80000100a00 */
[----:B------:R-:W-:Y:S04]  /*13ec0*/  STL [R1+0xf48], R21 ;  /* 0x000f481501007387 */ /* 0x000fe80000100800 */
[----:B------:R-:W-:Y:S04]  /*13ed0*/  STL [R1+0xf44], R20 ;  /* 0x000f441401007387 */ /* 0x000fe80000100800 */
[----:B------:R-:W-:Y:S04]  /*13ee0*/  STL [R1+0xf3c], R23 ;  /* 0x000f3c1701007387 */ /* 0x000fe80000100800 */
[----:B------:R-:W3:Y:S04]  /*13ef0*/  LDSM.16.M88.4 R20, [R28+UR6+0x1800] ;  /* 0x001800061c14783b */ /* 0x000ee80008000200 */
[----:B0-----:R-:W-:Y:S04]  /*13f00*/  STL [R1+0xf6c], R26 ;  /* 0x000f6c1a01007387 */ /* 0x001fe80000100800 */
[----:B------:R-:W-:Y:S04]  /*13f10*/  STL [R1+0xf68], R27 ;  /* 0x000f681b01007387 */ /* 0x000fe80000100800 */
[----:B-1----:R-:W-:Y:S04]  /*13f20*/  STL [R1+0xf40], R18 ;  /* 0x000f401201007387 */ /* 0x002fe80000100800 */
[----:B------:R-:W-:Y:S04]  /*13f30*/  STL [R1+0xf38], R19 ;  /* 0x000f381301007387 */ /* 0x000fe80000100800 */
[----:B------:R-:W0:Y:S04]  /*13f40*/  LDSM.16.M88.4 R8, [R28+UR6+0x2000] ;  /* 0x002000061c08783b */ /* 0x000e280008000200 */
[----:B---3--:R-:W-:Y:S04]  /*13f50*/  STL.64 [R1+0x50], R20 ;  /* 0x0000501401007387 */ /* 0x008fe80000100a00 */
[----:B------:R-:W-:Y:S04]  /*13f60*/  STL.64 [R1+0x58], R22 ;  /* 0x0000581601007387 */ /* 0x000fe80000100a00 */
[----:B------:R-:W1:Y:S04]  /*13f70*/  LDSM.16.M88.4 R20, [R28+UR6+0x2800] ;  /* 0x002800061c14783b */ /* 0x000e680008000200 */
[----:B0-----:R-:W-:Y:S04]  /*13f80*/  STL.64 [R1+0x40], R8 ;  /* 0x0000400801007387 */ /* 0x001fe80000100a00 */
[----:B------:R-:W-:Y:S04]  /*13f90*/  STL.64 [R1+0x48], R10 ;  /* 0x0000480a01007387 */ /* 0x000fe80000100a00 */
[----:B------:R-:W0:Y:S04]  /*13fa0*/  LDSM.16.M88.4 R8, [R28+UR6+0x3000] ;  /* 0x003000061c08783b */ /* 0x000e280008000200 */
[----:B-1----:R1:W-:Y:S04]  /*13fb0*/  STL.64 [R1+0x30], R20 ;  /* 0x0000301401007387 */ /* 0x0023e80000100a00 */
[----:B------:R3:W-:Y:S04]  /*13fc0*/  STL.64 [R1+0x38], R22 ;  /* 0x0000381601007387 */ /* 0x0007e80000100a00 */
[----:B-1----:R-:W4:Y:S04]  /*13fd0*/  LDL.LU.64 R20, [R1+0x690] ;  /* 0x0006900001147983 */ /* 0x002f280000300a00 */
[----:B---3--:R-:W4:Y:S04]  /*13fe0*/  LDL.LU.64 R22, [R1+0x698] ;  /* 0x0006980001167983 */ /* 0x008f280000300a00 */
[----:B0-----:R-:W-:Y:S04]  /*13ff0*/  STL.64 [R1+0x20], R8 ;  /* 0x0000200801007387 */ /* 0x001fe80000100a00 */
[----:B------:R-:W-:Y:S04]  /*14000*/  STL.64 [R1+0x28], R10 ;  /* 0x0000280a01007387 */ /* 0x000fe80000100a00 */
[----:B------:R-:W0:Y:S04]  /*14010*/  LDSM.16.M88.4 R8, [R28+UR6+0x3800] ;  /* 0x003800061c08783b */ /* 0x000e280008000200 */
[----:B------:R1:W-:Y:S01]  /*14020*/  STL [R1+0xe94], R28 ;  /* 0x000e941c01007387 */ /* 0x0003e20000100800 */
[----:B--2---:R-:W-:-:S15]  /*14030*/  HMMA.16816.F32.BF16 R12, R4, R24, R12 ;  /* 0x00000018040c723c */ /* 0x004fde000004180c */
[----:B------:R-:W-:-:S04]  /*14040*/  NOP ;  /* 0x0000000000007918 */ /* 0x000fc80000000000 */
[----:B------:R-:W-:Y:S02]  /*14050*/  IMAD.MOV.U32 R26, RZ, RZ, R12 ;  /* 0x000000ffff1a7224 */ /* 0x000fe400078e000c */
[----:B------:R-:W-:Y:S01]  /*14060*/  IMAD.MOV.U32 R27, RZ, RZ, R13 ;  /* 0x000000ffff1b7224 */ /* 0x000fe200078e000d */
[----:B------:R2:W-:Y:S01]  /*14070*/  STL [R1+0xe8], R14 ;  /* 0x0000e80e01007387 */ /* 0x0005e20000100800 */
[----:B-1----:R-:W-:-:S03]  /*14080*/  IMAD.MOV.U32 R28, RZ, RZ, R15 ;  /* 0x000000ffff1c7224 */ /* 0x002fc600078e000f */
[----:B------:R-:W3:Y:S04]  /*14090*/  LDL.LU.64 R12, [R1+0x680] ;  /* 0x00068000010c7983 */ /* 0x000ee80000300a00 */
[----:B--2---:R-:W3:Y:S04]  /*140a0*/  LDL.LU.64 R14, [R1+0x688] ;  /* 0x00068800010e7983 */ /* 0x004ee80000300a00 */
[----:B------:R-:W-:Y:S04]  /*140b0*/  STL.64 [R1+0x1020], R26 ;  /* 0x0010201a01007387 */ /* 0x000fe80000100a00 */
[----:B------:R1:W-:Y:S04]  /*140c0*/  STL.64 [R1+0x1018], R24 ;  /* 0x0010181801007387 */ /* 0x0003e80000100a00 */
[----:B-1----:R-:W2:Y:S04]  /*140d0*/  LDL.LU.64 R24, [R1+0x40] ;  /* 0x0000400001187983 */ /* 0x002ea80000300a00 */
[----:B0-----:R-:W-:Y:S04]  /*140e0*/  STL.64 [R1+0x10], R8 ;  /* 0x0000100801007387 */ /* 0x001fe80000100a00 */
[----:B------:R-:W-:Y:S04]  /*140f0*/  STL.64 [R1+0x18], R10 ;  /* 0x0000180a01007387 */ /* 0x000fe80000100a00 */
[----:B------:R0:W-:Y:S04]  /*14100*/  STL.64 [R1+0x1028], R8 ;  /* 0x0010280801007387 */ /* 0x0001e80000100a00 */
[----:B0-----:R-:W2:Y:S04]  /*14110*/  LDL.LU.64 R8, [R1+0x670] ;  /* 0x0006700001087983 */ /* 0x001ea80000300a00 */
[----:B------:R-:W2:Y:S04]  /*14120*/  LDL.LU.64 R10, [R1+0x678] ;  /* 0x00067800010a7983 */ /* 0x000ea80000300a00 */
[----:B------:R-:W-:Y:S01]  /*14130*/  STL [R1+0xff0], R28 ;  /* 0x000ff01c01007387 */ /* 0x000fe20000100800 */
[----:B----4-:R-:W-:-:S15]  /*14140*/  HMMA.16816.F32.BF16 R20, R4, R16, R20 ;  /* 0x000000100414723c */ /* 0x010fde0000041814 */
[----:B------:R-:W-:-:S04]  /*14150*/  NOP ;  /* 0x0000000000007918 */ /* 0x000fc80000000000 */
[----:B------:R0:W-:Y:S04]  /*14160*/  STL.64 [R1+0xd0], R20 ;  /* 0x0000d01401007387 */ /* 0x0001e80000100a00 */
[----:B------:R-:W-:Y:S01]  /*14170*/  STL [R1+0xd8], R22 ;  /* 0x0000d81601007387 */ /* 0x000fe20000100800 */
[----:B0-----:R-:W-:-:S05]  /*14180*/  IMAD.MOV.U32 R21, RZ, RZ, R23 ;  /* 0x000000ffff157224 */ /* 0x001fca00078e0017 */
[----:B------:R0:W-:Y:S04]  /*14190*/  STL [R1+0xf4c], R21 ;  /* 0x000f4c1501007387 */ /* 0x0001e80000100800 */
[----:B0-----:R-:W3:Y:S01]  /*141a0*/  LDL.LU.64 R20, [R1+0x50] ;  /* 0x0000500001147983 */ /* 0x001ee20000300a00 */
[----:B--2---:R-:W-:-:S15]  /*141b0*/  HMMA.16816.F32.BF16 R8, R4, R24, R8 ;  /* 0x000000180408723c */ /* 0x004fde0000041808 */
[----:B------:R-:W-:-:S04]  /*141c0*/  NOP ;  /* 0x0000000000007918 */ /* 0x000fc80000000000 */
[----:B------:R-:W-:Y:S02]  /*141d0*/  IMAD.MOV.U32 R18, RZ, RZ, R9 ;  /* 0x000000ffff127224 */ /* 0x000fe400078e0009 */
[----:B------:R-:W-:Y:S02]  /*141e0*/  IMAD.MOV.U32 R23, RZ, RZ, R10 ;  /* 0x000000ffff177224 */ /* 0x000fe400078e000a */
[----:B------:R-:W-:Y:S01]  /*141f0*/  IMAD.MOV.U32 R19, RZ, RZ, R11 ;  /* 0x000000ffff137224 */ /* 0x000fe200078e000b */
[----:B---3--:R-:W-:-:S15]  /*14200*/  HMMA.16816.F32.BF16 R12, R4, R20, R12 ;  /* 0x00000014040c723c */ /* 0x008fde000004180c */
[----:B------:R-:W-:-:S04]  /*14210*/  NOP ;  /* 0x0000000000007918 */ /* 0x000fc80000000000 */
[----:B------:R0:W-:Y:S04]  /*14220*/  STL.64 [R1+0xc0], R12 ;  /* 0x0000c00c01007387 */ /* 0x0001e80000100a00 */
[----:B------:R1:W-:Y:S01]  /*14230*/  STL.64 [R1+0xc8], R14 ;  /* 0x0000c80e01007387 */ /* 0x0003e20000100a00 */
[----:B0-----:R-:W-:Y:S02]  /*14240*/  IMAD.MOV.U32 R12, RZ, RZ, R20 ;  /* 0x000000ffff0c7224 */ /* 0x001fe400078e0014 */
[----:B------:R-:W-:Y:S02]  /*14250*/  IMAD.MOV.U32 R13, RZ, RZ, R25 ;  /* 0x000000ffff0d7224 */ /* 0x000fe400078e0019 */
[----:B-1----:R-:W-:Y:S02]  /*14260*/  IMAD.MOV.U32 R14, RZ, RZ, R24 ;  /* 0x000000ffff0e7224 */ /* 0x002fe400078e0018 */
[----:B------:R-:W-:-:S03]  /*14270*/  IMAD.MOV.U32 R20, RZ, RZ, R8 ;  /* 0x000000ffff147224 */ /* 0x000fc600078e0008 */
[----:B------:R-:W-:Y:S04]  /*14280*/  STL [R1+0x1058], R14 ;  /* 0x0010580e01007387 */ /* 0x000fe80000100800 */
[----:B------:R0:W-:Y:S04]  /*14290*/  STL.64 [R1+0x1050], R12 ;  /* 0x0010500c01007387 */ /* 0x0001e80000100a00 */
[----:B0-----:R-:W2:Y:S04]  /*142a0*/  LDL.LU.64 R12, [R1+0x30] ;  /* 0x00003000010c7983 */ /* 0x001ea80000300a00 */
[----:B------:R-:W3:Y:S04]  /*142b0*/  LDL.LU.64 R8, [R1+0x640] ;  /* 0x0006400001087983 */ /* 0x000ee80000300a00 */
[----:B------:R-:W4:Y:S04]  /*142c0*/  LDL.LU.64 R10, [R1+0x648] ;  /* 0x00064800010a7983 */ /* 0x000f280000300a00 */
[----:B----4-:R-:W-:Y:S04]  /*142d0*/  STL.64 [R1+0x1048], R10 ;  /* 0x0010480a01007387 */ /* 0x010fe80000100a00 */
[----:B---3--:R0:W-:Y:S04]  /*142e0*/  STL.64 [R1+0x1040], R8 ;  /* 0x0010400801007387 */ /* 0x0081e80000100a00 */
[----:B0-----:R-:W3:Y:S04]  /*142f0*/  LDL.LU.64 R8, [R1+0x660] ;  /* 0x0006600001087983 */ /* 0x001ee80000300a00 */
[----:B------:R-:W3:Y:S04]  /*14300*/  LDL.LU.64 R10, [R1+0x668] ;  /* 0x00066800010a7983 */ /* 0x000ee80000300a00 */
[----:B------:R-:W4:Y:S04]  /*14310*/  LDL.LU.64 R24, [R1+0x630] ;  /* 0x0006300001187983 */ /* 0x000f280000300a00 */
[----:B------:R-:W4:Y:S01]  /*14320*/  LDL.LU.64 R26, [R1+0x638] ;  /* 0x00063800011a7983 */ /* 0x000f220000300a00 */
[----:B--2---:R-:W-:-:S02]  /*14330*/  IMAD.MOV.U32 R22, RZ, RZ, R12 ;  /* 0x000000ffff167224 */ /* 0x004fc400078e000c */
[----:B------:R-:W-:Y:S02]  /*14340*/  IMAD.MOV.U32 R15, RZ, RZ, R13 ;  /* 0x000000ffff0f7224 */ /* 0x000fe400078e000d */
[----:B------:R-:W-:Y:S01]  /*14350*/  IMAD.MOV.U32 R0, RZ, RZ, R21 ;  /* 0x000000ffff007224 */ /* 0x000fe200078e0015 */
[----:B---3--:R-:W-:Y:S01]  /*14360*/  HMMA.16816.F32.BF16 R8, R4, R12, R8 ;  /* 0x0000000c0408723c */ /* 0x008fe20000041808 */
[----:B----4-:R-:W-:Y:S04]  /*14370*/  STL.64 [R1+0x1038], R26 ;  /* 0x0010381a01007387 */ /* 0x010fe80000100a00 */
[----:B------:R0:W-:Y:S04]  /*14380*/  STL.64 [R1+0x1030], R24 ;  /* 0x0010301801007387 */ /* 0x0001e80000100a00 */
[----:B0-----:R-:W2:Y:S04]  /*14390*/  LDL.LU.64 R24, [R1+0x20] ;  /* 0x0000200001187983 */ /* 0x001ea80000300a00 */
[----:B------:R-:W-:Y:S04]  /*143a0*/  STL [R1+0xf5c], R19 ;  /* 0x000f5c1301007387 */ /* 0x000fe80000100800 */
[----:B------:R-:W-:Y:S04]  /*143b0*/  STL [R1+0xf58], R23 ;  /* 0x000f581701007387 */ /* 0x000fe80000100800 */
[----:B------:R-:W-:Y:S04]  /*143c0*/  STL [R1+0xf54], R18 ;  /* 0x000f541201007387 */ /* 0x000fe80000100800 */
[----:B------:R-:W-:Y:S01]  /*143d0*/  STL [R1+0xf50], R20 ;  /* 0x000f501401007387 */ /* 0x000fe20000100800 */
[----:B------:R-:W-:-:S03]  /*143e0*/  IMAD.MOV.U32 R21, RZ, RZ, R11 ;  /* 0x000000ffff157224 */ /* 0x000fc600078e000b */
[----:B------:R-:W3:Y:S04]  /*143f0*/  LDL.LU R14, [R1+0x1058] ;  /* 0x00105800010e7983 */ /* 0x000ee80000300800 */
[----:B------:R-:W4:Y:S04]  /*14400*/  LDL.LU.64 R12, [R1+0x1050] ;  /* 0x00105000010c7983 */ /* 0x000f280000300a00 */
[----:B------:R-:W-:Y:S04]  /*14410*/  STL.64 [R1+0xa0], R8 ;  /* 0x0000a00801007387 */ /* 0x000fe80000100a00 */
[----:B------:R0:W-:Y:S04]  /*14420*/  STL [R1+0xa8], R10 ;  /* 0x0000a80a01007387 */ /* 0x0001e80000100800 */
[----:B0-----:R-:W4:Y:S04]  /*14430*/  LDL.LU.64 R10, [R1+0x1048] ;  /* 0x00104800010a7983 */ /* 0x001f280000300a00 */
[----:B------:R-:W4:Y:S01]  /*14440*/  LDL.LU.64 R8, [R1+0x1040] ;  /* 0x0010400001087983 */ /* 0x000f220000300a00 */
[----:B--2---:R-:W-:-:S02]  /*14450*/  IMAD.MOV.U32 R28, RZ, RZ, R24 ;  /* 0x000000ffff1c7224 */ /* 0x004fc400078e0018 */
[----:B------:R-:W-:Y:S01]  /*14460*/  IMAD.MOV.U32 R3, RZ, RZ, R25 ;  /* 0x000000ffff037224 */ /* 0x000fe200078e0019 */
[----:B---3--:R-:W-:Y:S04]  /*14470*/  STL.64 [R1+0x1000], R14 ;  /* 0x0010000e01007387 */ /* 0x008fe80000100a00 */
[----:B----4-:R0:W-:Y:S04]  /*14480*/  STL.64 [R1+0xff8], R12 ;  /* 0x000ff80c01007387 */ /* 0x0101e80000100a00 */
[----:B0-----:R-:W2:Y:S04]  /*14490*/  LDL.LU.64 R12, [R1+0x650] ;  /* 0x00065000010c7983 */ /* 0x001ea80000300a00 */
[----:B------:R-:W2:Y:S04]  /*144a0*/  LDL.LU.64 R14, [R1+0x658] ;  /* 0x00065800010e7983 */ /* 0x000ea80000300a00 */
[----:B------:R-:W3:Y:S01]  /*144b0*/  LDL.LU.64 R26, [R1+0x1038] ;  /* 0x00103800011a7983 */ /* 0x000ee20000300a00 */
[----:B------:R-:W-:Y:S03]  /*144c0*/  HMMA.16816.F32.BF16 R8, R4, R24, R8 ;  /* 0x000000180408723c */ /* 0x000fe60000041808 */
[----:B------:R-:W3:-:S15]  /*144d0*/  LDL.LU.64 R24, [R1+0x1030] ;  /* 0x0010300001187983 */ /* 0x000ede0000300a00 */
[----:B------:R-:W-:Y:S01]  /*144e0*/  NOP ;  /* 0x0000000000007918 */ /* 0x000fe20000000000 */
[----:B------:R-:W-:Y:S02]  /*144f0*/  IMAD.MOV.U32 R19, RZ, RZ, R8 ;  /* 0x000000ffff137224 */ /* 0x000fe400078e0008 */
[----:B------:R-:W-:Y:S02]  /*14500*/  IMAD.MOV.U32 R23, RZ, RZ, R9 ;  /* 0x000000ffff177224 */ /* 0x000fe400078e0009 */
[----:B------:R-:W3:Y:S01]  /*14510*/  LDL.LU.64 R8, [R1+0x1028] ;  /* 0x0010280001087983 */ /* 0x000ee20000300a00 */
[----:B------:R-:W-:Y:S02]  /*14520*/  IMAD.MOV.U32 R18, RZ, RZ, R10 ;  /* 0x000000ffff127224 */ /* 0x000fe400078e000a */
[----:B------:R-:W-:Y:S01]  /*14530*/  IMAD.MOV.U32 R20, RZ, RZ, R11 ;  /* 0x000000ffff147224 */ /* 0x000fe200078e000b */
[----:B---3--:R-:W-:Y:S01]  /*14540*/  HMMA.16816.F32.BF16 R4, R4, R8, R24 ;  /* 0x000000080404723c */ /* 0x008fe20000041818 */
[----:B------:R-:W3:Y:S04]  /*14550*/  LDL.LU.64 R26, [R1+0x1020] ;  /* 0x00102000011a7983 */ /* 0x000ee80000300a00 */
[----:B------:R-:W2:Y:S04]  /*14560*/  LDL.LU.64 R24, [R1+0x1018] ;  /* 0x0010180001187983 */ /* 0x000ea80000300a00 */
[----:B------:R-:W2:Y:S04]  /*14570*/  LDL.LU.64 R10, [R1+0x1010] ;  /* 0x00101000010a7983 */ /* 0x000ea80000300a00 */
[----:B------:R-:W2:Y:S06]  /*14580*/  LDL.LU.64 R8, [R1+0x1008] ;  /* 0x0010080001087983 */ /* 0x000eac0000300a00 */
[----:B------:R0:W-:Y:S04]  /*14590*/  STL.64 [R1+0x70], R4 ;  /* 0x0000700401007387 */ /* 0x0001e80000100a00 */
[----:B------:R1:W-:Y:S04]  /*145a0*/  STL.64 [R1+0x78], R6 ;  /* 0x0000780601007387 */ /* 0x0003e80000100a00 */
[----:B0-----:R-:W4:Y:S04]  /*145b0*/  LDL.LU.64 R4, [R1+0x600] ;  /* 0x0006000001047983 */ /* 0x001f280000300a00 */
[----:B-1----:R-:W4:Y:S01]  /*145c0*/  LDL.LU.64 R6, [R1+0x608] ;  /* 0x0006080001067983 */ /* 0x002f220000300a00 */
[C---:B--2---:R-:W-:Y:S08]  /*145d0*/  HMMA.16816.F32.BF16 R12, R8.reuse, R24, R12 ;  /* 0x00000018080c723c */ /* 0x044ff0000004180c */
[----:B----4-:R-:W-:Y:S11]  /*145e0*/  HMMA.16816.F32.BF16 R4, R8, R16, R4 ;  /* 0x000000100804723c */ /* 0x010ff60000041804 */
[----:B------:R-:W-:Y:S01]  /*145f0*/  IMAD.MOV.U32 R29, RZ, RZ, R14 ;  /* 0x000000ffff1d7224 */ /* 0x000fe200078e000e */
[----:B------:R0:W-:Y:S01]  /*14600*/  STL.64 [R1+0x60], R12 ;  /* 0x0000600c01007387 */ /* 0x0001e20000100a00 */
[----:B------:R-:W-:-:S03]  /*14610*/  IMAD.MOV.U32 R2, RZ, RZ, R15 ;  /* 0x000000ffff027224 */ /* 0x000fc600078e000f */
[----:B------:R-:W2:Y:S04]  /*14620*/  LDL.LU.64 R14, [R1+0x1000] ;  /* 0x00100000010e7983 */ /* 0x000ea80000300a00 */
[----:B0-----:R-:W4:Y:S01]  /*14630*/  LDL.LU.64 R12, [R1+0xff8] ;  /* 0x000ff800010c7983 */ /* 0x001f220000300a00 */
[----:B------:R-:W-:Y:S02]  /*14640*/  IMAD.MOV.U32 R25, RZ, RZ, R6 ;  /* 0x000000ffff197224 */ /* 0x000fe400078e0006 */
[----:B------:R-:W-:Y:S01]  /*14650*/  IMAD.MOV.U32 R24, RZ, RZ, R7 ;  /* 0x000000ffff187224 */ /* 0x000fe200078e0007 */
[----:B------:R-:W-:Y:S04]  /*14660*/  STL.64 [R1+0x100], R4 ;  /* 0x0001000401007387 */ /* 0x000fe80000100a00 */
[----:B---3--:R-:W-:Y:S04]  /*14670*/  STL.64 [R1+0xf78], R26 ;  /* 0x000f781a01007387 */ /* 0x008fe80000100a00 */
[----:B------:R-:W-:Y:S04]  /*14680*/  STL.64 [R1+0xf70], R24 ;  /* 0x000f701801007387 */ /* 0x000fe80000100a00 */
[----:B------:R0:W-:Y:S04]  /*14690*/  STL.64 [R1+0xf60], R18 ;  /* 0x000f601201007387 */ /* 0x0001e80000100a00 */
[----:B------:R-:W3:Y:S04]  /*146a0*/  LDL.LU R16, [R1+0xf0] ;  /* 0x0000f00001107983 */ /* 0x000ee80000300800 */
[----:B------:R-:W3:Y:S04]  /*146b0*/  LDL.LU R17, [R1+0xf4] ;  /* 0x0000f40001117983 */ /* 0x000ee80000300800 */
[----:B0-----:R-:W2:Y:S04]  /*146c0*/  LDL.LU R18, [R1+0xf8] ;  /* 0x0000f80001127983 */ /* 0x001ea80000300800 */
[----:B------:R-:W2:Y:S04]  /*146d0*/  LDL.LU R19, [R1+0xfc] ;  /* 0x0000fc0001137983 */ /* 0x000ea80000300800 */
[----:B--2---:R-:W-:Y:S04]  /*146e0*/  STL.64 [R1+0xf88], R18 ;  /* 0x000f881201007387 */ /* 0x004fe80000100a00 */
[----:B---3--:R0:W-:Y:S02]  /*146f0*/  STL.64 [R1+0xf80], R16 ;  /* 0x000f801001007387 */ /* 0x0081e40000100a00 */
[----:B0-----:R-:W-:-:S02]  /*14700*/  IMAD.MOV.U32 R16, RZ, RZ, R28 ;  /* 0x000000ffff107224 */ /* 0x001fc400078e001c */
[----:B------:R-:W-:Y:S01]  /*14710*/  IMAD.MOV.U32 R17, RZ, RZ, R3 ;  /* 0x000000ffff117224 */ /* 0x000fe200078e0003 */
[----:B------:R-:W2:Y:S04]  /*14720*/  LDL.LU R28, [R1+0xff0] ;  /* 0x000ff000011c7983 */ /* 0x000ea80000300800 */
[----:B------:R-:W3:Y:S04]  /*14730*/  LDL.LU R3, [R1+0xfec] ;  /* 0x000fec0001037983 */ /* 0x000ee80000300800 */
[----:B------:R0:W-:Y:S02]  /*14740*/  STL.64 [R1+0xfa0], R16 ;  /* 0x000fa01001007387 */ /* 0x0001e40000100a00 */
[----:B0-----:R-:W-:-:S02]  /*14750*/  IMAD.MOV.U32 R16, RZ, RZ, R22 ;  /* 0x000000ffff107224 */ /* 0x001fc400078e0016 */
[----:B------:R-:W-:Y:S01]  /*14760*/  IMAD.MOV.U32 R17, RZ, RZ, R15 ;  /* 0x000000ffff117224 */ /* 0x000fe200078e000f */
[----:B------:R-:W2:Y:S04]  /*14770*/  LDL.LU R22, [R1+0xfe8] ;  /* 0x000fe80001167983 */ /* 0x000ea80000300800 */
[----:B------:R0:W-:Y:S02]  /*14780*/  STL.64 [R1+0xfb8], R16 ;  /* 0x000fb81001007387 */ /* 0x0001e40000100a00 */
[----:B0-----:R-:W-:Y:S02]  /*14790*/  IMAD.MOV.U32 R16, RZ, RZ, R14 ;  /* 0x000000ffff107224 */ /* 0x001fe400078e000e */
[----:B----4-:R-:W-:-:S05]  /*147a0*/  IMAD.MOV.U32 R17, RZ, RZ, R13 ;  /* 0x000000ffff117224 */ /* 0x010fca00078e000d */
[----:B------:R-:W-:Y:S04]  /*147b0*/  STL.64 [R1+0xfd0], R16 ;  /* 0x000fd01001007387 */ /* 0x000fe80000100a00 */
[----:B------:R-:W4:Y:S04]  /*147c0*/  LDL.LU.64 R24, [R1+0x5c0] ;  /* 0x0005c00001187983 */ /* 0x000f280000300a00 */
[----:B------:R-:W3:Y:S04]  /*147d0*/  LDL.LU.64 R26, [R1+0x5c8] ;  /* 0x0005c800011a7983 */ /* 0x000ee80000300a00 */
[----:B--2---:R-:W-:Y:S04]  /*147e0*/  LDSM.16.MT88.4 R4, [R22+UR6+0x4400] ;  /* 0x004400061604783b */ /* 0x004fe80008004200 */
[----:B---3--:R-:W-:Y:S04]  /*147f0*/  STL.64 [R1+0xf98], R26 ;  /* 0x000f981a01007387 */ /* 0x008fe80000100a00 */
[----:B----4-:R0:W-:Y:S04]  /*14800*/  STL.64 [R1+0xf90], R24 ;  /* 0x000f901801007387 */ /* 0x0101e80000100a00 */
[----:B0-----:R-:W2:Y:S04]  /*14810*/  LDL.LU.64 R24, [R1+0x5d0] ;  /* 0x0005d00001187983 */ /* 0x001ea80000300a00 */
[----:B------:R-:W3:Y:S04]  /*14820*/  LDL.LU.64 R26, [R1+0x5d8] ;  /* 0x0005d800011a7983 */ /* 0x000ee80000300a00 */
[----:B---3--:R-:W-:Y:S04]  /*14830*/  STL.64 [R1+0xfb0], R26 ;  /* 0x000fb01a01007387 */ /* 0x008fe80000100a00 */
[----:B--2---:R0:W-:Y:S04]  /*14840*/  STL.64 [R1+0xfa8], R24 ;  /* 0x000fa81801007387 */ /* 0x0041e80000100a00 */
[----:B0-----:R-:W2:Y:S04]  /*14850*/  LDL.LU.64 R24, [R1+0x5e0] ;  /* 0x0005e00001187983 */ /* 0x001ea80000300a00 */
[----:B------:R-:W3:Y:S04]  /*14860*/  LDL.LU.64 R26, [R1+0x5e8] ;  /* 0x0005e800011a7983 */ /* 0x000ee80000300a00 */
[----:B---3--:R-:W-:Y:S04]  /*14870*/  STL.64 [R1+0xfc8], R26 ;  /* 0x000fc81a01007387 */ /* 0x008fe80000100a00 */
[----:B--2---:R0:W-:Y:S04]  /*14880*/  STL.64 [R1+0xfc0], R24 ;  /* 0x000fc01801007387 */ /* 0x0041e80000100a00 */
[----:B0-----:R-:W2:Y:S04]  /*14890*/  LDL.LU.64 R24, [R1+0x5f0] ;  /* 0x0005f00001187983 */ /* 0x001ea80000300a00 */
[----:B------:R-:W3:Y:S01]  /*148a0*/  LDL.LU.64 R26, [R1+0x5f8] ;  /* 0x0005f800011a7983 */ /* 0x000ee20000300a00 */
[----:B------:R-:W-:-:S03]  /*148b0*/  IMAD.MOV.U32 R16, RZ, RZ, R12 ;  /* 0x000000ffff107224 */ /* 0x000fc600078e000c */
[----:B------:R-:W0:Y:S04]  /*148c0*/  LDSM.16.MT88.4 R12, [R3+UR6+0x4400] ;  /* 0x00440006030c783b */ /* 0x000e280008004200 */
[----:B---3--:R-:W-:Y:S04]  /*148d0*/  STL.64 [R1+0xfe0], R26 ;  /* 0x000fe01a01007387 */ /* 0x008fe80000100a00 */
[----:B--2---:R1:W-:Y:S04]  /*148e0*/  STL.64 [R1+0xfd8], R24 ;  /* 0x000fd81801007387 */ /* 0x0043e80000100a00 */
[----:B-1----:R-:W2:Y:S04]  /*148f0*/  LDL.LU.64 R24, [R1+0x620] ;  /* 0x0006200001187983 */ /* 0x002ea80000300a00 */
[----:B------:R-:W2:Y:S01]  /*14900*/  LDL.LU.64 R26, [R1+0x628] ;  /* 0x00062800011a7983 */ /* 0x000ea20000300a00 */
[----:B------:R-:W-:-:S03]  /*14910*/  IMAD.MOV.U32 R17, RZ, RZ, R0 ;  /* 0x000000ffff117224 */ /* 0x000fc600078e0000 */
[----:B------:R-:W-:Y:S04]  /*14920*/  STL [R1+0xe98], R22 ;  /* 0x000e981601007387 */ /* 0x000fe80000100800 */
[----:B0-----:R-:W-:Y:S04]  /*14930*/  STL.64 [R1+0xec0], R14 ;  /* 0x000ec00e01007387 */ /* 0x001fe80000100a00 */
[----:B------:R0:W-:Y:S04]  /*14940*/  STL.64 [R1+0xeb8], R12 ;  /* 0x000eb80c01007387 */ /* 0x0001e80000100a00 */
[----:B0-----:R-:W3:Y:S04]  /*14950*/  LDL.LU.64 R12, [R1+0x10] ;  /* 0x00001000010c7983 */ /* 0x001ee80000300a00 */
[----:B------:R-:W4:Y:S04]  /*14960*/  LDL.LU.64 R14, [R1+0x18] ;  /* 0x00001800010e7983 */ /* 0x000f280000300a00 */
[----:B------:R-:W-:Y:S01]  /*14970*/  STL [R1+0xe90], R3 ;  /* 0x000e900301007387 */ /* 0x000fe20000100800 */
[----:B--2---:R-:W-:Y:S03]  /*14980*/  HMMA.16816.F32.BF16 R16, R8, R16, R24 ;  /* 0x000000100810723c */ /* 0x004fe60000041818 */
[----:B------:R-:W2:Y:S04]  /*14990*/  LDL.LU.64 R26, [R1+0xfe0] ;  /* 0x000fe000011a7983 */ /* 0x000ea80000300a00 */
[----:B------:R-:W2:-:S12]  /*149a0*/  LDL.LU.64 R24, [R1+0xfd8] ;  /* 0x000fd80001187983 */ /* 0x000e980000300a00 */
[----:B------:R0:W-:Y:S04]  /*149b0*/  STL.64 [R1+0x110], R16 ;  /* 0x0001101001007387 */ /* 0x0001e80000100a00 */
[----:B------:R2:W-:Y:S04]  /*149c0*/  STL.64 [R1+0x118], R18 ;  /* 0x0001181201007387 */ /* 0x0005e80000100a00 */
[----:B0-----:R-:W2:Y:S02]  /*149d0*/  LDL.LU.64 R16, [R1+0xfd0] ;  /* 0x000fd00001107983 */ /* 0x001ea40000300a00 */
[----:B--2---:R-:W-:Y:S02]  /*149e0*/  HMMA.16816.F32.BF16 R16, R8, R16, R24 ;  /* 0x000000100810723c */ /* 0x004fe40000041818 */
[----:B------:R-:W2:Y:S04]  /*149f0*/  LDL.LU.64 R26, [R1+0xfc8] ;  /* 0x000fc800011a7983 */ /* 0x000ea80000300a00 */
[----:B------:R-:W2:-:S13]  /*14a00*/  LDL.LU.64 R24, [R1+0xfc0] ;  /* 0x000fc00001187983 */ /* 0x000e9a0000300a00 */
[----:B------:R0:W-:Y:S04]  /*14a10*/  STL.64 [R1+0x130], R16 ;  /* 0x0001301001007387 */ /* 0x0001e80000100a00 */
[----:B------:R2:W-:Y:S04]  /*14a20*/  STL [R1+0x138], R18 ;  /* 0x0001381201007387 */ /* 0x0005e80000100800 */
[----:B0-----:R-:W2:Y:S01]  /*14a30*/  LDL.LU.64 R16, [R1+0xfb8] ;  /* 0x000fb80001107983 */ /* 0x001ea20000300a00 */
[----:B------:R-:W-:-:S05]  /*14a40*/  IMAD.MOV.U32 R0, RZ, RZ, R19 ;  /* 0x000000ffff007224 */ /* 0x000fca00078e0013 */
        /* <DEDUP_REMOVED lines=8> */
[----:B------:R-:W3:Y:S04]  /*14ad0*/  LDL.LU.64 R26, [R1+0xf98] ;  /* 0x000f9800011a7983 */ /* 0x000ee80000300a00 */
[----:B------:R-:W3:-:S13]  /*14ae0*/  LDL.LU.64 R24, [R1+0xf90] ;  /* 0x000f900001187983 */ /* 0x000eda0000300a00 */
[----:B------:R-:W-:Y:S01]  /*14af0*/  IMAD.MOV.U32 R0, RZ, RZ, R19 ;  /* 0x000000ffff007224 */ /* 0x000fe200078e0013 */
[----:B------:R-:W-:Y:S04]  /*14b00*/  STL.64 [R1+0x150], R16 ;  /* 0x0001501001007387 */ /* 0x000fe80000100a00 */
[----:B------:R0:W-:Y:S04]  /*14b10*/  STL [R1+0x158], R18 ;  /* 0x0001581201007387 */ /* 0x0001e80000100800 */
[----:B0-----:R-:W2:Y:S04]  /*14b20*/  LDL.LU.64 R18, [R1+0xf88] ;  /* 0x000f880001127983 */ /* 0x001ea80000300a00 */
[----:B------:R-:W2:Y:S04]  /*14b30*/  LDL.LU.64 R16, [R1+0xf80] ;  /* 0x000f800001107983 */ /* 0x000ea80000300a00 */
[----:B------:R-:W-:Y:S01]  /*14b40*/  STL [R1+0xe8c], R0 ;  /* 0x000e8c0001007387 */ /* 0x000fe20000100800 */
[----:B---3--:R-:W-:Y:S03]  /*14b50*/  HMMA.16816.F32.BF16 R8, R8, R12, R24 ;  /* 0x0000000c0808723c */ /* 0x008fe60000041818 */
[----:B------:R-:W3:Y:S04]  /*14b60*/  LDL.LU.64 R26, [R1+0xf78] ;  /* 0x000f7800011a7983 */ /* 0x000ee80000300a00 */
[----:B------:R-:W2:-:S12]  /*14b70*/  LDL.LU.64 R24, [R1+0xf70] ;  /* 0x000f700001187983 */ /* 0x000e980000300a00 */
[----:B------:R3:W-:Y:S04]  /*14b80*/  STL.64 [R1+0x140], R8 ;  /* 0x0001400801007387 */ /* 0x0007e80000100a00 */
[----:B------:R0:W-:Y:S01]  /*14b90*/  STL.64 [R1+0x148], R10 ;  /* 0x0001480a01007387 */ /* 0x0001e20000100a00 */
[----:B---3--:R-:W-:-:S03]  /*14ba0*/  IMAD.MOV.U32 R8, RZ, RZ, R26 ;  /* 0x000000ffff087224 */ /* 0x008fc600078e001a */
[----:B------:R-:W3:Y:S01]  /*14bb0*/  LDL.LU R26, [R1+0xf6c] ;  /* 0x000f6c00011a7983 */ /* 0x000ee20000300800 */
[----:B------:R-:W-:-:S03]  /*14bc0*/  IMAD.MOV.U32 R9, RZ, RZ, R27 ;  /* 0x000000ffff097224 */ /* 0x000fc600078e001b */
[----:B------:R-:W3:Y:S04]  /*14bd0*/  LDL.LU R27, [R1+0xf68] ;  /* 0x000f6800011b7983 */ /* 0x000ee80000300800 */
[----:B0-----:R-:W3:Y:S04]  /*14be0*/  LDL.LU R10, [R1+0xe8] ;  /* 0x0000e800010a7983 */ /* 0x001ee80000300800 */
[----:B----4-:R0:W-:Y:S04]  /*14bf0*/  STL.64 [R1+0xed8], R14 ;  /* 0x000ed80e01007387 */ /* 0x0101e80000100a00 */
[----:B0-----:R-:W2:Y:S01]  /*14c00*/  LDL.LU.64 R14, [R1+0x8] ;  /* 0x00000800010e7983 */ /* 0x001ea20000300a00 */
[----:B------:R-:W-:Y:S01]  /*14c10*/  IMAD.MOV.U32 R11, RZ, RZ, R28 ;  /* 0x000000ffff0b7224 */ /* 0x000fe200078e001c */
[----:B--2---:R-:W-:-:S15]  /*14c20*/  HMMA.16816.F32.BF16 R16, R4, R14, R16 ;  /* 0x0000000e0410723c */ /* 0x004fde0000041810 */
[----:B------:R-:W-:-:S04]  /*14c30*/  NOP ;  /* 0x0000000000007918 */ /* 0x000fc80000000000 */
[----:B------:R-:W-:Y:S04]  /*14c40*/  STL.64 [R1+0xf0], R16 ;  /* 0x0000f01001007387 */ /* 0x000fe80000100a00 */
[----:B------:R0:W-:Y:S04]  /*14c50*/  STL.64 [R1+0xf8], R18 ;  /* 0x0000f81201007387 */ /* 0x0001e80000100a00 */
[----:B0-----:R-:W2:Y:S01]  /*14c60*/  LDL.LU.64 R18, [R1+0xf60] ;  /* 0x000f600001127983 */ /* 0x001ea20000300a00 */
[----:B---3--:R-:W-:-:S15]  /*14c70*/  HMMA.16816.F32.BF16 R8, R4, R26, R8 ;  /* 0x0000001a0408723c */ /* 0x008fde0000041808 */
[----:B------:R-:W-:-:S04]  /*14c80*/  NOP ;  /* 0x0000000000007918 */ /* 0x000fc80000000000 */
[----:B------:R-:W-:Y:S01]  /*14c90*/  IMAD.MOV.U32 R22, RZ, RZ, R10 ;  /* 0x000000ffff167224 */ /* 0x000fe200078e000a */
[----:B------:R0:W-:Y:S01]  /*14ca0*/  STL.64 [R1+0xe0], R8 ;  /* 0x0000e00801007387 */ /* 0x0001e20000100a00 */
[----:B------:R-:W-:Y:S02]  /*14cb0*/  IMAD.MOV.U32 R28, RZ, RZ, R11 ;  /* 0x000000ffff1c7224 */ /* 0x000fe400078e000b */
[----:B------:R-:W-:Y:S02]  /*14cc0*/  IMAD.MOV.U32 R11, RZ, RZ, R20 ;  /* 0x000000ffff0b7224 */ /* 0x000fe400078e0014 */
[----:B0-----:R-:W-:Y:S02]  /*14cd0*/  IMAD.MOV.U32 R9, RZ, RZ, R23 ;  /* 0x000000ffff097224 */ /* 0x001fe400078e0017 */
[----:B--2---:R-:W-:Y:S02]  /*14ce0*/  IMAD.MOV.U32 R8, RZ, RZ, R19 ;  /* 0x000000ffff087224 */ /* 0x004fe400078e0013 */
[----:B------:R-:W-:Y:S01]  /*14cf0*/  IMAD.MOV.U32 R10, RZ, RZ, R18 ;  /* 0x000000ffff0a7224 */ /* 0x000fe200078e0012 */
[----:B------:R-:W2:Y:S04]  /*14d00*/  LDL.LU R19, [R1+0xf5c] ;  /* 0x000f5c0001137983 */ /* 0x000ea80000300800 */
[----:B------:R-:W3:Y:S04]  /*14d10*/  LDL.LU R23, [R1+0xf58] ;  /* 0x000f580001177983 */ /* 0x000ee80000300800 */
[----:B------:R-:W4:Y:S04]  /*14d20*/  LDL.LU R18, [R1+0xf54] ;  /* 0x000f540001127983 */ /* 0x000f280000300800 */
[----:B------:R-:W2:Y:S04]  /*14d30*/  LDL.LU R20, [R1+0xf50] ;  /* 0x000f500001147983 */ /* 0x000ea80000300800 */
[----:B------:R0:W-:Y:S04]  /*14d40*/  STL.64 [R1+0xee8], R10 ;  /* 0x000ee80a01007387 */ /* 0x0001e80000100a00 */
[----:B------:R-:W-:Y:S04]  /*14d50*/  STL.64 [R1+0xee0], R8 ;  /* 0x000ee00801007387 */ /* 0x000fe80000100a00 */
[----:B0-----:R-:W2:Y:S04]  /*14d60*/  LDL R10, [R1+0x38] ;  /* 0x00003800010a7983 */ /* 0x001ea80000100800 */
[----:B------:R-:W2:Y:S04]  /*14d70*/  LDL R11, [R1+0x3c] ;  /* 0x00003c00010b7983 */ /* 0x000ea80000100800 */
[----:B--2---:R0:W-:Y:S04]  /*14d80*/  STL.64 [R1+0xef8], R10 ;  /* 0x000ef80a01007387 */ /* 0x0041e80000100a00 */
[----:B0-----:R-:W2:Y:S01]  /*14d90*/  LDL.64 R10, [R1+0x48] ;  /* 0x00004800010a7983 */ /* 0x001ea20000100a00 */
[----:B------:R-:W-:-:S02]  /*14da0*/  IMAD.MOV.U32 R3, RZ, RZ, R14 ;  /* 0x000000ffff037224 */ /* 0x000fc400078e000e */
[----:B------:R-:W-:Y:S01]  /*14db0*/  IMAD.MOV.U32 R0, RZ, RZ, R15 ;  /* 0x000000ffff007224 */ /* 0x000fe200078e000f */
[----:B--2---:R-:W-:Y:S04]  /*14dc0*/  STL.64 [R1+0xf10], R10 ;  /* 0x000f100a01007387 */ /* 0x004fe80000100a00 */
[----:B------:R-:W2:Y:S04]  /*14dd0*/  LDL.LU.64 R14, [R1+0x28] ;  /* 0x00002800010e7983 */ /* 0x000ea80000300a00 */
[----:B--2---:R0:W-:Y:S04]  /*14de0*/  STL.64 [R1+0xef0], R14 ;  /* 0x000ef00e01007387 */ /* 0x0041e80000100a00 */
[----:B------:R-:W2:Y:S04]  /*14df0*/  LDL.LU R12, [R1+0xa0] ;  /* 0x0000a000010c7983 */ /* 0x000ea80000300800 */
[----:B------:R-:W2:Y:S04]  /*14e00*/  LDL.LU R13, [R1+0xa4] ;  /* 0x0000a400010d7983 */ /* 0x000ea80000300800 */
[----:B0-----:R-:W2:Y:S01]  /*14e10*/  LDL.LU R14, [R1+0xa8] ;  /* 0x0000a800010e7983 */ /* 0x001ea20000300800 */
[----:B------:R-:W-:-:S03]  /*14e20*/  IMAD.MOV.U32 R15, RZ, RZ, R21 ;  /* 0x000000ffff0f7224 */ /* 0x000fc600078e0015 */
[----:B------:R-:W2:Y:S04]  /*14e30*/  LDL.LU R21, [R1+0xf4c] ;  /* 0x000f4c0001157983 */ /* 0x000ea80000300800 */
[----:B------:R-:W2:Y:S04]  /*14e40*/  LDL.LU R8, [R1+0xc0] ;  /* 0x0000c00001087983 */ /* 0x000ea80000300800 */
[----:B------:R-:W2:Y:S04]  /*14e50*/  LDL.LU R9, [R1+0xc4] ;  /* 0x0000c40001097983 */ /* 0x000ea80000300800 */
[----:B------:R-:W2:Y:S04]  /*14e60*/  LDL.LU R10, [R1+0xc8] ;  /* 0x0000c800010a7983 */ /* 0x000ea80000300800 */
[----:B------:R-:W2:Y:S04]  /*14e70*/  LDL.LU R11, [R1+0xcc] ;  /* 0x0000cc00010b7983 */ /* 0x000ea80000300800 */
[----:B--2---:R0:W-:Y:S04]  /*14e80*/  STL.64 [R1+0xf30], R10 ;  /* 0x000f300a01007387 */ /* 0x0041e80000100a00 */
[----:B------:R1:W-:Y:S01]  /*14e90*/  STL.64 [R1+0xf28], R8 ;  /* 0x000f280801007387 */ /* 0x0003e20000100a00 */
[----:B0-----:R-:W-:-:S03]  /*14ea0*/  IMAD.MOV.U32 R11, RZ, RZ, R21 ;  /* 0x000000ffff0b7224 */ /* 0x001fc600078e0015 */
[----:B-1----:R-:W2:Y:S04]  /*14eb0*/  LDL.LU R8, [R1+0xd0] ;  /* 0x0000d00001087983 */ /* 0x002ea80000300800 */
[----:B------:R-:W2:Y:S04]  /*14ec0*/  LDL.LU R9, [R1+0xd4] ;  /* 0x0000d40001097983 */ /* 0x000ea80000300800 */
[----:B------:R-:W2:Y:S04]  /*14ed0*/  LDL.LU R10, [R1+0xd8] ;  /* 0x0000d800010a7983 */ /* 0x000ea80000300800 */
[----:B------:R-:W2:Y:S04]  /*14ee0*/  LDL.LU R21, [R1+0xf48] ;  /* 0x000f480001157983 */ /* 0x000ea80000300800 */
[----:B------:R3:W-:Y:S04]  /*14ef0*/  STL.64 [R1+0xf08], R14 ;  /* 0x000f080e01007387 */ /* 0x0007e80000100a00 */
[----:B------:R0:W-:Y:S01]  /*14f00*/  STL.64 [R1+0xf00], R12 ;  /* 0x000f000c01007387 */ /* 0x0001e20000100a00 */
[----:B---3--:R-:W-:-:S02]  /*14f10*/  IMAD.MOV.U32 R14, RZ, RZ, R23 ;  /* 0x000000ffff0e7224 */ /* 0x008fc400078e0017 */
[----:B0-----:R-:W-:Y:S02]  /*14f20*/  IMAD.MOV.U32 R12, RZ, RZ, R20 ;  /* 0x000000ffff0c7224 */ /* 0x001fe400078e0014 */
[----:B------:R-:W3:Y:S01]  /*14f30*/  LDL.LU R20, [R1+0xf44] ;  /* 0x000f440001147983 */ /* 0x000ee20000300800 */
[----:B----4-:R-:W-:Y:S02]  /*14f40*/  IMAD.MOV.U32 R13, RZ, RZ, R18 ;  /* 0x000000ffff0d7224 */ /* 0x010fe400078e0012 */
[----:B------:R-:W-:Y:S01]  /*14f50*/  IMAD.MOV.U32 R15, RZ, RZ, R19 ;  /* 0x000000ffff0f7224 */ /* 0x000fe200078e0013 */
[----:B------:R-:W2:Y:S04]  /*14f60*/  LDL.LU R18, [R1+0xf40] ;  /* 0x000f400001127983 */ /* 0x000ea80000300800 */
[----:B------:R-:W4:Y:S04]  /*14f70*/  LDL.LU R23, [R1+0xf3c] ;  /* 0x000f3c0001177983 */ /* 0x000f280000300800 */
[----:B------:R-:W2:Y:S04]  /*14f80*/  LDL.LU R19, [R1+0xf38] ;  /* 0x000f380001137983 */ /* 0x000ea80000300800 */
[----:B------:R0:W-:Y:S04]  /*14f90*/  STL.64 [R1+0xf20], R14 ;  /* 0x000f200e01007387 */ /* 0x0001e80000100a00 */
[----:B------:R-:W-:Y:S04]  /*14fa0*/  STL.64 [R1+0xf18], R12 ;  /* 0x000f180c01007387 */ /* 0x000fe80000100a00 */
[----:B0-----:R-:W3:Y:S04]  /*14fb0*/  LDL.64 R14, [R1+0x58] ;  /* 0x00005800010e7983 */ /* 0x001ee80000100a00 */
[----:B------:R0:W-:Y:S04]  /*14fc0*/  STL [R1+0xeb0], R22 ;  /* 0x000eb01601007387 */ /* 0x0001e80000100800 */
[----:B0-----:R-:W4:Y:S01]  /*14fd0*/  LDL.LU R22, [R1+0x88] ;  /* 0x0000880001167983 */ /* 0x001f220000300800 */
[----:B--2---:R-:W-:Y:S03]  /*14fe0*/  HMMA.16816.F32.BF16 R8, R4, R18, R8 ;  /* 0x000000120408723c */ /* 0x004fe60000041808 */
[----:B----4-:R-:W-:Y:S04]  /*14ff0*/  STL.64 [R1+0xed0], R22 ;  /* 0x000ed01601007387 */ /* 0x010fe80000100a00 */
[----:B---3--:R0:W-:Y:S04]  /*15000*/  STL.64 [R1+0xec8], R20 ;  /* 0x000ec81401007387 */ /* 0x0081e80000100a00 */
[----:B0-----:R-:W2:Y:S04]  /*15010*/  LDL.LU R20, [R1+0x70] ;  /* 0x0000700001147983 */ /* 0x001ea80000300800 */
[----:B------:R-:W2:Y:S04]  /*15020*/  LDL.LU R21, [R1+0x74] ;  /* 0x0000740001157983 */ /* 0x000ea80000300800 */
[----:B------:R-:W2:Y:S04]  /*15030*/  LDL.LU R22, [R1+0x78] ;  /* 0x0000780001167983 */ /* 0x000ea80000300800 */
[----:B------:R-:W2:Y:S04]  /*15040*/  LDL.LU R23, [R1+0x7c] ;  /* 0x00007c0001177983 */ /* 0x000ea80000300800 */
[----:B------:R0:W-:Y:S04]  /*15050*/  STL.64 [R1+0xea8], R26 ;  /* 0x000ea81a01007387 */ /* 0x0001e80000100a00 */
[----:B------:R-:W-:Y:S04]  /*15060*/  STL.64 [R1+0xd0], R8 ;  /* 0x0000d00801007387 */ /* 0x000fe80000100a00 */
[----:B------:R1:W-:Y:S01]  /*15070*/  STL [R1+0xd8], R10 ;  /* 0x0000d80a01007387 */ /* 0x0003e20000100800 */
[----:B0-----:R-:W-:-:S02]  /*15080*/  IMAD.MOV.U32 R26, RZ, RZ, R3 ;  /* 0x000000ffff1a7224 */ /* 0x001fc400078e0003 */
[----:B------:R-:W-:Y:S02]  /*15090*/  IMAD.MOV.U32 R3, RZ, RZ, R11 ;  /* 0x000000ffff037224 */ /* 0x000fe400078e000b */
[----:B-1----:R-:W3:Y:S04]  /*150a0*/  LDL.LU.64 R10, [R1+0xf30] ;  /* 0x000f3000010a7983 */ /* 0x002ee80000300a00 */
[----:B------:R-:W3:Y:S01]  /*150b0*/  LDL.LU.64 R8, [R1+0xf28] ;  /* 0x000f280001087983 */ /* 0x000ee20000300a00 */
[----:B------:R-:W-:-:S03]  /*150c0*/  IMAD.MOV.U32 R27, RZ, RZ, R0 ;  /* 0x000000ffff1b7224 */ /* 0x000fc600078e0000 */
[----:B------:R0:W-:Y:S01]  /*150d0*/  STL.64 [R1+0xea0], R18 ;  /* 0x000ea01201007387 */ /* 0x0001e20000100a00 */
[----:B------:R-:W-:-:S03]  /*150e0*/  IMAD.MOV.U32 R0, RZ, RZ, R15 ;  /* 0x000000ffff007224 */ /* 0x000fc600078e000f */
[----:B------:R-:W4:Y:S04]  /*150f0*/  LDL.LU R16, [R1+0x60] ;  /* 0x0000600001107983 */ /* 0x000f280000300800 */
[----:B------:R-:W4:Y:S01]  /*15100*/  LDL.LU R17, [R1+0x64] ;  /* 0x0000640001117983 */ /* 0x000f220000300800 */
[----:B0-----:R-:W-:Y:S02]  /*15110*/  IMAD.MOV.U32 R18, RZ, RZ, R29 ;  /* 0x000000ffff127224 */ /* 0x001fe400078e001d */
[----:B------:R-:W-:Y:S01]  /*15120*/  IMAD.MOV.U32 R19, RZ, RZ, R2 ;  /* 0x000000ffff137224 */ /* 0x000fe200078e0002 */
[----:B---3--:R-:W-:Y:S01]  /*15130*/  HMMA.16816.F32.BF16 R8, R4, R14, R8 ;  /* 0x0000000e0408723c */ /* 0x008fe20000041808 */
[----:B------:R-:W3:Y:S04]  /*15140*/  LDL.LU.64 R14, [R1+0xf20] ;  /* 0x000f2000010e7983 */ /* 0x000ee80000300a00 */
[----:B------:R-:W3:-:S14]  /*15150*/  LDL.LU.64 R12, [R1+0xf18] ;  /* 0x000f1800010c7983 */ /* 0x000edc0000300a00 */
[----:B------:R-:W-:Y:S01]  /*15160*/  IMAD.MOV.U32 R29, RZ, RZ, R10 ;  /* 0x000000ffff1d7224 */ /* 0x000fe200078e000a */
[----:B------:R-:W-:Y:S01]  /*15170*/  STL.64 [R1+0xc0], R8 ;  /* 0x0000c00801007387 */ /* 0x000fe20000100a00 */
[----:B------:R-:W-:-:S03]  /*15180*/  IMAD.MOV.U32 R2, RZ, RZ, R11 ;  /* 0x000000ffff027224 */ /* 0x000fc600078e000b */
[----:B------:R-:W3:Y:S04]  /*15190*/  LDL.LU.64 R10, [R1+0xf10] ;  /* 0x000f1000010a7983 */ /* 0x000ee80000300a00 */
[----:B------:R-:W-:Y:S04]  /*151a0*/  STL [R1+0xe58], R2 ;  /* 0x000e580201007387 */ /* 0x000fe80000100800 */
[----:B------:R0:W-:Y:S01]  /*151b0*/  STL [R1+0xde8], R29 ;  /* 0x000de81d01007387 */ /* 0x0001e20000100800 */
[----:B---3--:R-:W-:Y:S01]  /*151c0*/  HMMA.16816.F32.BF16 R12, R4, R10, R12 ;  /* 0x0000000a040c723c */ /* 0x008fe2000004180c */
[----:B0-----:R-:W-:-:S15]  /*151d0*/  IMAD.MOV.U32 R29, RZ, RZ, R11 ;  /* 0x000000ffff1d7224 */ /* 0x001fde00078e000b */
[----:B------:R-:W-:-:S03]  /*151e0*/  NOP ;  /* 0x0000000000007918 */ /* 0x000fc60000000000 */
[----:B------:R-:W-:Y:S04]  /*151f0*/  STL.64 [R1+0x190], R12 ;  /* 0x0001900c01007387 */ /* 0x000fe80000100a00 */
[----:B------:R0:W-:Y:S04]  /*15200*/  STL.64 [R1+0x198], R14 ;  /* 0x0001980e01007387 */ /* 0x0001e80000100a00 */
[----:B0-----:R-:W3:Y:S04]  /*15210*/  LDL.LU.64 R14, [R1+0xf08] ;  /* 0x000f0800010e7983 */ /* 0x001ee80000300a00 */
[----:B------:R-:W3:Y:S04]  /*15220*/  LDL.LU.64 R12, [R1+0xf00] ;  /* 0x000f0000010c7983 */ /* 0x000ee80000300a00 */
[----:B------:R-:W3:Y:S02]  /*15230*/  LDL.LU.64 R10, [R1+0xef8] ;  /* 0x000ef800010a7983 */ /* 0x000ee40000300a00 */
[----:B---3--:R-:W-:Y:S02]  /*15240*/  HMMA.16816.F32.BF16 R8, R4, R10, R12 ;  /* 0x0000000a0408723c */ /* 0x008fe4000004180c */
[----:B------:R-:W3:-:S15]  /*15250*/  LDL.LU.64 R14, [R1+0xef0] ;  /* 0x000ef000010e7983 */ /* 0x000ede0000300a00 */
[----:B------:R-:W-:Y:S02]  /*15260*/  NOP ;  /* 0x0000000000007918 */ /* 0x000fe40000000000 */
[----:B------:R-:W-:Y:S04]  /*15270*/  STL.64 [R1+0x180], R8 ;  /* 0x0001800801007387 */ /* 0x000fe80000100a00 */
[----:B------:R0:W-:Y:S04]  /*15280*/  STL.64 [R1+0x188], R10 ;  /* 0x0001880a01007387 */ /* 0x0001e80000100a00 */
[----:B0-----:R-:W3:Y:S04]  /*15290*/  LDL.LU.64 R10, [R1+0xee8] ;  /* 0x000ee800010a7983 */ /* 0x001ee80000300a00 */
[----:B------:R-:W3:Y:S02]  /*152a0*/  LDL.LU.64 R8, [R1+0xee0] ;  /* 0x000ee00001087983 */ /* 0x000ee40000300a00 */
[----:B---3--:R-:W-:-:S15]  /*152b0*/  HMMA.16816.F32.BF16 R8, R4, R14, R8 ;  /* 0x0000000e0408723c */ /* 0x008fde0000041808 */
[----:B------:R-:W-:-:S04]  /*152c0*/  NOP ;  /* 0x0000000000007918 */ /* 0x000fc80000000000 */
[----:B------:R0:W-:Y:S04]  /*152d0*/  STL.64 [R1+0xb0], R8 ;  /* 0x0000b00801007387 */ /* 0x0001e80000100a00 */
[----:B------:R1:W-:Y:S01]  /*152e0*/  STL.64 [R1+0xb8], R10 ;  /* 0x0000b80a01007387 */ /* 0x0003e20000100a00 */
[----:B0-----:R-:W-:Y:S02]  /*152f0*/  IMAD.MOV.U32 R9, RZ, RZ, R14 ;  /* 0x000000ffff097224 */ /* 0x001fe400078e000e */
[----:B------:R-:W-:Y:S02]  /*15300*/  IMAD.MOV.U32 R8, RZ, RZ, R15 ;  /* 0x000000ffff087224 */ /* 0x000fe400078e000f */
[----:B------:R-:W2:Y:S02]  /*15310*/  LDL.LU.64 R14, [R1+0xed8] ;  /* 0x000ed800010e7983 */ /* 0x000ea40000300a00 */
[----:B--2---:R-:W-:Y:S02]  /*15320*/  HMMA.16816.F32.BF16 R4, R4, R14, R20 ;  /* 0x0000000e0404723c */ /* 0x004fe40000041814 */
[----:B------:R-:W2:Y:S01]  /*15330*/  LDL.LU.64 R22, [R1+0xed0] ;  /* 0x000ed00001167983 */ /* 0x000ea20000300a00 */
[----:B-1----:R-:W-:-:S03]  /*15340*/  IMAD.MOV.U32 R11, RZ, RZ, R14 ;  /* 0x000000ffff0b7224 */ /* 0x002fc600078e000e */
[----:B------:R-:W2:Y:S01]  /*15350*/  LDL.LU.64 R20, [R1+0xec8] ;  /* 0x000ec80001147983 */ /* 0x000ea20000300a00 */
[----:B------:R-:W-:-:S12]  /*15360*/  IMAD.MOV.U32 R10, RZ, RZ, R15 ;  /* 0x000000ffff0a7224 */ /* 0x000fd800078e000f */
[----:B------:R-:W-:Y:S04]  /*15370*/  STL.64 [R1+0x170], R4 ;  /* 0x0001700401007387 */ /* 0x000fe80000100a00 */
[----:B------:R0:W-:Y:S04]  /*15380*/  STL.64 [R1+0x178], R6 ;  /* 0x0001780601007387 */ /* 0x0001e80000100a00 */
[----:B------:R-:W2:Y:S04]  /*15390*/  LDL.LU.64 R14, [R1+0xec0] ;  /* 0x000ec000010e7983 */ /* 0x000ea80000300a00 */
[----:B------:R-:W2:Y:S01]  /*153a0*/  LDL.LU.64 R12, [R1+0xeb8] ;  /* 0x000eb800010c7983 */ /* 0x000ea20000300a00 */
[----:B0-----:R-:W-:-:S03]  /*153b0*/  IMAD.MOV.U32 R6, RZ, RZ, R25 ;  /* 0x000000ffff067224 */ /* 0x001fc600078e0019 */
[----:B------:R-:W3:Y:S01]  /*153c0*/  LDL.LU R4, [R1+0x100] ;  /* 0x0001000001047983 */ /* 0x000ee20000300800 */
[----:B------:R-:W-:-:S03]  /*153d0*/  IMAD.MOV.U32 R7, RZ, RZ, R24 ;  /* 0x000000ffff077224 */ /* 0x000fc600078e0018 */
[----:B------:R-:W3:Y:S01]  /*153e0*/  LDL.LU R5, [R1+0x104] ;  /* 0x0001040001057983 */ /* 0x000ee20000300800 */
[----:B--2---:R-:W-:Y:S03]  /*153f0*/  HMMA.16816.F32.BF16 R24, R12, R26, R20 ;  /* 0x0000001a0c18723c */ /* 0x004fe60000041814 */
[----:B------:R-:W2:-:S15]  /*15400*/  LDL.LU R22, [R1+0xeb0] ;  /* 0x000eb00001167983 */ /* 0x000e9e0000300800 */
[----:B------:R-:W-:Y:S01]  /*15410*/  NOP ;  /* 0x0000000000007918 */ /* 0x000fe20000000000 */
[----:B------:R-:W-:Y:S02]  /*15420*/  IMAD.MOV.U32 R2, RZ, RZ, R26 ;  /* 0x000000ffff027224 */ /* 0x000fe400078e001a */
[----:B------:R-:W-:Y:S02]  /*15430*/  IMAD.MOV.U32 R23, RZ, RZ, R27 ;  /* 0x000000ffff177224 */ /* 0x000fe400078e001b */
[----:B------:R-:W4:Y:S01]  /*15440*/  LDL.LU.64 R26, [R1+0xea8] ;  /* 0x000ea800011a7983 */ /* 0x000f220000300a00 */
[----:B------:R-:W-:Y:S02]  /*15450*/  IMAD.MOV.U32 R20, RZ, RZ, R24 ;  /* 0x000000ffff147224 */ /* 0x000fe400078e0018 */
[----:B------:R-:W-:Y:S02]  /*15460*/  IMAD.MOV.U32 R21, RZ, RZ, R25 ;  /* 0x000000ffff157224 */ /* 0x000fe400078e0019 */
[----:B----4-:R-:W-:Y:S01]  /*15470*/  HMMA.16816.F32.BF16 R24, R12, R26, R16 ;  /* 0x0000001a0c18723c */ /* 0x010fe20000041810 */
[----:B------:R-:W3:-:S15]  /*15480*/  LDL.LU.64 R18, [R1+0xea0] ;  /* 0x000ea00001127983 */ /* 0x000ede0000300a00 */
[----:B------:R-:W-:-:S03]  /*15490*/  NOP ;  /* 0x0000000000007918 */ /* 0x000fc60000000000 */
[----:B------:R-:W-:Y:S04]  /*154a0*/  STL.64 [R1+0xdb8], R26 ;  /* 0x000db81a01007387 */ /* 0x000fe80000100a00 */
[----:B------:R0:W-:Y:S04]  /*154b0*/  STL.64 [R1+0xdb0], R24 ;  /* 0x000db01801007387 */ /* 0x0001e80000100a00 */
[----:B------:R-:W-:Y:S04]  /*154c0*/  STL.64 [R1+0xe80], R14 ;  /* 0x000e800e01007387 */ /* 0x000fe80000100a00 */
[----:B------:R-:W-:Y:S04]  /*154d0*/  STL.64 [R1+0xe78], R12 ;  /* 0x000e780c01007387 */ /* 0x000fe80000100a00 */
[----:B0-----:R-:W4:Y:S04]  /*154e0*/  LDL.LU R24, [R1+0xe0] ;  /* 0x0000e00001187983 */ /* 0x001f280000300800 */
[----:B------:R-:W4:Y:S01]  /*154f0*/  LDL.LU R25, [R1+0xe4] ;  /* 0x0000e40001197983 */ /* 0x000f220000300800 */
[----:B--2---:R-:W-:-:S03]  /*15500*/  IMAD.MOV.U32 R26, RZ, RZ, R22 ;  /* 0x000000ffff1a7224 */ /* 0x004fc600078e0016 */
[----:B------:R-:W2:Y:S01]  /*15510*/  LDL.LU R22, [R1+0xe98] ;  /* 0x000e980001167983 */ /* 0x000ea20000300800 */
[----:B------:R-:W-:-:S03]  /*15520*/  IMAD.MOV.U32 R27, RZ, RZ, R28 ;  /* 0x000000ffff1b7224 */ /* 0x000fc600078e001c */
[----:B------:R-:W2:Y:S04]  /*15530*/  LDL.LU R28, [R1+0xe94] ;  /* 0x000e9400011c7983 */ /* 0x000ea80000300800 */
[----:B------:R-:W-:Y:S01]  /*15540*/  STL.64 [R1+0xdc8], R26 ;  /* 0x000dc81a01007387 */ /* 0x000fe20000100a00 */
[----:B---3--:R-:W-:Y:S03]  /*15550*/  HMMA.16816.F32.BF16 R16, R12, R18, R4 ;  /* 0x000000120c10723c */ /* 0x008fe60000041804 */
[----:B----4-:R-:W-:-:S15]  /*15560*/  STL.64 [R1+0xdc0], R24 ;  /* 0x000dc01801007387 */ /* 0x010fde0000100a00 */
[----:B------:R-:W-:Y:S01]  /*15570*/  NOP ;  /* 0x0000000000007918 */ /* 0x000fe20000000000 */
[----:B------:R-:W-:Y:S04]  /*15580*/  STL.64 [R1+0xd98], R18 ;  /* 0x000d981201007387 */ /* 0x000fe80000100a00 */
[----:B------:R0:W-:Y:S04]  /*15590*/  STL.64 [R1+0xd90], R16 ;  /* 0x000d901001007387 */ /* 0x0001e80000100a00 */
[----:B--2---:R-:W1:Y:S04]  /*155a0*/  LDSM.16.MT88.4 R4, [R22+UR6+0x4800] ;  /* 0x004800061604783b */ /* 0x004e680008004200 */
[----:B0-----:R-:W2:Y:S04]  /*155b0*/  LDL.LU R16, [R1+0xd0] ;  /* 0x0000d00001107983 */ /* 0x001ea80000300800 */
[----:B------:R-:W2:Y:S04]  /*155c0*/  LDL.LU R17, [R1+0xd4] ;  /* 0x0000d40001117983 */ /* 0x000ea80000300800 */
[----:B------:R-:W3:Y:S01]  /*155d0*/  LDL.LU R18, [R1+0xd8] ;  /* 0x0000d80001127983 */ /* 0x000ee20000300800 */
[----:B------:R-:W-:-:S03]  /*155e0*/  IMAD.MOV.U32 R19, RZ, RZ, R3 ;  /* 0x000000ffff137224 */ /* 0x000fc600078e0003 */
[----:B------:R-:W4:Y:S04]  /*155f0*/  LDL.LU R3, [R1+0xe90] ;  /* 0x000e900001037983 */ /* 0x000f280000300800 */
[----:B---3--:R-:W-:Y:S04]  /*15600*/  STL.64 [R1+0xda8], R18 ;  /* 0x000da81201007387 */ /* 0x008fe80000100a00 */
[----:B--2---:R-:W-:Y:S04]  /*15610*/  STL.64 [R1+0xda0], R16 ;  /* 0x000da01001007387 */ /* 0x004fe80000100a00 */
[----:B-1----:R0:W-:Y:S04]  /*15620*/  STL.64 [R1+0xdf8], R6 ;  /* 0x000df80601007387 */ /* 0x0021e80000100a00 */
[----:B------:R-:W-:Y:S01]  /*15630*/  STL.64 [R1+0xdf0], R4 ;  /* 0x000df00401007387 */ /* 0x000fe20000100a00 */
[----:B0-----:R-:W-:-:S02]  /*15640*/  IMAD.MOV.U32 R6, RZ, RZ, R11 ;  /* 0x000000ffff067224 */ /* 0x001fc400078e000b */
[----:B------:R-:W-:-:S05]  /*15650*/  IMAD.MOV.U32 R7, RZ, RZ, R10 ;  /* 0x000000ffff077224 */ /* 0x000fca00078e000a */
[----:B------:R0:W-:Y:S02]  /*15660*/  STL.64 [R1+0xe10], R6 ;  /* 0x000e100601007387 */ /* 0x0001e40000100a00 */
[----:B0-----:R-:W-:Y:S02]  /*15670*/  IMAD.MOV.U32 R6, RZ, RZ, R9 ;  /* 0x000000ffff067224 */ /* 0x001fe400078e0009 */
[----:B------:R-:W-:Y:S02]  /*15680*/  IMAD.MOV.U32 R7, RZ, RZ, R8 ;  /* 0x000000ffff077224 */ /* 0x000fe400078e0008 */
[----:B----4-:R-:W0:Y:S04]  /*15690*/  LDSM.16.MT88.4 R8, [R3+UR6+0x4800] ;  /* 0x004800060308783b */ /* 0x010e280008004200 */
[----:B------:R-:W-:Y:S04]  /*156a0*/  STL.64 [R1+0xe28], R6 ;  /* 0x000e280601007387 */ /* 0x000fe80000100a00 */
[----:B------:R-:W-:Y:S04]  /*156b0*/  STL [R1+0xd84], R22 ;  /* 0x000d841601007387 */ /* 0x000fe80000100800 */
[----:B------:R-:W-:Y:S04]  /*156c0*/  STL [R1+0xe68], R23 ;  /* 0x000e681701007387 */ /* 0x000fe80000100800 */
[----:B------:R-:W-:Y:S04]  /*156d0*/  STL.64 [R1+0xe60], R20 ;  /* 0x000e601401007387 */ /* 0x000fe80000100a00 */
[----:B0-----:R-:W-:Y:S04]  /*156e0*/  STL.64 [R1+0xde0], R10 ;  /* 0x000de00a01007387 */ /* 0x001fe80000100a00 */
[----:B------:R0:W-:Y:S04]  /*156f0*/  STL.64 [R1+0xdd8], R8 ;  /* 0x000dd80801007387 */ /* 0x0001e80000100a00 */
[----:B0-----:R-:W2:Y:S04]  /*15700*/  LDL.LU R8, [R1+0xf0] ;  /* 0x0000f00001087983 */ /* 0x001ea80000300800 */
[----:B------:R-:W2:Y:S04]  /*15710*/  LDL.LU R9, [R1+0xf4] ;  /* 0x0000f40001097983 */ /* 0x000ea80000300800 */
[----:B------:R-:W3:Y:S04]  /*15720*/  LDL.LU R10, [R1+0xf8] ;  /* 0x0000f800010a7983 */ /* 0x000ee80000300800 */
[----:B------:R-:W3:Y:S04]  /*15730*/  LDL.LU R11, [R1+0xfc] ;  /* 0x0000fc00010b7983 */ /* 0x000ee80000300800 */
[----:B------:R-:W4:Y:S04]  /*15740*/  LDL.LU R6, [R1+0x38] ;  /* 0x0000380001067983 */ /* 0x000f280000300800 */
[----:B------:R-:W4:Y:S04]  /*15750*/  LDL.LU R7, [R1+0x3c] ;  /* 0x00003c0001077983 */ /* 0x000f280000300800 */
[----:B----4-:R0:W-:Y:S04]  /*15760*/  STL.64 [R1+0xe40], R6 ;  /* 0x000e400601007387 */ /* 0x0101e80000100a00 */
[----:B0-----:R-:W4:Y:S01]  /*15770*/  LDL.LU R6, [R1+0x48] ;  /* 0x0000480001067983 */ /* 0x001f220000300800 */
[----:B------:R-:W-:-:S02]  /*15780*/  IMAD.MOV.U32 R7, RZ, RZ, R29 ;  /* 0x000000ffff077224 */ /* 0x000fc400078e001d */
[----:B------:R-:W-:-:S03]  /*15790*/  IMAD.MOV.U32 R23, RZ, RZ, R0 ;  /* 0x000000ffff177224 */ /* 0x000fc600078e0000 */
[----:B----4-:R0:W-:Y:S04]  /*157a0*/  STL.64 [R1+0xe70], R6 ;  /* 0x000e700601007387 */ /* 0x0101e80000100a00 */
[----:B------:R-:W4:Y:S04]  /*157b0*/  LDL.LU R22, [R1+0x58] ;  /* 0x0000580001167983 */ /* 0x000f280000300800 */
[----:B------:R-:W4:Y:S04]  /*157c0*/  LDL.LU R0, [R1+0xe8c] ;  /* 0x000e8c0001007983 */ /* 0x000f280000300800 */
[----:B------:R-:W4:Y:S04]  /*157d0*/  LDL.LU R4, [R1+0x110] ;  /* 0x0001100001047983 */ /* 0x000f280000300800 */
[----:B------:R-:W4:Y:S04]  /*157e0*/  LDL.LU R5, [R1+0x114] ;  /* 0x0001140001057983 */ /* 0x000f280000300800 */
[----:B0-----:R-:W4:Y:S04]  /*157f0*/  LDL.LU R6, [R1+0x118] ;  /* 0x0001180001067983 */ /* 0x001f280000300800 */
[----:B------:R-:W4:Y:S04]  /*15800*/  LDL.LU R7, [R1+0x11c] ;  /* 0x00011c0001077983 */ /* 0x000f280000300800 */
[----:B---3--:R-:W-:Y:S04]  /*15810*/  STL.64 [R1+0xe08], R10 ;  /* 0x000e080a01007387 */ /* 0x008fe80000100a00 */
[----:B--2---:R0:W-:Y:S04]  /*15820*/  STL.64 [R1+0xe00], R8 ;  /* 0x000e000801007387 */ /* 0x0041e80000100a00 */
[----:B0-----:R-:W2:Y:S04]  /*15830*/  LDL.LU R8, [R1+0x140] ;  /* 0x0001400001087983 */ /* 0x001ea80000300800 */
[----:B------:R-:W2:Y:S04]  /*15840*/  LDL.LU R9, [R1+0x144] ;  /* 0x0001440001097983 */ /* 0x000ea80000300800 */
[----:B------:R-:W3:Y:S04]  /*15850*/  LDL.LU R10, [R1+0x148] ;  /* 0x00014800010a7983 */ /* 0x000ee80000300800 */
[----:B------:R-:W3:Y:S04]  /*15860*/  LDL.LU R11, [R1+0x14c] ;  /* 0x00014c00010b7983 */ /* 0x000ee80000300800 */
[----:B---3--:R-:W-:Y:S04]  /*15870*/  STL.64 [R1+0xe20], R10 ;  /* 0x000e200a01007387 */ /* 0x008fe80000100a00 */
[----:B--2---:R0:W-:Y:S04]  /*15880*/  STL.64 [R1+0xe18], R8 ;  /* 0x000e180801007387 */ /* 0x0041e80000100a00 */
[----:B0-----:R-:W2:Y:S04]  /*15890*/  LDL.LU R8, [R1+0x150] ;  /* 0x0001500001087983 */ /* 0x001ea80000300800 */
[----:B------:R-:W2:Y:S04]  /*158a0*/  LDL.LU R9, [R1+0x154] ;  /* 0x0001540001097983 */ /* 0x000ea80000300800 */
[----:B------:R-:W3:Y:S01]  /*158b0*/  LDL.LU R10, [R1+0x158] ;  /* 0x00015800010a7983 */ /* 0x000ee20000300800 */
[----:B----4-:R-:W-:-:S03]  /*158c0*/  IMAD.MOV.U32 R11, RZ, RZ, R0 ;  /* 0x000000ffff0b7224 */ /* 0x010fc600078e0000 */
[----:B------:R-:W4:Y:S01]  /*158d0*/  LDL.LU R0, [R1+0xe88] ;  /* 0x000e880001007983 */ /* 0x000f220000300800 */
[----:B------:R-:W-:-:S05]  /*158e0*/  LOP3.LUT R28, R28, 0x40, RZ, 0x3c, !PT ;  /* 0x000000401c1c7812 */ /* 0x000fca00078e3cff */
[----:B------:R-:W-:Y:S04]  /*158f0*/  LDSM.16.M88.4 R24, [R28+UR6] ;  /* 0x000000061c18783b */ /* 0x000fe80008000200 */
[----:B------:R-:W0:Y:S04]  /*15900*/  LDSM.16.M88.4 R12, [R28+UR6+0x1000] ;  /* 0x001000061c0c783b */ /* 0x000e280008000200 */
[----:B------:R-:W-:Y:S04]  /*15910*/  LDSM.16.M88.4 R16, [R28+UR6+0x800] ;  /* 0x000800061c10783b */ /* 0x000fe80008000200 */
[----:B---3--:R-:W-:Y:S04]  /*15920*/  STL.64 [R1+0xe38], R10 ;  /* 0x000e380a01007387 */ /* 0x008fe80000100a00 */
[----:B--2---:R1:W-:Y:S04]  /*15930*/  STL.64 [R1+0xe30], R8 ;  /* 0x000e300801007387 */ /* 0x0043e80000100a00 */
[----:B-1----:R-:W2:Y:S04]  /*15940*/  LDL.LU R8, [R1+0x120] ;  /* 0x0001200001087983 */ /* 0x002ea80000300800 */
[----:B------:R-:W2:Y:S04]  /*15950*/  LDL.LU R9, [R1+0x124] ;  /* 0x0001240001097983 */ /* 0x000ea80000300800 */
[----:B------:R-:W3:Y:S04]  /*15960*/  LDL.LU R10, [R1+0x128] ;  /* 0x00012800010a7983 */ /* 0x000ee80000300800 */
[----:B------:R-:W3:Y:S04]  /*15970*/  LDL.LU R11, [R1+0x12c] ;  /* 0x00012c00010b7983 */ /* 0x000ee80000300800 */
[----:B---3--:R4:W-:Y:S04]  /*15980*/  STL.64 [R1+0xe50], R10 ;  /* 0x000e500a01007387 */ /* 0x0089e80000100a00 */
[----:B--2---:R1:W-:Y:S01]  /*15990*/  STL.64 [R1+0xe48], R8 ;  /* 0x000e480801007387 */ /* 0x0043e20000100a00 */
[----:B----4-:R-:W-:-:S03]  /*159a0*/  IMAD.MOV.U32 R11, RZ, RZ, R0 ;  /* 0x000000ffff0b7224 */ /* 0x010fc600078e0000 */
[----:B-1----:R-:W2:Y:S04]  /*159b0*/  LDL.LU R8, [R1+0x130] ;  /* 0x0001300001087983 */ /* 0x002ea80000300800 */
[----:B------:R-:W2:Y:S01]  /*159c0*/  LDL.LU R9, [R1+0x134] ;  /* 0x0001340001097983 */ /* 0x000ea20000300800 */
[----:B0-----:R-:W-:-:S03]  /*159d0*/  IMAD.MOV.U32 R0, RZ, RZ, R13 ;  /* 0x000000ffff007224 */ /* 0x001fc600078e000d */
[----:B------:R-:W2:Y:S04]  /*159e0*/  LDL.LU R10, [R1+0x138] ;  /* 0x00013800010a7983 */ /* 0x000ea80000300800 */
[----:B------:R-:W-:Y:S04]  /*159f0*/  STL [R1+0xd80], R3 ;  /* 0x000d800301007387 */ /* 0x000fe80000100800 */
[----:B------:R0:W-:Y:S04]  /*15a00*/  STL.64 [R1+0x98], R26 ;  /* 0x0000981a01007387 */ /* 0x0001e80000100a00 */
[----:B------:R-:W-:Y:S01]  /*15a10*/  STL.64 [R1+0x78], R14 ;  /* 0x0000780e01007387 */ /* 0x000fe20000100a00 */
[----:B0-----:R-:W-:-:S03]  /*15a20*/  IMAD.MOV.U32 R26, RZ, RZ, R12 ;  /* 0x000000ffff1a7224 */ /* 0x001fc600078e000c */
[----:B------:R-:W0:Y:S04]  /*15a30*/  LDSM.16.M88.4 R12, [R28+UR6+0x1800] ;  /* 0x001800061c0c783b */ /* 0x000e280008000200 */
[----:B0-----:R0:W-:Y:S01]  /*15a40*/  STL.64 [R1+0x68], R14 ;  /* 0x0000680e01007387 */ /* 0x0011e20000100a00 */
[----:B------:R-:W-:Y:S02]  /*15a50*/  IMAD.MOV.U32 R29, RZ, RZ, R12 ;  /* 0x000000ffff1d7224 */ /* 0x000fe400078e000c */
[----:B------:R-:W-:Y:S01]  /*15a60*/  IMAD.MOV.U32 R27, RZ, RZ, R13 ;  /* 0x000000ffff1b7224 */ /* 0x000fe200078e000d */
[----:B0-----:R-:W3:Y:S04]  /*15a70*/  LDL.LU.64 R14, [R1+0xe80] ;  /* 0x000e8000010e7983 */ /* 0x001ee80000300a00 */
[----:B------:R-:W3:Y:S02]  /*15a80*/  LDL.LU.64 R12, [R1+0xe78] ;  /* 0x000e7800010c7983 */ /* 0x000ee40000300a00 */
[----:B---3--:R-:W-:Y:S02]  /*15a90*/  HMMA.16816.F32.BF16 R20, R12, R22, R4 ;  /* 0x000000160c14723c */ /* 0x008fe40000041804 */
[----:B------:R-:W2:-:S15]  /*15aa0*/  LDL.LU.64 R6, [R1+0xe70] ;  /* 0x000e700001067983 */ /* 0x000e9e0000300a00 */
[----:B------:R-:W-:Y:S02]  /*15ab0*/  NOP ;  /* 0x0000000000007918 */ /* 0x000fe40000000000 */
[----:B------:R-:W-:Y:S04]  /*15ac0*/  STL.64 [R1+0x50], R20 ;  /* 0x0000501401007387 */ /* 0x000fe80000100a00 */
[----:B------:R0:W-:Y:S02]  /*15ad0*/  STL [R1+0x58], R22 ;  /* 0x0000581601007387 */ /* 0x0001e40000100800 */
[----:B0-----:R-:W-:Y:S02]  /*15ae0*/  IMAD.MOV.U32 R22, RZ, RZ, R23 ;  /* 0x000000ffff167224 */ /* 0x001fe400078e0017 */
[----:B------:R-:W3:Y:S04]  /*15af0*/  LDL.LU R23, [R1+0xe68] ;  /* 0x000e680001177983 */ /* 0x000ee80000300800 */
[----:B------:R-:W3:Y:S04]  /*15b00*/  LDL.LU.64 R20, [R1+0xe60] ;  /* 0x000e600001147983 */ /* 0x000ee80000300a00 */
[----:B------:R0:W-:Y:S02]  /*15b10*/  STL [R1+0xdd0], R22 ;  /* 0x000dd01601007387 */ /* 0x0001e40000100800 */
[----:B0-----:R-:W-:-:S02]  /*15b20*/  IMAD.MOV.U32 R22, RZ, RZ, R2 ;  /* 0x000000ffff167224 */ /* 0x001fc400078e0002 */
[----:B------:R-:W4:Y:S04]  /*15b30*/  LDL.LU R2, [R1+0xe58] ;  /* 0x000e580001027983 */ /* 0x000f280000300800 */
[----:B------:R-:W-:Y:S01]  /*15b40*/  STL.64 [R1+0x88], R18 ;  /* 0x0000881201007387 */ /* 0x000fe20000100a00 */
[----:B--2---:R-:W-:Y:S03]  /*15b50*/  HMMA.16816.F32.BF16 R4, R12, R6, R8 ;  /* 0x000000060c04723c */ /* 0x004fe60000041808 */
[----:B------:R-:W2:Y:S04]  /*15b60*/  LDL.LU.64 R10, [R1+0xe50] ;  /* 0x000e5000010a7983 */ /* 0x000ea80000300a00 */
[----:B------:R-:W2:-:S12]  /*15b70*/  LDL.LU.64 R8, [R1+0xe48] ;  /* 0x000e480001087983 */ /* 0x000e980000300a00 */
[----:B------:R-:W-:Y:S01]  /*15b80*/  STL.64 [R1+0x40], R4 ;  /* 0x0000400401007387 */ /* 0x000fe20000100a00 */
[----:B------:R-:W-:-:S03]  /*15b90*/  IMAD.MOV.U32 R3, RZ, RZ, R7 ;  /* 0x000000ffff037224 */ /* 0x000fc600078e0007 */
[----:B------:R0:W-:Y:S04]  /*15ba0*/  STL [R1+0x48], R6 ;  /* 0x0000480601007387 */ /* 0x0001e80000100800 */
[----:B0-----:R-:W2:Y:S02]  /*15bb0*/  LDL.LU.64 R6, [R1+0xe40] ;  /* 0x000e400001067983 */ /* 0x001ea40000300a00 */
[----:B--2---:R-:W-:Y:S02]  /*15bc0*/  HMMA.16816.F32.BF16 R4, R12, R6, R8 ;  /* 0x000000060c04723c */ /* 0x004fe40000041808 */
[----:B------:R-:W2:Y:S04]  /*15bd0*/  LDL.LU.64 R10, [R1+0xe38] ;  /* 0x000e3800010a7983 */ /* 0x000ea80000300a00 */
[----:B------:R-:W2:-:S13]  /*15be0*/  LDL.LU.64 R8, [R1+0xe30] ;  /* 0x000e300001087983 */ /* 0x000e9a0000300a00 */
[----:B------:R-:W-:Y:S04]  /*15bf0*/  STL.64 [R1+0x30], R4 ;  /* 0x0000300401007387 */ /* 0x000fe80000100a00 */
[----:B------:R0:W-:Y:S04]  /*15c00*/  STL.64 [R1+0x38], R6 ;  /* 0x0000380601007387 */ /* 0x0001e80000100a00 */
        /* <DEDUP_REMOVED lines=9> */
[----:B------:R-:W2:Y:S04]  /*15ca0*/  LDL.LU.64 R8, [R1+0xe00] ;  /* 0x000e000001087983 */ /* 0x000ea80000300a00 */
[----:B------:R-:W2:Y:S04]  /*15cb0*/  LDL.LU.64 R6, [R1+0xdf8] ;  /* 0x000df80001067983 */ /* 0x000ea80000300a00 */
[----:B------:R-:W2:Y:S05]  /*15cc0*/  LDL.LU.64 R4, [R1+0xdf0] ;  /* 0x000df00001047983 */ /* 0x000eaa0000300a00 */
[----:B------:R0:W-:Y:S04]  /*15cd0*/  STL.64 [R1+0x140], R12 ;  /* 0x0001400c01007387 */ /* 0x0001e80000100a00 */
[----:B------:R-:W-:Y:S01]  /*15ce0*/  STL.64 [R1+0x148], R14 ;  /* 0x0001480e01007387 */ /* 0x000fe20000100a00 */
[----:B0-----:R-:W-:-:S02]  /*15cf0*/  IMAD.MOV.U32 R12, RZ, RZ, R29 ;  /* 0x000000ffff0c7224 */ /* 0x001fc400078e001d */
[----:B------:R-:W-:Y:S01]  /*15d00*/  IMAD.MOV.U32 R13, RZ, RZ, R27 ;  /* 0x000000ffff0d7224 */ /* 0x000fe200078e001b */
[----:B------:R-:W3:Y:S04]  /*15d10*/  LDL.LU R29, [R1+0xde8] ;  /* 0x000de800011d7983 */ /* 0x000ee80000300800 */
[----:B------:R-:W-:Y:S01]  /*15d20*/  STL.64 [R1+0xd88], R12 ;  /* 0x000d880c01007387 */ /* 0x000fe20000100a00 */
[----:B--2---:R-:W-:-:S15]  /*15d30*/  HMMA.16816.F32.BF16 R8, R4, R24, R8 ;  /* 0x000000180408723c */ /* 0x004fde0000041808 */
[----:B------:R-:W-:-:S04]  /*15d40*/  NOP ;  /* 0x0000000000007918 */ /* 0x000fc80000000000 */
[----:B------:R-:W-:Y:S04]  /*15d50*/  STL.64 [R1+0x150], R8 ;  /* 0x0001500801007387 */ /* 0x000fe80000100a00 */
[----:B------:R0:W-:Y:S04]  /*15d60*/  STL.64 [R1+0x158], R10 ;  /* 0x0001580a01007387 */ /* 0x0001e80000100a00 */
[----:B0-----:R-:W3:Y:S04]  /*15d70*/  LDL.LU.64 R10, [R1+0xde0] ;  /* 0x000de000010a7983 */ /* 0x001ee80000300a00 */
[----:B------:R-:W3:Y:S01]  /*15d80*/  LDL.LU.64 R8, [R1+0xdd8] ;  /* 0x000dd80001087983 */ /* 0x000ee20000300a00 */
[----:B------:R-:W-:-:S02]  /*15d90*/  IMAD.MOV.U32 R12, RZ, RZ, R26 ;  /* 0x000000ffff0c7224 */ /* 0x000fc400078e001a */
[----:B---3--:R-:W-:Y:S01]  /*15da0*/  HMMA.16816.F32.BF16 R24, R8, R24, R20 ;  /* 0x000000180818723c */ /* 0x008fe20000041814 */
[----:B------:R-:W2:-:S15]  /*15db0*/  LDL.LU R22, [R1+0xdd0] ;  /* 0x000dd00001167983 */ /* 0x000e9e0000300800 */
[----:B------:R-:W-:-:S03]  /*15dc0*/  NOP ;  /* 0x0000000000007918 */ /* 0x000fc60000000000 */
[----:B------:R-:W-:Y:S04]  /*15dd0*/  STL.64 [R1+0x120], R24 ;  /* 0x0001201801007387 */ /* 0x000fe80000100a00 */
[----:B------:R0:W-:Y:S04]  /*15de0*/  STL.64 [R1+0x128], R26 ;  /* 0x0001281a01007387 */ /* 0x0001e80000100a00 */
[----:B0-----:R-:W3:Y:S04]  /*15df0*/  LDL.LU.64 R26, [R1+0xdc8] ;  /* 0x000dc800011a7983 */ /* 0x001ee80000300a00 */
[----:B------:R-:W3:Y:S02]  /*15e00*/  LDL.LU.64 R24, [R1+0xdc0] ;  /* 0x000dc00001187983 */ /* 0x000ee40000300a00 */
[----:B---3--:R-:W-:-:S15]  /*15e10*/  HMMA.16816.F32.BF16 R24, R4, R16, R24 ;  /* 0x000000100418723c */ /* 0x008fde0000041818 */
[----:B------:R-:W-:-:S04]  /*15e20*/  NOP ;  /* 0x0000000000007918 */ /* 0x000fc80000000000 */
[----:B------:R-:W-:Y:S04]  /*15e30*/  STL.64 [R1+0x130], R24 ;  /* 0x0001301801007387 */ /* 0x000fe80000100a00 */
[----:B------:R0:W-:Y:S04]  /*15e40*/  STL.64 [R1+0x138], R26 ;  /* 0x0001381a01007387 */ /* 0x0001e80000100a00 */
[----:B0-----:R-:W3:Y:S04]  /*15e50*/  LDL.LU.64 R26, [R1+0xdb8] ;  /* 0x000db800011a7983 */ /* 0x001ee80000300a00 */
[----:B------:R-:W3:Y:S04]  /*15e60*/  LDL.LU.64 R24, [R1+0xdb0] ;  /* 0x000db00001187983 */ /* 0x000ee80000300a00 */
[----:B------:R-:W2:Y:S01]  /*15e70*/  LDL.LU.64 R18, [R1+0xda8] ;  /* 0x000da80001127983 */ /* 0x000ea20000300a00 */
[----:B------:R-:W-:Y:S01]  /*15e80*/  IMAD.MOV.U32 R13, RZ, RZ, R0 ;  /* 0x000000ffff0d7224 */ /* 0x000fe200078e0000 */
[----:B---3--:R-:W-:Y:S02]  /*15e90*/  HMMA.16816.F32.BF16 R24, R8, R16, R24 ;  /* 0x000000100818723c */ /* 0x008fe40000041818 */
[----:B------:R-:W2:-:S15]  /*15ea0*/  LDL.LU.64 R16, [R1+0xda0] ;  /* 0x000da00001107983 */ /* 0x000e9e0000300a00 */
[----:B------:R-:W-:Y:S02]  /*15eb0*/  NOP ;  /* 0x0000000000007918 */ /* 0x000fe40000000000 */
[----:B------:R-:W-:Y:S02]  /*15ec0*/  IMAD.MOV.U32 R20, RZ, RZ, R26 ;  /* 0x000000ffff147224 */ /* 0x000fe400078e001a */
[----:B------:R-:W-:Y:S02]  /*15ed0*/  IMAD.MOV.U32 R23, RZ, RZ, R24 ;  /* 0x000000ffff177224 */ /* 0x000fe400078e0018 */
[----:B------:R-:W-:Y:S01]  /*15ee0*/  IMAD.MOV.U32 R21, RZ, RZ, R25 ;  /* 0x000000ffff157224 */ /* 0x000fe200078e0019 */
[----:B------:R-:W3:Y:S01]  /*15ef0*/  LDL.LU R24, [R1+0xc0] ;  /* 0x0000c00001187983 */ /* 0x000ee20000300800 */
[----:B------:R-:W-:-:S03]  /*15f00*/  IMAD.MOV.U32 R0, RZ, RZ, R27 ;  /* 0x000000ffff007224 */ /* 0x000fc600078e001b */
[----:B------:R-:W3:Y:S04]  /*15f10*/  LDL.LU R25, [R1+0xc4] ;  /* 0x0000c40001197983 */ /* 0x000ee80000300800 */
[----:B------:R-:W-:Y:S04]  /*15f20*/  STL [R1+0xc38], R20 ;  /* 0x000c381401007387 */ /* 0x000fe80000100800 */
[----:B------:R-:W-:Y:S04]  /*15f30*/  STL [R1+0xc34], R23 ;  /* 0x000c341701007387 */ /* 0x000fe80000100800 */
[----:B------:R-:W-:Y:S04]  /*15f40*/  STL [R1+0xc30], R21 ;  /* 0x000c301501007387 */ /* 0x000fe80000100800 */
[----:B------:R-:W-:Y:S01]  /*15f50*/  STL [R1+0xc2c], R0 ;  /* 0x000c2c0001007387 */ /* 0x000fe20000100800 */
[----:B--2---:R-:W-:-:S15]  /*15f60*/  HMMA.16816.F32.BF16 R16, R4, R12, R16 ;  /* 0x0000000c0410723c */ /* 0x004fde0000041810 */
[----:B------:R-:W-:-:S04]  /*15f70*/  NOP ;  /* 0x0000000000007918 */ /* 0x000fc80000000000 */
[----:B------:R-:W-:Y:S04]  /*15f80*/  STL.64 [R1+0x110], R16 ;  /* 0x0001101001007387 */ /* 0x000fe80000100a00 */
[----:B------:R0:W-:Y:S04]  /*15f90*/  STL.64 [R1+0x118], R18 ;  /* 0x0001181201007387 */ /* 0x0001e80000100a00 */
[----:B0-----:R-:W2:Y:S04]  /*15fa0*/  LDL.LU.64 R18, [R1+0xd98] ;  /* 0x000d980001127983 */ /* 0x001ea80000300a00 */
[----:B------:R-:W2:Y:S01]  /*15fb0*/  LDL.LU.64 R16, [R1+0xd90] ;  /* 0x000d900001107983 */ /* 0x000ea20000300a00 */
[----:B------:R-:W-:-:S02]  /*15fc0*/  IMAD.MOV.U32 R26, RZ, RZ, R29 ;  /* 0x000000ffff1a7224 */ /* 0x000fc400078e001d */
[----:B----4-:R-:W-:Y:S01]  /*15fd0*/  IMAD.MOV.U32 R27, RZ, RZ, R2 ;  /* 0x000000ffff1b7224 */ /* 0x010fe200078e0002 */
[----:B--2---:R-:W-:Y:S01]  /*15fe0*/  HMMA.16816.F32.BF16 R16, R8, R12, R16 ;  /* 0x0000000c0810723c */ /* 0x004fe20000041810 */
[----:B------:R-:W3:-:S15]  /*15ff0*/  LDL.LU.64 R12, [R1+0xd88] ;  /* 0x000d8800010c7983 */ /* 0x000ede0000300a00 */
[----:B------:R-:W-:-:S03]  /*16000*/  NOP ;  /* 0x0000000000007918 */ /* 0x000fc60000000000 */
[----:B------:R-:W-:Y:S02]  /*16010*/  IMAD.MOV.U32 R21, RZ, RZ, R16 ;  /* 0x000000ffff157224 */ /* 0x000fe400078e0010 */
[----:B------:R-:W-:Y:S01]  /*16020*/  IMAD.MOV.U32 R29, RZ, RZ, R19 ;  /* 0x000000ffff1d7224 */ /* 0x000fe200078e0013 */
[----:B------:R-:W2:Y:S01]  /*16030*/  LDL.LU R16, [R1+0x50] ;  /* 0x0000500001107983 */ /* 0x000ea20000300800 */
[----:B------:R-:W-:Y:S02]  /*16040*/  IMAD.MOV.U32 R0, RZ, RZ, R17 ;  /* 0x000000ffff007224 */ /* 0x000fe400078e0011 */
[----:B------:R-:W-:Y:S01]  /*16050*/  IMAD.MOV.U32 R2, RZ, RZ, R18 ;  /* 0x000000ffff027224 */ /* 0x000fe200078e0012 */
[----:B------:R-:W2:Y:S01]  /*16060*/  LDL.LU R17, [R1+0x54] ;  /* 0x0000540001117983 */ /* 0x000ea20000300800 */
[----:B------:R-:W-:-:S03]  /*16070*/  IMAD.MOV.U32 R19, RZ, RZ, R22 ;  /* 0x000000ffff137224 */ /* 0x000fc600078e0016 */
[----:B------:R-:W2:Y:S04]  /*16080*/  LDL.LU R18, [R1+0x58] ;  /* 0x0000580001127983 */ /* 0x000ea80000300800 */
[----:B------:R-:W4:Y:S04]  /*16090*/  LDL.LU R22, [R1+0xd84] ;  /* 0x000d840001167983 */ /* 0x000f280000300800 */
[----:B------:R-:W-:Y:S04]  /*160a0*/  STL [R1+0xc48], R29 ;  /* 0x000c481d01007387 */ /* 0x000fe80000100800 */
[----:B------:R-:W-:Y:S04]  /*160b0*/  STL [R1+0xc44], R2 ;  /* 0x000c440201007387 */ /* 0x000fe80000100800 */
[----:B------:R-:W-:Y:S04]  /*160c0*/  STL [R1+0xc40], R0 ;  /* 0x000c400001007387 */ /* 0x000fe80000100800 */
[----:B------:R-:W-:Y:S01]  /*160d0*/  STL [R1+0xc3c], R21 ;  /* 0x000c3c1501007387 */ /* 0x000fe20000100800 */
[----:B---3--:R-:W-:-:S15]  /*160e0*/  HMMA.16816.F32.BF16 R24, R4, R12, R24 ;  /* 0x0000000c0418723c */ /* 0x008fde0000041818 */
[----:B------:R-:W-:-:S04]  /*160f0*/  NOP ;  /* 0x0000000000007918 */ /* 0x000fc80000000000 */
[----:B------:R-:W-:Y:S04]  /*16100*/  STL.64 [R1+0xf0], R24 ;  /* 0x0000f01801007387 */ /* 0x000fe80000100a00 */
[----:B------:R-:W-:Y:S04]  /*16110*/  STL.64 [R1+0xf8], R26 ;  /* 0x0000f81a01007387 */ /* 0x000fe80000100a00 */
[----:B------:R-:W0:Y:S04]  /*16120*/  LDSM.16.M88.4 R24, [R28+UR6+0x2000] ;  /* 0x002000061c18783b */ /* 0x000e280008000200 */
[----:B0-----:R-:W-:Y:S01]  /*16130*/  STL.64 [R1+0x20], R24 ;  /* 0x0000201801007387 */ /* 0x001fe20000100a00 */
[----:B------:R-:W-:-:S02]  /*16140*/  IMAD.MOV.U32 R2, RZ, RZ, R24 ;  /* 0x000000ffff027224 */ /* 0x000fc400078e0018 */
[----:B------:R-:W-:Y:S01]  /*16150*/  IMAD.MOV.U32 R0, RZ, RZ, R25 ;  /* 0x000000ffff007224 */ /* 0x000fe200078e0019 */
[----:B------:R-:W-:Y:S04]  /*16160*/  STL.64 [R1+0x28], R26 ;  /* 0x0000281a01007387 */ /* 0x000fe80000100a00 */
[----:B------:R-:W0:Y:S04]  /*16170*/  LDSM.16.M88.4 R24, [R28+UR6+0x2800] ;  /* 0x002800061c18783b */ /* 0x000e280008000200 */
[----:B0-----:R-:W-:Y:S04]  /*16180*/  STL.64 [R1+0x10], R24 ;  /* 0x0000101801007387 */ /* 0x001fe80000100a00 */
[----:B------:R-:W-:Y:S04]  /*16190*/  STL.64 [R1+0x18], R26 ;  /* 0x0000181a01007387 */ /* 0x000fe80000100a00 */
[----:B------:R-:W0:Y:S04]  /*161a0*/  LDSM.16.M88.4 R24, [R28+UR6+0x3000] ;  /* 0x003000061c18783b */ /* 0x000e280008000200 */
[----:B0-----:R-:W-:Y:S04]  /*161b0*/  STL.64 [R1], R24 ;  /* 0x0000001801007387 */ /* 0x001fe80000100a00 */
[----:B------:R-:W-:Y:S04]  /*161c0*/  STL.64 [R1+0x8], R26 ;  /* 0x0000081a01007387 */ /* 0x000fe80000100a00 */
[----:B------:R-:W0:Y:S04]  /*161d0*/  LDSM.16.M88.4 R24, [R28+UR6+0x3800] ;  /* 0x003800061c18783b */ /* 0x000e280008000200 */
[----:B0-----:R-:W-:Y:S04]  /*161e0*/  STL.64 [R1+0xd50], R26 ;  /* 0x000d501a01007387 */ /* 0x001fe80000100a00 */
[----:B------:R0:W-:Y:S04]  /*161f0*/  STL.64 [R1+0xd48], R24 ;  /* 0x000d481801007387 */ /* 0x0001e80000100a00 */
[----:B0-----:R-:W3:Y:S01]  /*16200*/  LDL.LU.64 R24, [R1] ;  /* 0x0000000001187983 */ /* 0x001ee20000300a00 */
[----:B--2---:R-:W-:Y:S03]  /*16210*/  HMMA.16816.F32.BF16 R12, R8, R12, R16 ;  /* 0x0000000c080c723c */ /* 0x004fe60000041810 */
[----:B---3--:R-:W-:Y:S04]  /*16220*/  STL.64 [R1+0xd68], R24 ;  /* 0x000d681801007387 */ /* 0x008fe80000100a00 */
[----:B------:R0:W-:Y:S04]  /*16230*/  STL [R1+0xd44], R8 ;  /* 0x000d440801007387 */ /* 0x0001e80000100800 */
[----:B------:R1:W-:Y:S04]  /*16240*/  STL [R1+0xd40], R9 ;  /* 0x000d400901007387 */ /* 0x0003e80000100800 */
[----:B------:R2:W-:Y:S04]  /*16250*/  STL [R1+0xd3c], R10 ;  /* 0x000d3c0a01007387 */ /* 0x0005e80000100800 */
[----:B------:R3:W-:Y:S04]  /*16260*/  STL [R1+0xd38], R11 ;  /* 0x000d380b01007387 */ /* 0x0007e80000100800 */
[----:B0-----:R-:W4:Y:S04]  /*16270*/  LDL.LU R8, [R1+0xb0] ;  /* 0x0000b00001087983 */ /* 0x001f280000300800 */
[----:B-1----:R-:W4:Y:S04]  /*16280*/  LDL.LU R9, [R1+0xb4] ;  /* 0x0000b40001097983 */ /* 0x002f280000300800 */
[----:B--2---:R-:W2:Y:S04]  /*16290*/  LDL.LU R10, [R1+0xb8] ;  /* 0x0000b800010a7983 */ /* 0x004ea80000300800 */
[----:B---3--:R-:W2:Y:S01]  /*162a0*/  LDL.LU R11, [R1+0xbc] ;  /* 0x0000bc00010b7983 */ /* 0x008ea20000300800 */
[----:B------:R-:W-:-:S02]  /*162b0*/  IMAD.MOV.U32 R28, RZ, RZ, R15 ;  /* 0x000000ffff1c7224 */ /* 0x000fc400078e000f */
[----:B------:R-:W-:Y:S02]  /*162c0*/  IMAD.MOV.U32 R23, RZ, RZ, R14 ;  /* 0x000000ffff177224 */ /* 0x000fe400078e000e */
[----:B------:R-:W-:Y:S02]  /*162d0*/  IMAD.MOV.U32 R20, RZ, RZ, R13 ;  /* 0x000000ffff147224 */ /* 0x000fe400078e000d */
[----:B------:R-:W-:Y:S02]  /*162e0*/  IMAD.MOV.U32 R21, RZ, RZ, R12 ;  /* 0x000000ffff157224 */ /* 0x000fe400078e000c */
[----:B----4-:R-:W0:Y:S04]  /*162f0*/  LDSM.16.MT88.4 R12, [R22+UR6+0x4c00] ;  /* 0x004c0006160c783b */ /* 0x010e280008004200 */
[----:B--2---:R-:W-:Y:S04]  /*16300*/  STL.64 [R1+0xd78], R10 ;  /* 0x000d780a01007387 */ /* 0x004fe80000100a00 */
[----:B------:R1:W-:Y:S04]  /*16310*/  STL.64 [R1+0xd70], R8 ;  /* 0x000d700801007387 */ /* 0x0003e80000100a00 */
[----:B-1----:R-:W2:Y:S04]  /*16320*/  LDL.LU R8, [R1+0x190] ;  /* 0x0001900001087983 */ /* 0x002ea80000300800 */
[----:B------:R-:W2:Y:S04]  /*16330*/  LDL.LU R9, [R1+0x194] ;  /* 0x0001940001097983 */ /* 0x000ea80000300800 */
[----:B------:R-:W2:Y:S04]  /*16340*/  LDL.LU R10, [R1+0x198] ;  /* 0x00019800010a7983 */ /* 0x000ea80000300800 */
[----:B------:R-:W2:Y:S04]  /*16350*/  LDL.LU R11, [R1+0x19c] ;  /* 0x00019c00010b7983 */ /* 0x000ea80000300800 */
[----:B------:R-:W-:Y:S04]  /*16360*/  STL [R1+0xc58], R28 ;  /* 0x000c581c01007387 */ /* 0x000fe80000100800 */
[----:B------:R1:W-:Y:S04]  /*16370*/  STL [R1+0xc54], R23 ;  /* 0x000c541701007387 */ /* 0x0003e80000100800 */
[----:B------:R3:W-:Y:S04]  /*16380*/  STL [R1+0xc50], R20 ;  /* 0x000c501401007387 */ /* 0x0007e80000100800 */
[----:B------:R4:W-:Y:S01]  /*16390*/  STL [R1+0xc4c], R21 ;  /* 0x000c4c1501007387 */ /* 0x0009e20000100800 */
[----:B-1----:R-:W-:-:S03]  /*163a0*/  IMAD.MOV.U32 R23, RZ, RZ, R3 ;  /* 0x000000ffff177224 */ /* 0x002fc600078e0003 */
[----:B---3--:R-:W3:Y:S04]  /*163b0*/  LDL.LU R20, [R1+0x40] ;  /* 0x0000400001147983 */ /* 0x008ee80000300800 */
[----:B----4-:R-:W3:Y:S04]  /*163c0*/  LDL.LU R21, [R1+0x44] ;  /* 0x0000440001157983 */ /* 0x010ee80000300800 */
[----:B------:R-:W4:Y:S04]  /*163d0*/  LDL.LU R22, [R1+0x48] ;  /* 0x0000480001167983 */ /* 0x000f280000300800 */
[----:B------:R-:W3:Y:S01]  /*163e0*/  LDL.LU R3, [R1+0xd80] ;  /* 0x000d800001037983 */ /* 0x000ee20000300800 */
[----:B------:R-:W-:-:S02]  /*163f0*/  IMAD.MOV.U32 R24, RZ, RZ, R2 ;  /* 0x000000ffff187224 */ /* 0x000fc400078e0002 */
[----:B------:R-:W-:-:S07]  /*16400*/  IMAD.MOV.U32 R25, RZ, RZ, R0 ;  /* 0x000000ffff197224 */ /* 0x000fce00078e0000 */
[C---:B--2---:R-:W-:Y:S01]  /*16410*/  HMMA.16816.F32.BF16 R24, R4.reuse, R24, R8 ;  /* 0x000000180418723c */ /* 0x044fe20000041808 */
[----:B---3--:R-:W1:Y:S04]  /*16420*/  LDSM.16.MT88.4 R16, [R3+UR6+0x4c00] ;  /* 0x004c00060310783b */ /* 0x008e680008004200 */
[----:B----4-:R-:W-:Y:S04]  /*16430*/  STL.64 [R1+0xd60], R22 ;  /* 0x000d601601007387 */ /* 0x010fe80000100a00 */
[----:B------:R2:W-:Y:S04]  /*16440*/  STL.64 [R1+0xd58], R20 ;  /* 0x000d581401007387 */ /* 0x0005e80000100a00 */
[----:B--2---:R-:W2:Y:S04]  /*16450*/  LDL.LU.64 R20, [R1+0x10] ;  /* 0x0000100001147983 */ /* 0x004ea80000300a00 */
[----:B0-----:R-:W-:Y:S04]  /*16460*/  STL.64 [R1+0xd08], R14 ;  /* 0x000d080e01007387 */ /* 0x001fe80000100a00 */
[----:B------:R0:W-:Y:S04]  /*16470*/  STL.64 [R1+0xd00], R12 ;  /* 0x000d000c01007387 */ /* 0x0001e80000100a00 */
[----:B0-----:R-:W2:Y:S04]  /*16480*/  LDL.LU R12, [R1+0x180] ;  /* 0x00018000010c7983 */ /* 0x001ea80000300800 */
[----:B------:R-:W2:Y:S04]  /*16490*/  LDL.LU R13, [R1+0x184] ;  /* 0x00018400010d7983 */ /* 0x000ea80000300800 */
[----:B------:R-:W2:Y:S04]  /*164a0*/  LDL.LU R14, [R1+0x188] ;  /* 0x00018800010e7983 */ /* 0x000ea80000300800 */
[----:B------:R-:W2:Y:S04]  /*164b0*/  LDL.LU R15, [R1+0x18c] ;  /* 0x00018c00010f7983 */ /* 0x000ea80000300800 */
[----:B-1----:R-:W-:Y:S04]  /*164c0*/  STL.64 [R1+0xc68], R18 ;  /* 0x000c681201007387 */ /* 0x002fe80000100a00 */
[----:B------:R0:W-:Y:S04]  /*164d0*/  STL.64 [R1+0xc60], R16 ;  /* 0x000c601001007387 */ /* 0x0001e80000100a00 */
[----:B0-----:R-:W3:Y:S04]  /*164e0*/  LDL.LU R16, [R1+0x170] ;  /* 0x0001700001107983 */ /* 0x001ee80000300800 */
[----:B------:R-:W3:Y:S04]  /*164f0*/  LDL.LU R17, [R1+0x174] ;  /* 0x0001740001117983 */ /* 0x000ee80000300800 */
[----:B------:R-:W3:Y:S04]  /*16500*/  LDL.LU R18, [R1+0x178] ;  /* 0x0001780001127983 */ /* 0x000ee80000300800 */
[----:B------:R-:W3:Y:S04]  /*16510*/  LDL.LU R19, [R1+0x17c] ;  /* 0x00017c0001137983 */ /* 0x000ee80000300800 */
[----:B------:R-:W4:Y:S04]  /*16520*/  LDL.LU.64 R10, [R1+0xd78] ;  /* 0x000d7800010a7983 */ /* 0x000f280000300a00 */
[----:B------:R-:W4:Y:S04]  /*16530*/  LDL.LU.64 R8, [R1+0xd70] ;  /* 0x000d700001087983 */ /* 0x000f280000300a00 */
[----:B------:R0:W-:Y:S04]  /*16540*/  STL.64 [R1+0xd0], R24 ;  /* 0x0000d01801007387 */ /* 0x0001e80000100a00 */
[----:B------:R1:W-:Y:S04]  /*16550*/  STL [R1+0xd8], R26 ;  /* 0x0000d81a01007387 */ /* 0x0003e80000100800 */
[----:B0-----:R-:W4:Y:S01]  /*16560*/  LDL.LU.64 R24, [R1+0xd68] ;  /* 0x000d680001187983 */ /* 0x001f220000300a00 */
[----:B------:R-:W-:Y:S01]  /*16570*/  IMAD.MOV.U32 R3, RZ, RZ, R27 ;  /* 0x000000ffff037224 */ /* 0x000fe200078e001b */
[----:B--2---:R-:W-:-:S15]  /*16580*/  HMMA.16816.F32.BF16 R12, R4, R20, R12 ;  /* 0x00000014040c723c */ /* 0x004fde000004180c */
[----:B------:R-:W-:-:S04]  /*16590*/  NOP ;  /* 0x0000000000007918 */ /* 0x000fc80000000000 */
[----:B------:R-:W-:Y:S02]  /*165a0*/  IMAD.MOV.U32 R29, RZ, RZ, R12 ;  /* 0x000000ffff1d7224 */ /* 0x000fe400078e000c */
[----:B------:R-:W-:Y:S02]  /*165b0*/  IMAD.MOV.U32 R28, RZ, RZ, R13 ;  /* 0x000000ffff1c7224 */ /* 0x000fe400078e000d */
[----:B------:R-:W-:Y:S02]  /*165c0*/  IMAD.MOV.U32 R13, RZ, RZ, R20 ;  /* 0x000000ffff0d7224 */ /* 0x000fe400078e0014 */
[----:B------:R-:W-:Y:S02]  /*165d0*/  IMAD.MOV.U32 R12, RZ, RZ, R21 ;  /* 0x000000ffff0c7224 */ /* 0x000fe400078e0015 */
[----:B------:R-:W-:Y:S02]  /*165e0*/  IMAD.MOV.U32 R2, RZ, RZ, R14 ;  /* 0x000000ffff027224 */ /* 0x000fe400078e000e */
[----:B------:R-:W-:Y:S01]  /*165f0*/  IMAD.MOV.U32 R0, RZ, RZ, R15 ;  /* 0x000000ffff007224 */ /* 0x000fe200078e000f */
[----:B----4-:R-:W-:Y:S01]  /*16600*/  HMMA.16816.F32.BF16 R20, R4, R24, R8 ;  /* 0x000000180414723c */ /* 0x010fe20000041808 */
[----:B------:R-:W-:-:S02]  /*16610*/  IMAD.MOV.U32 R15, RZ, RZ, R24 ;  /* 0x000000ffff0f7224 */ /* 0x000fc400078e0018 */
[----:B------:R-:W-:-:S15]  /*16620*/  IMAD.MOV.U32 R14, RZ, RZ, R25 ;  /* 0x000000ffff0e7224 */ /* 0x000fde00078e0019 */
[----:B------:R-:W-:Y:S01]  /*16630*/  NOP ;  /* 0x0000000000007918 */ /* 0x000fe20000000000 */
[----:B------:R-:W-:Y:S02]  /*16640*/  IMAD.MOV.U32 R10, RZ, RZ, R22 ;  /* 0x000000ffff0a7224 */ /* 0x000fe400078e0016 */
[----:B------:R-:W-:Y:S02]  /*16650*/  IMAD.MOV.U32 R11, RZ, RZ, R23 ;  /* 0x000000ffff0b7224 */ /* 0x000fe400078e0017 */
[----:B------:R-:W-:Y:S01]  /*16660*/  IMAD.MOV.U32 R8, RZ, RZ, R20 ;  /* 0x000000ffff087224 */ /* 0x000fe200078e0014 */
[----:B------:R-:W2:Y:S01]  /*16670*/  LDL.LU.64 R22, [R1+0xd60] ;  /* 0x000d600001167983 */ /* 0x000ea20000300a00 */
[----:B------:R-:W-:-:S03]  /*16680*/  IMAD.MOV.U32 R9, RZ, RZ, R21 ;  /* 0x000000ffff097224 */ /* 0x000fc600078e0015 */
[----:B------:R-:W2:Y:S04]  /*16690*/  LDL.LU.64 R20, [R1+0xd58] ;  /* 0x000d580001147983 */ /* 0x000ea80000300a00 */
[----:B-1----:R-:W4:Y:S04]  /*166a0*/  LDL.LU.64 R26, [R1+0xd50] ;  /* 0x000d5000011a7983 */ /* 0x002f280000300a00 */
[----:B------:R-:W3:Y:S02]  /*166b0*/  LDL.LU.64 R24, [R1+0xd48] ;  /* 0x000d480001187983 */ /* 0x000ee40000300a00 */
[----:B---3--:R-:W-:Y:S02]  /*166c0*/  HMMA.16816.F32.BF16 R16, R4, R24, R16 ;  /* 0x000000180410723c */ /* 0x008fe40000041810 */
[----:B----4-:R-:W-:Y:S04]  /*166d0*/  STL.64 [R1+0xd18], R26 ;  /* 0x000d181a01007387 */ /* 0x010fe80000100a00 */
[----:B------:R-:W-:-:S13]  /*166e0*/  STL.64 [R1+0xd10], R24 ;  /* 0x000d101801007387 */ /* 0x000fda0000100a00 */
[----:B------:R0:W-:Y:S04]  /*166f0*/  STL.64 [R1+0xc78], R18 ;  /* 0x000c781201007387 */ /* 0x0001e80000100a00 */
[----:B------:R1:W-:Y:S01]  /*16700*/  STL.64 [R1+0xc70], R16 ;  /* 0x000c701001007387 */ /* 0x0003e20000100a00 */
[----:B0-----:R-:W-:Y:S02]  /*16710*/  IMAD.MOV.U32 R18, RZ, RZ, R10 ;  /* 0x000000ffff127224 */ /* 0x001fe400078e000a */
[----:B------:R-:W-:Y:S02]  /*16720*/  IMAD.MOV.U32 R19, RZ, RZ, R11 ;  /* 0x000000ffff137224 */ /* 0x000fe400078e000b */
[----:B-1----:R-:W-:Y:S02]  /*16730*/  IMAD.MOV.U32 R16, RZ, RZ, R8 ;  /* 0x000000ffff107224 */ /* 0x002fe400078e0008 */
[----:B------:R-:W2:Y:S01]  /*16740*/  LDL.LU R8, [R1+0xd44] ;  /* 0x000d440001087983 */ /* 0x000ea20000300800 */
[----:B------:R-:W-:-:S03]  /*16750*/  IMAD.MOV.U32 R17, RZ, RZ, R9 ;  /* 0x000000ffff117224 */ /* 0x000fc600078e0009 */
[----:B------:R-:W2:Y:S04]  /*16760*/  LDL.LU R9, [R1+0xd40] ;  /* 0x000d400001097983 */ /* 0x000ea80000300800 */
[----:B------:R-:W2:Y:S04]  /*16770*/  LDL.LU R10, [R1+0xd3c] ;  /* 0x000d3c00010a7983 */ /* 0x000ea80000300800 */
[----:B------:R-:W2:Y:S04]  /*16780*/  LDL.LU R11, [R1+0xd38] ;  /* 0x000d3800010b7983 */ /* 0x000ea80000300800 */
[----:B------:R0:W-:Y:S04]  /*16790*/  STL.64 [R1+0xc88], R18 ;  /* 0x000c881201007387 */ /* 0x0001e80000100a00 */
[----:B------:R1:W-:Y:S01]  /*167a0*/  STL.64 [R1+0xc80], R16 ;  /* 0x000c801001007387 */ /* 0x0003e20000100a00 */
[----:B0-----:R-:W-:-:S02]  /*167b0*/  IMAD.MOV.U32 R18, RZ, RZ, R2 ;  /* 0x000000ffff127224 */ /* 0x001fc400078e0002 */
[----:B------:R-:W-:Y:S02]  /*167c0*/  IMAD.MOV.U32 R19, RZ, RZ, R0 ;  /* 0x000000ffff137224 */ /* 0x000fe400078e0000 */
[----:B-1----:R-:W-:Y:S02]  /*167d0*/  IMAD.MOV.U32 R16, RZ, RZ, R29 ;  /* 0x000000ffff107224 */ /* 0x002fe400078e001d */
[----:B------:R-:W-:Y:S01]  /*167e0*/  IMAD.MOV.U32 R17, RZ, RZ, R28 ;  /* 0x000000ffff117224 */ /* 0x000fe200078e001c */
[----:B------:R-:W-:Y:S04]  /*167f0*/  STL.64 [R1+0xc98], R18 ;  /* 0x000c981201007387 */ /* 0x000fe80000100a00 */
[----:B------:R0:W-:Y:S04]  /*16800*/  STL.64 [R1+0xc90], R16 ;  /* 0x000c901001007387 */ /* 0x0001e80000100a00 */
[----:B0-----:R-:W2:Y:S04]  /*16810*/  LDL.LU.64 R16, [R1+0x20] ;  /* 0x0000200001107983 */ /* 0x001ea80000300a00 */
[----:B------:R-:W3:Y:S01]  /*16820*/  LDL.LU.64 R18, [R1+0x28] ;  /* 0x0000280001127983 */ /* 0x000ee20000300a00 */
[----:B--2---:R-:W-:-:S15]  /*16830*/  HMMA.16816.F32.BF16 R4, R8, R16, R20 ;  /* 0x000000100804723c */ /* 0x004fde0000041814 */
[----:B------:R-:W-:-:S04]  /*16840*/  NOP ;  /* 0x0000000000007918 */ /* 0x000fc80000000000 */
[----:B------:R-:W-:Y:S02]  /*16850*/  IMAD.MOV.U32 R21, RZ, RZ, R4 ;  /* 0x000000ffff157224 */ /* 0x000fe400078e0004 */
[----:B------:R-:W-:Y:S02]  /*16860*/  IMAD.MOV.U32 R29, RZ, RZ, R5 ;  /* 0x000000ffff1d7224 */ /* 0x000fe400078e0005 */
[----:B------:R-:W-:Y:S02]  /*16870*/  IMAD.MOV.U32 R4, RZ, RZ, R15 ;  /* 0x000000ffff047224 */ /* 0x000fe400078e000f */
[----:B------:R-:W-:-:S05]  /*16880*/  IMAD.MOV.U32 R5, RZ, RZ, R14 ;  /* 0x000000ffff057224 */ /* 0x000fca00078e000e */
[----:B------:R0:W-:Y:S04]  /*16890*/  STL.64 [R1+0xd20], R4 ;  /* 0x000d200401007387 */ /* 0x0001e80000100a00 */
[----:B------:R-:W2:Y:S04]  /*168a0*/  LDL.LU R24, [R1+0x160] ;  /* 0x0001600001187983 */ /* 0x000ea80000300800 */
[----:B------:R-:W2:Y:S04]  /*168b0*/  LDL.LU R25, [R1+0x164] ;  /* 0x0001640001197983 */ /* 0x000ea80000300800 */
[----:B------:R-:W4:Y:S04]  /*168c0*/  LDL.LU R26, [R1+0x168] ;  /* 0x00016800011a7983 */ /* 0x000f280000300800 */
[----:B------:R-:W4:Y:S01]  /*168d0*/  LDL.LU R27, [R1+0x16c] ;  /* 0x00016c00011b7983 */ /* 0x000f220000300800 */
[----:B0-----:R-:W-:-:S02]  /*168e0*/  IMAD.MOV.U32 R5, RZ, RZ, R12 ;  /* 0x000000ffff057224 */ /* 0x001fc400078e000c */
[----:B------:R-:W-:Y:S01]  /*168f0*/  IMAD.MOV.U32 R4, RZ, RZ, R13 ;  /* 0x000000ffff047224 */ /* 0x000fe200078e000d */
[----:B----4-:R-:W-:Y:S04]  /*16900*/  STL.64 [R1+0xd30], R26 ;  /* 0x000d301a01007387 */ /* 0x010fe80000100a00 */
[----:B--2---:R0:W-:Y:S04]  /*16910*/  STL.64 [R1+0xd28], R24 ;  /* 0x000d281801007387 */ /* 0x0041e80000100a00 */
[----:B0-----:R-:W2:Y:S04]  /*16920*/  LDL.LU R24, [R1+0x30] ;  /* 0x0000300001187983 */ /* 0x001ea80000300800 */
[----:B------:R-:W2:Y:S04]  /*16930*/  LDL.LU R25, [R1+0x34] ;  /* 0x0000340001197983 */ /* 0x000ea80000300800 */
[----:B------:R-:W2:Y:S04]  /*16940*/  LDL.LU R26, [R1+0x38] ;  /* 0x00003800011a7983 */ /* 0x000ea80000300800 */
[----:B------:R-:W2:Y:S04]  /*16950*/  LDL.LU R27, [R1+0x3c] ;  /* 0x00003c00011b7983 */ /* 0x000ea80000300800 */
[----:B------:R-:W4:Y:S04]  /*16960*/  LDL.LU R12, [R1+0x140] ;  /* 0x00014000010c7983 */ /* 0x000f280000300800 */
[----:B------:R-:W4:Y:S04]  /*16970*/  LDL.LU R13, [R1+0x144] ;  /* 0x00014400010d7983 */ /* 0x000f280000300800 */
[----:B------:R-:W4:Y:S04]  /*16980*/  LDL.LU R14, [R1+0x148] ;  /* 0x00014800010e7983 */ /* 0x000f280000300800 */
[----:B------:R-:W4:Y:S04]  /*16990*/  LDL.LU R15, [R1+0x14c] ;  /* 0x00014c00010f7983 */ /* 0x000f280000300800 */
[----:B------:R0:W-:Y:S04]  /*169a0*/  STL [R1+0xcc8], R21 ;  /* 0x000cc81501007387 */ /* 0x0001e80000100800 */
[----:B------:R-:W2:Y:S04]  /*169b0*/  LDL.LU R20, [R1+0x110] ;  /* 0x0001100001147983 */ /* 0x000ea80000300800 */
[----:B0-----:R-:W2:Y:S04]  /*169c0*/  LDL.LU R21, [R1+0x114] ;  /* 0x0001140001157983 */ /* 0x001ea80000300800 */
[----:B------:R-:W2:Y:S04]  /*169d0*/  LDL.LU R22, [R1+0x118] ;  /* 0x0001180001167983 */ /* 0x000ea80000300800 */
[----:B------:R-:W2:Y:S04]  /*169e0*/  LDL.LU R23, [R1+0x11c] ;  /* 0x00011c0001177983 */ /* 0x000ea80000300800 */
[----:B--2---:R0:W-:Y:S04]  /*169f0*/  STL.64 [R1+0xcd8], R22 ;  /* 0x000cd81601007387 */ /* 0x0041e80000100a00 */
[----:B------:R-:W-:Y:S04]  /*16a00*/  STL.64 [R1+0xcd0], R20 ;  /* 0x000cd01401007387 */ /* 0x000fe80000100a00 */
[----:B0-----:R-:W2:Y:S04]  /*16a10*/  LDL.LU.64 R22, [R1+0x88] ;  /* 0x0000880001167983 */ /* 0x001ea80000300a00 */
[----:B--2---:R0:W-:Y:S04]  /*16a20*/  STL.64 [R1+0xce8], R22 ;  /* 0x000ce81601007387 */ /* 0x0041e80000100a00 */
[----:B0-----:R-:W2:Y:S04]  /*16a30*/  LDL.LU.64 R22, [R1+0x98] ;  /* 0x0000980001167983 */ /* 0x001ea80000300a00 */
[----:B---3--:R0:W-:Y:S04]  /*16a40*/  STL.64 [R1+0xcb0], R18 ;  /* 0x000cb01201007387 */ /* 0x0081e80000100a00 */
[----:B0-----:R-:W3:Y:S04]  /*16a50*/  LDL.LU.64 R18, [R1+0x68] ;  /* 0x0000680001127983 */ /* 0x001ee80000300a00 */
[----:B---3--:R0:W-:Y:S04]  /*16a60*/  STL.64 [R1+0xcc0], R18 ;  /* 0x000cc01201007387 */ /* 0x0081e80000100a00 */
[----:B0-----:R-:W3:Y:S01]  /*16a70*/  LDL.LU.64 R18, [R1+0x78] ;  /* 0x0000780001127983 */ /* 0x001ee20000300a00 */
[----:B------:R-:W-:-:S02]  /*16a80*/  IMAD.MOV.U32 R2, RZ, RZ, R6 ;  /* 0x000000ffff027224 */ /* 0x000fc400078e0006 */
[----:B------:R-:W-:Y:S02]  /*16a90*/  IMAD.MOV.U32 R0, RZ, RZ, R7 ;  /* 0x000000ffff007224 */ /* 0x000fe400078e0007 */
[----:B------:R-:W-:Y:S01]  /*16aa0*/  HMMA.16816.F32.BF16 R4, R8, R4, R24 ;  /* 0x000000040804723c */ /* 0x000fe20000041818 */
[----:B---3--:R0:W-:Y:S04]  /*16ab0*/  STL.64 [R1+0xce0], R18 ;  /* 0x000ce01201007387 */ /* 0x0081e80000100a00 */
[----:B------:R-:W3:Y:S04]  /*16ac0*/  LDL.LU R16, [R1+0x130] ;  /* 0x0001300001107983 */ /* 0x000ee80000300800 */
[----:B------:R-:W3:Y:S04]  /*16ad0*/  LDL.LU R17, [R1+0x134] ;  /* 0x0001340001117983 */ /* 0x000ee80000300800 */
[----:B0-----:R-:W2:Y:S04]  /*16ae0*/  LDL.LU R18, [R1+0x138] ;  /* 0x0001380001127983 */ /* 0x001ea80000300800 */
[----:B------:R-:W2:Y:S04]  /*16af0*/  LDL.LU R19, [R1+0x13c] ;  /* 0x00013c0001137983 */ /* 0x000ea80000300800 */
[----:B--2---:R-:W-:Y:S04]  /*16b00*/  STL.64 [R1+0xcf8], R18 ;  /* 0x000cf81201007387 */ /* 0x004fe80000100a00 */
[----:B---3--:R0:W-:Y:S04]  /*16b10*/  STL.64 [R1+0xcf0], R16 ;  /* 0x000cf01001007387 */ /* 0x0081e80000100a00 */
[----:B0-----:R-:W2:Y:S04]  /*16b20*/  LDL.LU R16, [R1+0x150] ;  /* 0x0001500001107983 */ /* 0x001ea80000300800 */
[----:B------:R-:W2:Y:S04]  /*16b30*/  LDL.LU R17, [R1+0x154] ;  /* 0x0001540001117983 */ /* 0x000ea80000300800 */
[----:B------:R-:W2:Y:S04]  /*16b40*/  LDL.LU R18, [R1+0x158] ;  /* 0x0001580001127983 */ /* 0x000ea80000300800 */
[----:B------:R-:W2:Y:S04]  /*16b50*/  LDL.LU R19, [R1+0x15c] ;  /* 0x00015c0001137983 */ /* 0x000ea80000300800 */
[----:B------:R-:W3:Y:S04]  /*16b60*/  LDL.LU.64 R26, [R1+0xd30] ;  /* 0x000d3000011a7983 */ /* 0x000ee80000300a00 */
[----:B------:R-:W3:Y:S04]  /*16b70*/  LDL.LU.64 R24, [R1+0xd28] ;  /* 0x000d280001187983 */ /* 0x000ee80000300a00 */
[----:B------:R0:W-:Y:S04]  /*16b80*/  STL.64 [R1+0x30], R4 ;  /* 0x0000300401007387 */ /* 0x0001e80000100a00 */
[----:B------:R3:W-:Y:S04]  /*16b90*/  STL [R1+0x38], R6 ;  /* 0x0000380601007387 */ /* 0x0007e80000100800 */
[----:B0-----:R-:W3:Y:S01]  /*16ba0*/  LDL.LU.64 R4, [R1+0xd20] ;  /* 0x000d200001047983 */ /* 0x001ee20000300a00 */
[----:B------:R-:W-:-:S02]  /*16bb0*/  IMAD.MOV.U32 R28, RZ, RZ, R7 ;  /* 0x000000ffff1c7224 */ /* 0x000fc400078e0007 */
[----:B---3--:R-:W-:Y:S01]  /*16bc0*/  HMMA.16816.F32.BF16 R4, R8, R4, R24 ;  /* 0x000000040804723c */ /* 0x008fe20000041818 */
[----:B------:R-:W3:Y:S04]  /*16bd0*/  LDL.LU.64 R26, [R1+0xd18] ;  /* 0x000d1800011a7983 */ /* 0x000ee80000300a00 */
[----:B------:R-:W4:-:S14]  /*16be0*/  LDL.LU.64 R24, [R1+0xd10] ;  /* 0x000d100001187983 */ /* 0x000f1c0000300a00 */
[----:B------:R0:W-:Y:S04]  /*16bf0*/  STL.64 [R1+0xbb8], R6 ;  /* 0x000bb80601007387 */ /* 0x0001e80000100a00 */
[----:B------:R-:W-:Y:S04]  /*16c00*/  STL.64 [R1+0xbb0], R4 ;  /* 0x000bb00401007387 */ /* 0x000fe80000100a00 */
[----:B0-----:R-:W2:Y:S04]  /*16c10*/  LDL.LU R6, [R1+0x18] ;  /* 0x0000180001067983 */ /* 0x001ea80000300800 */
[----:B------:R-:W2:Y:S01]  /*16c20*/  LDL.LU R7, [R1+0x1c] ;  /* 0x00001c0001077983 */ /* 0x000ea20000300800 */
[----:B----4-:R-:W-:Y:S03]  /*16c30*/  HMMA.16816.F32.BF16 R8, R8, R24, R12 ;  /* 0x000000180808723c */ /* 0x010fe6000004180c */
[----:B------:R-:W2:Y:S04]  /*16c40*/  LDL.LU.64 R14, [R1+0xd08] ;  /* 0x000d0800010e7983 */ /* 0x000ea80000300a00 */
[----:B------:R-:W2:Y:S04]  /*16c50*/  LDL.LU.64 R12, [R1+0xd00] ;  /* 0x000d0000010c7983 */ /* 0x000ea80000300a00 */
[----:B---3--:R0:W-:Y:S04]  /*16c60*/  STL.64 [R1+0xcb8], R26 ;  /* 0x000cb81a01007387 */ /* 0x0081e80000100a00 */
[----:B------:R-:W3:Y:S04]  /*16c70*/  LDL.LU R24, [R1+0xf0] ;  /* 0x0000f00001187983 */ /* 0x000ee80000300800 */
[----:B------:R-:W3:Y:S04]  /*16c80*/  LDL.LU R25, [R1+0xf4] ;  /* 0x0000f40001197983 */ /* 0x000ee80000300800 */
[----:B0-----:R-:W3:Y:S04]  /*16c90*/  LDL.LU R26, [R1+0xf8] ;  /* 0x0000f800011a7983 */ /* 0x001ee80000300800 */
[----:B------:R-:W3:Y:S04]  /*16ca0*/  LDL.LU R27, [R1+0xfc] ;  /* 0x0000fc00011b7983 */ /* 0x000ee80000300800 */
[----:B------:R0:W-:Y:S04]  /*16cb0*/  STL.64 [R1+0xba8], R10 ;  /* 0x000ba80a01007387 */ /* 0x0001e80000100a00 */
[----:B------:R1:W-:Y:S04]  /*16cc0*/  STL.64 [R1+0xba0], R8 ;  /* 0x000ba00801007387 */ /* 0x0003e80000100a00 */
[----:B0-----:R-:W4:Y:S04]  /*16cd0*/  LDL.LU R10, [R1+0x8] ;  /* 0x00000800010a7983 */ /* 0x001f280000300800 */
[----:B------:R-:W4:Y:S01]  /*16ce0*/  LDL.LU R11, [R1+0xc] ;  /* 0x00000c00010b7983 */ /* 0x000f220000300800 */
[----:B-1----:R-:W-:-:S02]  /*16cf0*/  IMAD.MOV.U32 R9, RZ, RZ, R22 ;  /* 0x000000ffff097224 */ /* 0x002fc400078e0016 */
[----:B------:R-:W-:Y:S01]  /*16d00*/  IMAD.MOV.U32 R8, RZ, RZ, R23 ;  /* 0x000000ffff087224 */ /* 0x000fe200078e0017 */
[----:B--2---:R-:W-:-:S15]  /*16d10*/  HMMA.16816.F32.BF16 R16, R12, R22, R16 ;  /* 0x000000160c10723c */ /* 0x004fde0000041810 */
[----:B------:R-:W-:-:S04]  /*16d20*/  NOP ;  /* 0x0000000000007918 */ /* 0x000fc80000000000 */
[----:B------:R-:W-:Y:S04]  /*16d30*/  STL.64 [R1+0x610], R16 ;  /* 0x0006101001007387 */ /* 0x000fe80000100a00 */
[----:B------:R0:W-:Y:S04]  /*16d40*/  STL.64 [R1+0x618], R18 ;  /* 0x0006181201007387 */ /* 0x0001e80000100a00 */
[----:B0-----:R-:W2:Y:S04]  /*16d50*/  LDL.LU.64 R18, [R1+0xcf8] ;  /* 0x000cf80001127983 */ /* 0x001ea80000300a00 */
[----:B------:R-:W2:Y:S04]  /*16d60*/  LDL.LU.64 R16, [R1+0xcf0] ;  /* 0x000cf00001107983 */ /* 0x000ea80000300a00 */
[----:B------:R-:W2:Y:S04]  /*16d70*/  LDL.LU.64 R22, [R1+0xce8] ;  /* 0x000ce80001167983 */ /* 0x000ea80000300a00 */
[----:B----4-:R-:W-:Y:S04]  /*16d80*/  STL.64 [R1+0xca8], R10 ;  /* 0x000ca80a01007387 */ /* 0x010fe80000100a00 */
[----:B------:R0:W-:Y:S04]  /*16d90*/  STL.64 [R1+0xca0], R8 ;  /* 0x000ca00801007387 */ /* 0x0001e80000100a00 */
[----:B0-----:R-:W4:Y:S04]  /*16da0*/  LDL.LU R8, [R1+0xd0] ;  /* 0x0000d00001087983 */ /* 0x001f280000300800 */
[----:B------:R-:W4:Y:S04]  /*16db0*/  LDL.LU R9, [R1+0xd4] ;  /* 0x0000d40001097983 */ /* 0x000f280000300800 */
[----:B------:R-:W4:Y:S01]  /*16dc0*/  LDL.LU R10, [R1+0xd8] ;  /* 0x0000d800010a7983 */ /* 0x000f220000300800 */
[----:B------:R-:W-:Y:S01]  /*16dd0*/  IMAD.MOV.U32 R11, RZ, RZ, R3 ;  /* 0x000000ffff0b7224 */ /* 0x000fe200078e0003 */
[----:B--2---:R-:W-:Y:S01]  /*16de0*/  HMMA.16816.F32.BF16 R16, R12, R22, R16 ;  /* 0x000000160c10723c */ /* 0x004fe20000041810 */
[----:B------:R-:W-:-:S02]  /*16df0*/  IMAD.MOV.U32 R4, RZ, RZ, R22 ;  /* 0x000000ffff047224 */ /* 0x000fc400078e0016 */
[----:B------:R-:W-:-:S15]  /*16e00*/  IMAD.MOV.U32 R3, RZ, RZ, R23 ;  /* 0x000000ffff037224 */ /* 0x000fde00078e0017 */
[----:B------:R-:W-:Y:S01]  /*16e10*/  NOP ;  /* 0x0000000000007918 */ /* 0x000fe20000000000 */
[----:B------:R-:W-:Y:S04]  /*16e20*/  STL.64 [R1+0x6a0], R16 ;  /* 0x0006a01001007387 */ /* 0x000fe80000100a00 */
[----:B------:R0:W-:Y:S04]  /*16e30*/  STL.64 [R1+0x6a8], R18 ;  /* 0x0006a81201007387 */ /* 0x0001e80000100a00 */
[----:B0-----:R-:W2:Y:S04]  /*16e40*/  LDL.LU.64 R18, [R1+0xce0] ;  /* 0x000ce00001127983 */ /* 0x001ea80000300a00 */
[----:B------:R-:W2:Y:S04]  /*16e50*/  LDL.LU.64 R22, [R1+0xcd8] ;  /* 0x000cd80001167983 */ /* 0x000ea80000300a00 */
[----:B------:R-:W2:Y:S02]  /*16e60*/  LDL.LU.64 R20, [R1+0xcd0] ;  /* 0x000cd00001147983 */ /* 0x000ea40000300a00 */
[----:B--2---:R-:W-:Y:S01]  /*16e70*/  HMMA.16816.F32.BF16 R20, R12, R18, R20 ;  /* 0x000000120c14723c */ /* 0x004fe20000041814 */
[----:B------:R-:W-:-:S15]  /*16e80*/  IMAD.MOV.U32 R5, RZ, RZ, R19 ;  /* 0x000000ffff057224 */ /* 0x000fde00078e0013 */
[----:B------:R-:W-:-:S03]  /*16e90*/  NOP ;  /* 0x0000000000007918 */ /* 0x000fc60000000000 */
[----:B------:R0:W-:Y:S04]  /*16ea0*/  STL.64 [R1+0x690], R20 ;  /* 0x0006901401007387 */ /* 0x0001e80000100a00 */
[----:B------:R1:W-:Y:S04]  /*16eb0*/  STL.64 [R1+0x698], R22 ;  /* 0x0006981601007387 */ /* 0x0003e80000100a00 */
[----:B0-----:R-:W2:Y:S01]  /*16ec0*/  LDL.LU R21, [R1+0xcc8] ;  /* 0x000cc80001157983 */ /* 0x001ea20000300800 */
[----:B-1----:R-:W-:-:S03]  /*16ed0*/  IMAD.MOV.U32 R22, RZ, RZ, R18 ;  /* 0x000000ffff167224 */ /* 0x002fc600078e0012 */
[----:B------:R-:W3:Y:S02]  /*16ee0*/  LDL.LU.64 R18, [R1+0xcc0] ;  /* 0x000cc00001127983 */ /* 0x000ee40000300a00 */
[----:B---3--:R-:W-:-:S15]  /*16ef0*/  HMMA.16816.F32.BF16 R24, R12, R18, R24 ;  /* 0x000000120c18723c */ /* 0x008fde0000041818 */
[----:B------:R-:W-:-:S04]  /*16f00*/  NOP ;  /* 0x0000000000007918 */ /* 0x000fc80000000000 */
[----:B------:R0:W-:Y:S04]  /*16f10*/  STL.64 [R1+0x680], R24 ;  /* 0x0006801801007387 */ /* 0x0001e80000100a00 */
[----:B------:R1:W-:Y:S01]  /*16f20*/  STL.64 [R1+0x688], R26 ;  /* 0x0006881a01007387 */ /* 0x0003e20000100a00 */
[----:B0-----:R-:W-:-:S03]  /*16f30*/  IMAD.MOV.U32 R25, RZ, RZ, R18 ;  /* 0x000000ffff197224 */ /* 0x001fc600078e0012 */
[----:B-1----:R-:W3:Y:S01]  /*16f40*/  LDL.LU.64 R26, [R1+0xcb8] ;  /* 0x000cb800011a7983 */ /* 0x002ee20000300a00 */
[----:B------:R-:W-:-:S03]  /*16f50*/  IMAD.MOV.U32 R24, RZ, RZ, R19 ;  /* 0x000000ffff187224 */ /* 0x000fc600078e0013 */
[----:B------:R-:W4:Y:S02]  /*16f60*/  LDL.LU.64 R18, [R1+0xcb0] ;  /* 0x000cb00001127983 */ /* 0x000f240000300a00 */
[----:B----4-:R-:W-:Y:S01]  /*16f70*/  HMMA.16816.F32.BF16 R8, R12, R18, R8 ;  /* 0x000000120c08723c */ /* 0x010fe20000041808 */
[----:B------:R-:W-:Y:S02]  /*16f80*/  IMAD.MOV.U32 R23, RZ, RZ, R18 ;  /* 0x000000ffff177224 */ /* 0x000fe400078e0012 */
[----:B------:R-:W-:-:S15]  /*16f90*/  IMAD.MOV.U32 R20, RZ, RZ, R19 ;  /* 0x000000ffff147224 */ /* 0x000fde00078e0013 */
[----:B------:R-:W-:Y:S01]  /*16fa0*/  NOP ;  /* 0x0000000000007918 */ /* 0x000fe20000000000 */
[----:B------:R-:W-:Y:S04]  /*16fb0*/  STL.64 [R1+0x670], R8 ;  /* 0x0006700801007387 */ /* 0x000fe80000100a00 */
[----:B------:R0:W-:Y:S04]  /*16fc0*/  STL.64 [R1+0x678], R10 ;  /* 0x0006780a01007387 */ /* 0x0001e80000100a00 */
[----:B0-----:R-:W4:Y:S04]  /*16fd0*/  LDL.LU.64 R10, [R1+0xca8] ;  /* 0x000ca800010a7983 */ /* 0x001f280000300a00 */
[----:B------:R-:W2:Y:S04]  /*16fe0*/  LDL.LU.64 R8, [R1+0xca0] ;  /* 0x000ca00001087983 */ /* 0x000ea80000300a00 */
[----:B------:R-:W2:Y:S04]  /*16ff0*/  LDL.LU.64 R18, [R1+0xc98] ;  /* 0x000c980001127983 */ /* 0x000ea80000300a00 */
[----:B------:R-:W2:Y:S02]  /*17000*/  LDL.LU.64 R16, [R1+0xc90] ;  /* 0x000c900001107983 */ /* 0x000ea40000300a00 */
[----:B--2---:R-:W-:-:S15]  /*17010*/  HMMA.16816.F32.BF16 R16, R12, R6, R16 ;  /* 0x000000060c10723c */ /* 0x004fde0000041810 */
[----:B------:R-:W-:-:S04]  /*17020*/  NOP ;  /* 0x0000000000007918 */ /* 0x000fc80000000000 */
[----:B------:R-:W-:Y:S04]  /*17030*/  STL.64 [R1+0x660], R16 ;  /* 0x0006601001007387 */ /* 0x000fe80000100a00 */
[----:B------:R0:W-:Y:S04]  /*17040*/  STL.64 [R1+0x668], R18 ;  /* 0x0006681201007387 */ /* 0x0001e80000100a00 */
[----:B0-----:R-:W4:Y:S04]  /*17050*/  LDL.LU.64 R18, [R1+0xc88] ;  /* 0x000c880001127983 */ /* 0x001f280000300a00 */
[----:B------:R-:W4:Y:S04]  /*17060*/  LDL.LU.64 R16, [R1+0xc80] ;  /* 0x000c800001107983 */ /* 0x000f280000300a00 */
[----:B------:R-:W-:Y:S01]  /*17070*/  STL.64 [R1+0xbc8], R6 ;  /* 0x000bc80601007387 */ /* 0x000fe20000100a00 */
[----:B----4-:R-:W-:-:S15]  /*17080*/  HMMA.16816.F32.BF16 R16, R12, R10, R16 ;  /* 0x0000000a0c10723c */ /* 0x010fde0000041810 */
[----:B------:R-:W-:-:S04]  /*17090*/  NOP ;  /* 0x0000000000007918 */ /* 0x000fc80000000000 */
[----:B------:R-:W-:Y:S04]  /*170a0*/  STL.64 [R1+0x640], R16 ;  /* 0x0006401001007387 */ /* 0x000fe80000100a00 */
[----:B------:R0:W-:Y:S04]  /*170b0*/  STL.64 [R1+0x648], R18 ;  /* 0x0006481201007387 */ /* 0x0001e80000100a00 */
[----:B0-----:R-:W3:Y:S04]  /*170c0*/  LDL.LU.64 R18, [R1+0xc78] ;  /* 0x000c780001127983 */ /* 0x001ee80000300a00 */
[----:B------:R-:W3:Y:S04]  /*170d0*/  LDL.LU.64 R16, [R1+0xc70] ;  /* 0x000c700001107983 */ /* 0x000ee80000300a00 */
[----:B------:R-:W-:Y:S01]  /*170e0*/  STL.64 [R1+0xbc0], R10 ;  /* 0x000bc00a01007387 */ /* 0x000fe20000100a00 */
[----:B---3--:R-:W-:Y:S03]  /*170f0*/  HMMA.16816.F32.BF16 R12, R12, R26, R16 ;  /* 0x0000001a0c0c723c */ /* 0x008fe60000041810 */
[----:B------:R-:W2:Y:S04]  /*17100*/  LDL.LU.64 R18, [R1+0xc68] ;  /* 0x000c680001127983 */ /* 0x000ea80000300a00 */
[----:B------:R-:W2:-:S12]  /*17110*/  LDL.LU.64 R16, [R1+0xc60] ;  /* 0x000c600001107983 */ /* 0x000e980000300a00 */
[----:B------:R0:W-:Y:S04]  /*17120*/  STL.64 [R1+0x630], R12 ;  /* 0x0006300c01007387 */ /* 0x0001e80000100a00 */
[----:B------:R1:W-:Y:S04]  /*17130*/  STL.64 [R1+0x638], R14 ;  /* 0x0006380e01007387 */ /* 0x0003e80000100a00 */
[----:B0-----:R-:W2:Y:S04]  /*17140*/  LDL.LU R12, [R1+0x120] ;  /* 0x00012000010c7983 */ /* 0x001ea80000300800 */
[----:B------:R-:W2:Y:S04]  /*17150*/  LDL.LU R13, [R1+0x124] ;  /* 0x00012400010d7983 */ /* 0x000ea80000300800 */
[----:B-1----:R-:W2:Y:S04]  /*17160*/  LDL.LU R14, [R1+0x128] ;  /* 0x00012800010e7983 */ /* 0x002ea80000300800 */
[----:B------:R-:W2:Y:S01]  /*17170*/  LDL.LU R15, [R1+0x12c] ;  /* 0x00012c00010f7983 */ /* 0x000ea20000300800 */
[----:B------:R-:W-:-:S02]  /*17180*/  IMAD.MOV.U32 R10, RZ, RZ, R9 ;  /* 0x000000ffff0a7224 */ /* 0x000fc400078e0009 */
[----:B------:R-:W-:Y:S02]  /*17190*/  IMAD.MOV.U32 R11, RZ, RZ, R8 ;  /* 0x000000ffff0b7224 */ /* 0x000fe400078e0008 */
[----:B------:R-:W3:Y:S05]  /*171a0*/  LDL.LU R8, [R1+0x30] ;  /* 0x0000300001087983 */ /* 0x000eea0000300800 */
[----:B--2---:R-:W-:-:S15]  /*171b0*/  HMMA.16816.F32.BF16 R12, R16, R10, R12 ;  /* 0x0000000a100c723c */ /* 0x004fde000004180c */
[----:B------:R-:W-:-:S04]  /*171c0*/  NOP ;  /* 0x0000000000007918 */ /* 0x000fc80000000000 */
[----:B------:R-:W-:Y:S04]  /*171d0*/  STL.64 [R1+0x5b0], R12 ;  /* 0x0005b00c01007387 */ /* 0x000fe80000100a00 */
[----:B------:R-:W-:Y:S04]  /*171e0*/  STL.64 [R1+0x5b8], R14 ;  /* 0x0005b80e01007387 */ /* 0x000fe80000100a00 */
[----:B------:R-:W3:Y:S04]  /*171f0*/  LDL.LU R9, [R1+0x34] ;  /* 0x0000340001097983 */ /* 0x000ee80000300800 */
[----:B------:R-:W2:Y:S01]  /*17200*/  LDL.LU R10, [R1+0x38] ;  /* 0x00003800010a7983 */ /* 0x000ea20000300800 */
[----:B------:R-:W-:-:S02]  /*17210*/  IMAD.MOV.U32 R11, RZ, RZ, R28 ;  /* 0x000000ffff0b7224 */ /* 0x000fc400078e001c */
[----:B------:R-:W-:Y:S01]  /*17220*/  IMAD.MOV.U32 R6, RZ, RZ, R23 ;  /* 0x000000ffff067224 */ /* 0x000fe200078e0017 */
[----:B------:R-:W4:Y:S01]  /*17230*/  LDL.LU R28, [R1+0xc58] ;  /* 0x000c5800011c7983 */ /* 0x000f220000300800 */
[----:B------:R-:W-:-:S03]  /*17240*/  IMAD.MOV.U32 R7, RZ, RZ, R20 ;  /* 0x000000ffff077224 */ /* 0x000fc600078e0014 */
[----:B--2---:R-:W-:Y:S04]  /*17250*/  STL.64 [R1+0xbd8], R10 ;  /* 0x000bd80a01007387 */ /* 0x004fe80000100a00 */
[----:B---3--:R0:W-:Y:S04]  /*17260*/  STL.64 [R1+0xbd0], R8 ;  /* 0x000bd00801007387 */ /* 0x0081e80000100a00 */
[----:B------:R-:W2:Y:S04]  /*17270*/  LDL.LU R23, [R1+0xc54] ;  /* 0x000c540001177983 */ /* 0x000ea80000300800 */
[----:B------:R-:W3:Y:S04]  /*17280*/  LDL.LU R20, [R1+0xc50] ;  /* 0x000c500001147983 */ /* 0x000ee80000300800 */
[----:B------:R1:W-:Y:S01]  /*17290*/  STL.64 [R1+0xbe0], R6 ;  /* 0x000be00601007387 */ /* 0x0003e20000100a00 */
[----:B0-----:R-:W-:-:S03]  /*172a0*/  IMAD.MOV.U32 R8, RZ, RZ, R21 ;  /* 0x000000ffff087224 */ /* 0x001fc600078e0015 */
[----:B------:R-:W2:Y:S01]  /*172b0*/  LDL.LU R21, [R1+0xc4c] ;  /* 0x000c4c0001157983 */ /* 0x000ea20000300800 */
[----:B------:R-:W-:Y:S02]  /*172c0*/  IMAD.MOV.U32 R10, RZ, RZ, R2 ;  /* 0x000000ffff0a7224 */ /* 0x000fe400078e0002 */
[----:B------:R-:W-:Y:S02]  /*172d0*/  IMAD.MOV.U32 R11, RZ, RZ, R0 ;  /* 0x000000ffff0b7224 */ /* 0x000fe400078e0000 */
[----:B------:R-:W-:Y:S02]  /*172e0*/  IMAD.MOV.U32 R9, RZ, RZ, R29 ;  /* 0x000000ffff097224 */ /* 0x000fe400078e001d */
[----:B-1----:R-:W-:Y:S01]  /*172f0*/  IMAD.MOV.U32 R6, RZ, RZ, R25 ;  /* 0x000000ffff067224 */ /* 0x002fe200078e0019 */
[----:B------:R-:W3:Y:S01]  /*17300*/  LDL.LU R29, [R1+0xc48] ;  /* 0x000c4800011d7983 */ /* 0x000ee20000300800 */
[----:B------:R-:W-:-:S03]  /*17310*/  IMAD.MOV.U32 R7, RZ, RZ, R24 ;  /* 0x000000ffff077224 */ /* 0x000fc600078e0018 */
[----:B------:R-:W3:Y:S04]  /*17320*/  LDL.LU R2, [R1+0xc44] ;  /* 0x000c440001027983 */ /* 0x000ee80000300800 */
[----:B------:R-:W3:Y:S04]  /*17330*/  LDL.LU R0, [R1+0xc40] ;  /* 0x000c400001007983 */ /* 0x000ee80000300800 */
[----:B------:R-:W-:Y:S04]  /*17340*/  STL.64 [R1+0xbf0], R10 ;  /* 0x000bf00a01007387 */ /* 0x000fe80000100a00 */
[----:B------:R2:W-:Y:S04]  /*17350*/  STL.64 [R1+0xbe8], R8 ;  /* 0x000be80801007387 */ /* 0x0005e80000100a00 */
[----:B------:R0:W-:Y:S01]  /*17360*/  STL.64 [R1+0xbf8], R6 ;  /* 0x000bf80601007387 */ /* 0x0001e20000100a00 */
[----:B--2---:R-:W-:-:S03]  /*17370*/  IMAD.MOV.U32 R8, RZ, RZ, R21 ;  /* 0x000000ffff087224 */ /* 0x004fc600078e0015 */
[----:B------:R-:W2:Y:S01]  /*17380*/  LDL.LU R21, [R1+0xc3c] ;  /* 0x000c3c0001157983 */ /* 0x000ea20000300800 */
[----:B------:R-:W-:Y:S02]  /*17390*/  IMAD.MOV.U32 R10, RZ, RZ, R23 ;  /* 0x000000ffff0a7224 */ /* 0x000fe400078e0017 */
[----:B----4-:R-:W-:Y:S02]  /*173a0*/  IMAD.MOV.U32 R11, RZ, RZ, R28 ;  /* 0x000000ffff0b7224 */ /* 0x010fe400078e001c */
[----:B---3--:R-:W-:Y:S02]  /*173b0*/  IMAD.MOV.U32 R9, RZ, RZ, R20 ;  /* 0x000000ffff097224 */ /* 0x008fe400078e0014 */
[----:B0-----:R-:W-:Y:S02]  /*173c0*/  IMAD.MOV.U32 R6, RZ, RZ, R22 ;  /* 0x000000ffff067224 */ /* 0x001fe400078e0016 */
[----:B------:R-:W-:Y:S01]  /*173d0*/  IMAD.MOV.U32 R7, RZ, RZ, R5 ;  /* 0x000000ffff077224 */ /* 0x000fe200078e0005 */
[----:B------:R-:W3:Y:S04]  /*173e0*/  LDL.LU R20, [R1+0xc38] ;  /* 0x000c380001147983 */ /* 0x000ee80000300800 */
[----:B------:R-:W4:Y:S04]  /*173f0*/  LDL.LU R23, [R1+0xc34] ;  /* 0x000c340001177983 */ /* 0x000f280000300800 */
[----:B------:R0:W-:Y:S04]  /*17400*/  STL.64 [R1+0xc08], R10 ;  /* 0x000c080a01007387 */ /* 0x0001e80000100a00 */
[----:B------:R1:W-:Y:S04]  /*17410*/  STL.64 [R1+0xc00], R8 ;  /* 0x000c000801007387 */ /* 0x0003e80000100a00 */
[----:B------:R-:W-:Y:S01]  /*17420*/  STL.64 [R1+0xc10], R6 ;  /* 0x000c100601007387 */ /* 0x000fe20000100a00 */
[----:B0-----:R-:W-:-:S02]  /*17430*/  IMAD.MOV.U32 R10, RZ, RZ, R2 ;  /* 0x000000ffff0a7224 */ /* 0x001fc400078e0002 */
[----:B------:R-:W-:Y:S02]  /*17440*/  IMAD.MOV.U32 R11, RZ, RZ, R29 ;  /* 0x000000ffff0b7224 */ /* 0x000fe400078e001d */
[----:B-1----:R-:W-:Y:S02]  /*17450*/  IMAD.MOV.U32 R9, RZ, RZ, R0 ;  /* 0x000000ffff097224 */ /* 0x002fe400078e0000 */
[----:B--2---:R-:W-:Y:S02]  /*17460*/  IMAD.MOV.U32 R8, RZ, RZ, R21 ;  /* 0x000000ffff087224 */ /* 0x004fe400078e0015 */
[----:B------:R-:W2:Y:S04]  /*17470*/  LDL.LU R21, [R1+0xc30] ;  /* 0x000c300001157983 */ /* 0x000ea80000300800 */
[----:B------:R-:W2:Y:S04]  /*17480*/  LDL.LU R0, [R1+0xc2c] ;  /* 0x000c2c0001007983 */ /* 0x000ea80000300800 */
[----:B------:R-:W2:Y:S04]  /*17490*/  LDL.LU R2, [R1+0xc28] ;  /* 0x000c280001027983 */ /* 0x000ea80000300800 */
[----:B------:R-:W-:Y:S04]  /*174a0*/  STL.64 [R1+0xc20], R10 ;  /* 0x000c200a01007387 */ /* 0x000fe80000100a00 */
[----:B------:R-:W-:Y:S04]  /*174b0*/  STL.64 [R1+0xc18], R8 ;  /* 0x000c180801007387 */ /* 0x000fe80000100a00 */
[----:B------:R-:W2:Y:S04]  /*174c0*/  LDL.LU R12, [R1+0x310] ;  /* 0x00031000010c7983 */ /* 0x000ea80000300800 */
[----:B------:R-:W2:Y:S04]  /*174d0*/  LDL.LU R13, [R1+0x3b0] ;  /* 0x0003b000010d7983 */ /* 0x000ea80000300800 */
[----:B--2---:R0:W-:Y:S04]  /*174e0*/  STL.64 [R1+0xb50], R12 ;  /* 0x000b500c01007387 */ /* 0x0041e80000100a00 */
[----:B0-----:R-:W2:Y:S04]  /*174f0*/  LDL.LU R12, [R1+0x350] ;  /* 0x00035000010c7983 */ /* 0x001ea80000300800 */
        /* <DEDUP_REMOVED lines=21> */
[----:B------:R-:W2:Y:S01]  /*17650*/  LDL.LU R13, [R1+0x574] ;  /* 0x00057400010d7983 */ /* 0x000ea20000300800 */
[----:B------:R-:W-:-:S02]  /*17660*/  IMAD.MOV.U32 R6, RZ, RZ, R4 ;  /* 0x000000ffff067224 */ /* 0x000fc400078e0004 */
[----:B------:R-:W-:Y:S02]  /*17670*/  IMAD.MOV.U32 R7, RZ, RZ, R3 ;  /* 0x000000ffff077224 */ /* 0x000fe400078e0003 */
[----:B----4-:R-:W-:Y:S02]  /*17680*/  IMAD.MOV.U32 R8, RZ, RZ, R23 ;  /* 0x000000ffff087224 */ /* 0x010fe400078e0017 */
[----:B------:R-:W-:Y:S02]  /*17690*/  IMAD.MOV.U32 R9, RZ, RZ, R21 ;  /* 0x000000ffff097224 */ /* 0x000fe400078e0015 */
[----:B---3--:R-:W-:Y:S02]  /*176a0*/  IMAD.MOV.U32 R10, RZ, RZ, R20 ;  /* 0x000000ffff0a7224 */ /* 0x008fe400078e0014 */
[----:B------:R-:W-:Y:S01]  /*176b0*/  IMAD.MOV.U32 R11, RZ, RZ, R0 ;  /* 0x000000ffff0b7224 */ /* 0x000fe200078e0000 */
[----:B--2---:R0:W-:Y:S04]  /*176c0*/  STL.64 [R1+0xb90], R12 ;  /* 0x000b900c01007387 */ /* 0x0041e80000100a00 */
[----:B0-----:R-:W2:Y:S04]  /*176d0*/  LDL.LU R12, [R1+0x390] ;  /* 0x00039000010c7983 */ /* 0x001ea80000300800 */
[----:B------:R-:W2:Y:S01]  /*176e0*/  LDL.LU R13, [R1+0x56c] ;  /* 0x00056c00010d7983 */ /* 0x000ea20000300800 */
[C---:B------:R-:W-:Y:S03]  /*176f0*/  HMMA.16816.F32.BF16 R4, R16.reuse, R6, R8 ;  /* 0x000000061004723c */ /* 0x040fe60000041808 */
[----:B--2---:R0:W-:Y:S04]  /*17700*/  STL.64 [R1+0xb98], R12 ;  /* 0x000b980c01007387 */ /* 0x0041e80000100a00 */
[----:B0-----:R-:W2:Y:S04]  /*17710*/  LDL.LU R12, [R1+0x398] ;  /* 0x00039800010c7983 */ /* 0x001ea80000300800 */
[----:B------:R-:W2:Y:S04]  /*17720*/  LDL.LU R13, [R1+0x564] ;  /* 0x00056400010d7983 */ /* 0x000ea80000300800 */
[----:B------:R-:W3:Y:S04]  /*17730*/  LDL.LU R14, [R1+0x308] ;  /* 0x00030800010e7983 */ /* 0x000ee80000300800 */
[----:B------:R-:W4:Y:S04]  /*17740*/  LDL.LU R15, [R1+0x3b4] ;  /* 0x0003b400010f7983 */ /* 0x000f280000300800 */
[----:B------:R-:W2:Y:S04]  /*17750*/  LDL.LU R24, [R1+0x300] ;  /* 0x0003000001187983 */ /* 0x000ea80000300800 */
        /* <DEDUP_REMOVED lines=9> */
[----:B------:R-:W2:Y:S04]  /*177f0*/  LDL.LU.64 R10, [R1+0xc20] ;  /* 0x000c2000010a7983 */ /* 0x000ea80000300a00 */
[----:B------:R-:W2:Y:S04]  /*17800*/  LDL.LU.64 R8, [R1+0xc18] ;  /* 0x000c180001087983 */ /* 0x000ea80000300a00 */
        /* <DEDUP_REMOVED lines=22> */
[----:B------:R-:W2:-:S15]  /*17970*/  LDL.LU.64 R10, [R1+0xbc0] ;  /* 0x000bc000010a7983 */ /* 0x000e9e0000300a00 */
[----:B------:R-:W-:Y:S02]  /*17980*/  NOP ;  /* 0x0000000000007918 */ /* 0x000fe40000000000 */
[----:B------:R-:W-:Y:S04]  /*17990*/  STL.64 [R1+0x5e0], R4 ;  /* 0x0005e00401007387 */ /* 0x000fe80000100a00 */
[----:B------:R0:W-:Y:S04]  /*179a0*/  STL.64 [R1+0x5e8], R6 ;  /* 0x0005e80601007387 */ /* 0x0001e80000100a00 */
[----:B0-----:R-:W2:Y:S04]  /*179b0*/  LDL.LU.64 R6, [R1+0xbb8] ;  /* 0x000bb80001067983 */ /* 0x001ea80000300a00 */
[----:B------:R-:W2:Y:S02]  /*179c0*/  LDL.LU.64 R4, [R1+0xbb0] ;  /* 0x000bb00001047983 */ /* 0x000ea40000300a00 */
[----:B--2---:R-:W-:Y:S02]  /*179d0*/  HMMA.16816.F32.BF16 R4, R16, R10, R4 ;  /* 0x0000000a1004723c */ /* 0x004fe40000041804 */
[----:B------:R-:W2:Y:S04]  /*179e0*/  LDL.LU.64 R10, [R1+0xba8] ;  /* 0x000ba800010a7983 */ /* 0x000ea80000300a00 */
[----:B------:R-:W2:Y:S01]  /*179f0*/  LDL.LU.64 R8, [R1+0xba0] ;  /* 0x000ba00001087983 */ /* 0x000ea20000300a00 */
[----:B------:R-:W-:-:S04]  /*17a00*/  LOP3.LUT R13, R13, R12, RZ, 0x3c, !PT ;  /* 0x0000000c0d0d7212 */ /* 0x000fc800078e3cff */
[----:B------:R-:W-:-:S08]  /*17a10*/  LOP3.LUT R12, R13, R12, RZ, 0x3c, !PT ;  /* 0x0000000c0d0c7212 */ /* 0x000fd000078e3cff */
[----:B------:R0:W-:Y:S04]  /*17a20*/  STL.64 [R1+0x5d0], R4 ;  /* 0x0005d00401007387 */ /* 0x0001e80000100a00 */
[----:B------:R1:W-:Y:S04]  /*17a30*/  STL.64 [R1+0x5d8], R6 ;  /* 0x0005d80601007387 */ /* 0x0003e80000100a00 */
[----:B0-----:R-:W3:Y:S04]  /*17a40*/  LDL.LU R4, [R1+0x320] ;  /* 0x0003200001047983 */ /* 0x001ee80000300800 */
[----:B------:R-:W3:Y:S04]  /*17a50*/  LDL.LU R5, [R1+0x3a8] ;  /* 0x0003a80001057983 */ /* 0x000ee80000300800 */
[----:B-1----:R-:W3:Y:S04]  /*17a60*/  LDL.LU R6, [R1+0x318] ;  /* 0x0003180001067983 */ /* 0x002ee80000300800 */
[----:B------:R-:W3:Y:S01]  /*17a70*/  LDL.LU R7, [R1+0x3ac] ;  /* 0x0003ac0001077983 */ /* 0x000ee20000300800 */
[----:B------:R-:W-:Y:S01]  /*17a80*/  LOP3.LUT R13, R13, R12, RZ, 0x3c, !PT ;  /* 0x0000000c0d0d7212 */ /* 0x000fe200078e3cff */
[----:B--2---:R-:W-:Y:S02]  /*17a90*/  HMMA.16816.F32.BF16 R8, R16, R26, R8 ;  /* 0x0000001a1008723c */ /* 0x004fe40000041808 */
[----:B------:R-:W2:Y:S04]  /*17aa0*/  LDL.LU R16, [R1+0x348] ;  /* 0x0003480001107983 */ /* 0x000ea80000300800 */
[----:B------:R-:W2:-:S13]  /*17ab0*/  LDL.LU R17, [R1+0x54c] ;  /* 0x00054c0001117983 */ /* 0x000e9a0000300800 */
[----:B------:R0:W-:Y:S04]  /*17ac0*/  STL.64 [R1+0x5c0], R8 ;  /* 0x0005c00801007387 */ /* 0x0001e80000100a00 */
[----:B------:R1:W-:Y:S04]  /*17ad0*/  STL.64 [R1+0x5c8], R10 ;  /* 0x0005c80a01007387 */ /* 0x0003e80000100a00 */
[----:B------:R-:W2:Y:S04]  /*17ae0*/  LDL.LU R18, [R1+0x340] ;  /* 0x0003400001127983 */ /* 0x000ea80000300800 */
[----:B------:R-:W2:Y:S04]  /*17af0*/  LDL.LU R19, [R1+0x544] ;  /* 0x0005440001137983 */ /* 0x000ea80000300800 */
[----:B------:R-:W2:Y:S04]  /*17b00*/  LDL.LU R26, [R1+0x338] ;  /* 0x00033800011a7983 */ /* 0x000ea80000300800 */
[----:B------:R-:W2:Y:S04]  /*17b10*/  LDL.LU R27, [R1+0x39c] ;  /* 0x00039c00011b7983 */ /* 0x000ea80000300800 */
[----:B0-----:R-:W2:Y:S04]  /*17b20*/  LDL.LU R8, [R1+0x330] ;  /* 0x0003300001087983 */ /* 0x001ea80000300800 */
[----:B------:R-:W2:Y:S04]  /*17b30*/  LDL.LU R9, [R1+0x3a0] ;  /* 0x0003a00001097983 */ /* 0x000ea80000300800 */
[----:B-1----:R-:W2:Y:S04]  /*17b40*/  LDL.LU R10, [R1+0x328] ;  /* 0x00032800010a7983 */ /* 0x002ea80000300800 */
[----:B------:R-:W2:Y:S04]  /*17b50*/  LDL.LU R11, [R1+0x3a4] ;  /* 0x0003a400010b7983 */ /* 0x000ea80000300800 */
[----:B------:R0:W-:Y:S04]  /*17b60*/  STL.64 [R1+0x130], R12 ;  /* 0x0001300c01007387 */ /* 0x0001e80000100a00 */
[----:B0-----:R-:W2:Y:S02]  /*17b70*/  LDL.LU.64 R12, [R1+0xb98] ;  /* 0x000b9800010c7983 */ /* 0x001ea40000300a00 */
[----:B--2---:R-:W-:-:S04]  /*17b80*/  LOP3.LUT R13, R13, R12, RZ, 0x3c, !PT ;  /* 0x0000000c0d0d7212 */ /* 0x004fc800078e3cff */
[----:B------:R-:W-:-:S04]  /*17b90*/  LOP3.LUT R12, R13, R12, RZ, 0x3c, !PT ;  /* 0x0000000c0d0c7212 */ /* 0x000fc800078e3cff */
[----:B------:R-:W-:-:S05]  /*17ba0*/  LOP3.LUT R13, R13, R12, RZ, 0x3c, !PT ;  /* 0x0000000c0d0d7212 */ /* 0x000fca00078e3cff */
        /* <DEDUP_REMOVED lines=36> */
[----:B0-----:R-:W2:Y:S01]  /*17df0*/  LDL.LU.64 R12, [R1+0xb58] ;  /* 0x000b5800010c7983 */ /* 0x001ea20000300a00 */
[----:B------:R-:W-:-:S04]  /*17e00*/  LOP3.LUT R17, R17, R16, RZ, 0x3c, !PT ;  /* 0x0000001011117212 */ /* 0x000fc800078e3cff */
[----:B------:R-:W-:Y:S02]  /*17e10*/  LOP3.LUT R16, R17, R16, RZ, 0x3c, !PT ;  /* 0x0000001011107212 */ /* 0x000fe400078e3cff */
[----:B--2---:R-:W-:-:S04]  /*17e20*/  LOP3.LUT R13, R13, R12, RZ, 0x3c, !PT ;  /* 0x0000000c0d0d7212 */ /* 0x004fc800078e3cff */
[----:B------:R-:W-:-:S04]  /*17e30*/  LOP3.LUT R12, R13, R12, RZ, 0x3c, !PT ;  /* 0x0000000c0d0c7212 */ /* 0x000fc800078e3cff */
[----:B------:R-:W-:-:S05]  /*17e40*/  LOP3.LUT R13, R13, R12, RZ, 0x3c, !PT ;  /* 0x0000000c0d0d7212 */ /* 0x000fca00078e3cff */
[----:B------:R0:W-:Y:S04]  /*17e50*/  STL.64 [R1+0xe8], R12 ;  /* 0x0000e80c01007387 */ /* 0x0001e80000100a00 */
[----:B0-----:R-:W2:Y:S01]  /*17e60*/  LDL.LU.64 R12, [R1+0xb50] ;  /* 0x000b5000010c7983 */ /* 0x001ea20000300a00 */
[----:B------:R-:W-:Y:S02]  /*17e70*/  LOP3.LUT R17, R17, R16, RZ, 0x3c, !PT ;  /* 0x0000001011117212 */ /* 0x000fe400078e3cff */
[----:B------:R-:W-:Y:S02]  /*17e80*/  LOP3.LUT R11, R11, R10, RZ, 0x3c, !PT ;  /* 0x0000000a0b0b7212 */ /* 0x000fe400078e3cff */
[----:B---3--:R-:W-:Y:S01]  /*17e90*/  LOP3.LUT R7, R7, R6, RZ, 0x3c, !PT ;  /* 0x0000000607077212 */ /* 0x008fe200078e3cff */
[----:B------:R0:W-:Y:S01]  /*17ea0*/  STL.64 [R1+0xe0], R16 ;  /* 0x0000e01001007387 */ /* 0x0001e20000100a00 */
[----:B------:R-:W-:-:S02]  /*17eb0*/  LOP3.LUT R10, R11, R10, RZ, 0x3c, !PT ;  /* 0x0000000a0b0a7212 */ /* 0x000fc400078e3cff */
[----:B------:R-:W-:Y:S02]  /*17ec0*/  LOP3.LUT R6, R7, R6, RZ, 0x3c, !PT ;  /* 0x0000000607067212 */ /* 0x000fe400078e3cff */
[----:B------:R-:W-:Y:S01]  /*17ed0*/  LOP3.LUT R11, R11, R10, RZ, 0x3c, !PT ;  /* 0x0000000a0b0b7212 */ /* 0x000fe200078e3cff */
[----:B0-----:R-:W-:Y:S02]  /*17ee0*/  IMAD.MOV.U32 R16, RZ, RZ, R19 ;  /* 0x000000ffff107224 */ /* 0x001fe400078e0013 */
[----:B------:R-:W-:Y:S02]  /*17ef0*/  IMAD.MOV.U32 R17, RZ, RZ, R18 ;  /* 0x000000ffff117224 */ /* 0x000fe400078e0012 */
[----:B------:R-:W-:Y:S02]  /*17f00*/  IMAD.MOV.U32 R18, RZ, RZ, R27 ;  /* 0x000000ffff127224 */ /* 0x000fe400078e001b */
[----:B------:R-:W-:Y:S01]  /*17f10*/  IMAD.MOV.U32 R19, RZ, RZ, R26 ;  /* 0x000000ffff137224 */ /* 0x000fe200078e001a */
[----:B------:R0:W-:Y:S04]  /*17f20*/  STL.64 [R1+0xd8], R16 ;  /* 0x0000d81001007387 */ /* 0x0001e80000100a00 */
[----:B------:R-:W-:Y:S01]  /*17f30*/  STL.64 [R1+0xd0], R18 ;  /* 0x0000d01201007387 */ /* 0x000fe20000100a00 */
[----:B------:R-:W-:Y:S01]  /*17f40*/  LOP3.LUT R7, R7, R6, RZ, 0x3c, !PT ;  /* 0x0000000607077212 */ /* 0x000fe200078e3cff */
[----:B0-----:R-:W-:-:S02]  /*17f50*/  IMAD.MOV.U32 R16, RZ, RZ, R9 ;  /* 0x000000ffff107224 */ /* 0x001fc400078e0009 */
[----:B------:R-:W-:Y:S02]  /*17f60*/  IMAD.MOV.U32 R17, RZ, RZ, R8 ;  /* 0x000000ffff117224 */ /* 0x000fe400078e0008 */
[----:B------:R-:W-:Y:S02]  /*17f70*/  IMAD.MOV.U32 R8, RZ, RZ, R5 ;  /* 0x000000ffff087224 */ /* 0x000fe400078e0005 */
[----:B------:R-:W-:Y:S01]  /*17f80*/  IMAD.MOV.U32 R9, RZ, RZ, R4 ;  /* 0x000000ffff097224 */ /* 0x000fe200078e0004 */
[----:B------:R-:W-:Y:S04]  /*17f90*/  STL.64 [R1+0xc8], R16 ;  /* 0x0000c81001007387 */ /* 0x000fe80000100a00 */
[----:B------:R-:W-:Y:S04]  /*17fa0*/  STL.64 [R1+0xc0], R10 ;  /* 0x0000c00a01007387 */ /* 0x000fe80000100a00 */
[----:B------:R4:W-:Y:S04]  /*17fb0*/  STL.64 [R1+0xb8], R8 ;  /* 0x0000b80801007387 */ /* 0x0009e80000100a00 */
[----:B------:R0:W-:Y:S01]  /*17fc0*/  STL.64 [R1+0xb0], R6 ;  /* 0x0000b00601007387 */ /* 0x0001e20000100a00 */
[----:B----4-:R-:W-:-:S02]  /*17fd0*/  IMAD.MOV.U32 R8, RZ, RZ, R15 ;  /* 0x000000ffff087224 */ /* 0x010fc400078e000f */
[----:B------:R-:W-:Y:S02]  /*17fe0*/  IMAD.MOV.U32 R9, RZ, RZ, R14 ;  /* 0x000000ffff097224 */ /* 0x000fe400078e000e */
[----:B0-----:R-:W-:Y:S02]  /*17ff0*/  IMAD.MOV.U32 R6, RZ, RZ, R25 ;  /* 0x000000ffff067224 */ /* 0x001fe400078e0019 */
[----:B------:R-:W-:Y:S02]  /*18000*/  IMAD.MOV.U32 R7, RZ, RZ, R24 ;  /* 0x000000ffff077224 */ /* 0x000fe400078e0018 */
[----:B--2---:R-:W-:Y:S02]  /*18010*/  IMAD.MOV.U32 R4, RZ, RZ, R13 ;  /* 0x000000ffff047224 */ /* 0x004fe400078e000d */
[----:B------:R-:W-:-:S05]  /*18020*/  IMAD.MOV.U32 R5, RZ, RZ, R12 ;  /* 0x000000ffff057224 */ /* 0x000fca00078e000c */
[----:B------:R0:W-:Y:S04]  /*18030*/  STL.64 [R1+0xa8], R4 ;  /* 0x0000a80401007387 */ /* 0x0001e80000100a00 */
[----:B------:R1:W-:Y:S04]  /*18040*/  STL.64 [R1+0xa0], R8 ;  /* 0x0000a00801007387 */ /* 0x0003e80000100a00 */
[----:B------:R2:W-:Y:S01]  /*18050*/  STL.64 [R1+0x98], R6 ;  /* 0x0000980601007387 */ /* 0x0005e20000100a00 */
[----:B0-----:R-:W-:Y:S02]  /*18060*/  IMAD.MOV.U32 R4, RZ, RZ, R22 ;  /* 0x000000ffff047224 */ /* 0x001fe400078e0016 */
[----:B------:R-:W-:-:S02]  /*18070*/  IMAD.MOV.U32 R5, RZ, RZ, R3 ;  /* 0x000000ffff057224 */ /* 0x000fc400078e0003 */
[----:B-1----:R-:W-:Y:S02]  /*18080*/  IMAD.MOV.U32 R8, RZ, RZ, R29 ;  /* 0x000000ffff087224 */ /* 0x002fe400078e001d */
[----:B------:R-:W-:Y:S02]  /*18090*/  IMAD.MOV.U32 R9, RZ, RZ, R28 ;  /* 0x000000ffff097224 */ /* 0x000fe400078e001c */
[----:B--2---:R-:W-:Y:S02]  /*180a0*/  IMAD.MOV.U32 R6, RZ, RZ, R0 ;  /* 0x000000ffff067224 */ /* 0x004fe400078e0000 */
[----:B------:R-:W-:Y:S01]  /*180b0*/  IMAD.MOV.U32 R7, RZ, RZ, R23 ;  /* 0x000000ffff077224 */ /* 0x000fe200078e0017 */
[----:B------:R0:W-:Y:S04]  /*180c0*/  STL.64 [R1+0x90], R4 ;  /* 0x0000900401007387 */ /* 0x0001e80000100a00 */
[----:B------:R-:W-:Y:S04]  /*180d0*/  STL.64 [R1+0x88], R8 ;  /* 0x0000880801007387 */ /* 0x000fe80000100a00 */
[----:B------:R-:W2:Y:S04]  /*180e0*/  LDL.LU R23, [R1+0x2d8] ;  /* 0x0002d80001177983 */ /* 0x000ea80000300800 */
[----:B------:R-:W-:Y:S04]  /*180f0*/  STL.64 [R1+0x80], R6 ;  /* 0x0000800601007387 */ /* 0x000fe80000100a00 */
[----:B------:R-:W3:Y:S01]  /*18100*/  LDL.LU R0, [R1+0x3cc] ;  /* 0x0003cc0001007983 */ /* 0x000ee20000300800 */
[----:B0-----:R-:W-:-:S02]  /*18110*/  IMAD.MOV.U32 R4, RZ, RZ, R21 ;  /* 0x000000ffff047224 */ /* 0x001fc400078e0015 */
[----:B------:R-:W-:-:S05]  /*18120*/  IMAD.MOV.U32 R5, RZ, RZ, R20 ;  /* 0x000000ffff057224 */ /* 0x000fca00078e0014 */
[----:B------:R-:W-:Y:S04]  /*18130*/  STL.64 [R1+0x78], R4 ;  /* 0x0000780401007387 */ /* 0x000fe80000100a00 */
[----:B------:R-:W4:Y:S04]  /*18140*/  LDL.LU R16, [R1+0x3f0] ;  /* 0x0003f00001107983 */ /* 0x000f280000300800 */
[----:B------:R-:W2:Y:S04]  /*18150*/  LDL.LU R20, [R1+0x288] ;  /* 0x0002880001147983 */ /* 0x000ea80000300800 */
[----:B------:R-:W2:Y:S04]  /*18160*/  LDL.LU R21, [R1+0x3f4] ;  /* 0x0003f40001157983 */ /* 0x000ea80000300800 */
[----:B--2---:R0:W-:Y:S04]  /*18170*/  STL.64 [R1+0xb08], R20 ;  /* 0x000b081401007387 */ /* 0x0041e80000100a00 */
[----:B0-----:R-:W2:Y:S04]  /*18180*/  LDL.LU R20, [R1+0x3ec] ;  /* 0x0003ec0001147983 */ /* 0x001ea80000300800 */
[----:B------:R-:W2:Y:S04]  /*18190*/  LDL.LU R21, [R1+0x290] ;  /* 0x0002900001157983 */ /* 0x000ea80000300800 */
[----:B--2---:R0:W-:Y:S04]  /*181a0*/  STL [R1+0xb10], R21 ;  /* 0x000b101501007387 */ /* 0x0041e80000100800 */
[----:B0-----:R-:W2:Y:S04]  /*181b0*/  LDL.LU R21, [R1+0x298] ;  /* 0x0002980001157983 */ /* 0x001ea80000300800 */
        /* <DEDUP_REMOVED lines=18> */
[----:B---3--:R-:W-:-:S02]  /*182e0*/  IMAD.MOV.U32 R10, RZ, RZ, R0 ;  /* 0x000000ffff0a7224 */ /* 0x008fc400078e0000 */
[----:B------:R-:W-:Y:S01]  /*182f0*/  IMAD.MOV.U32 R11, RZ, RZ, R23 ;  /* 0x000000ffff0b7224 */ /* 0x000fe200078e0017 */
[----:B--2---:R0:W-:Y:S04]  /*18300*/  STL.64 [R1+0xb48], R20 ;  /* 0x000b481401007387 */ /* 0x0041e80000100a00 */
[----:B0-----:R-:W2:Y:S04]  /*18310*/  LDL.LU R20, [R1+0x2d0] ;  /* 0x0002d00001147983 */ /* 0x001ea80000300800 */
[----:B------:R-:W2:Y:S04]  /*18320*/  LDL.LU R21, [R1+0x3d0] ;  /* 0x0003d00001157983 */ /* 0x000ea80000300800 */
        /* <DEDUP_REMOVED lines=12> */
[----:B------:R0:W-:Y:S04]  /*183f0*/  STL.64 [R1+0x70], R10 ;  /* 0x0000700a01007387 */ /* 0x0001e80000100a00 */
[----:B------:R-:W3:Y:S04]  /*18400*/  LDL.LU R7, [R1+0x410] ;  /* 0x0004100001077983 */ /* 0x000ee80000300800 */
[----:B0-----:R-:W3:Y:S04]  /*18410*/  LDL.LU R10, [R1+0x248] ;  /* 0x00024800010a7983 */ /* 0x001ee80000300800 */
        /* <DEDUP_REMOVED lines=45> */
[----:B0-----:R-:W2:Y:S04]  /*186f0*/  LDL.LU.64 R20, [R1+0xb18] ;  /* 0x000b180001147983 */ /* 0x001ea80000300a00 */
[----:B--2---:R0:W-:Y:S04]  /*18700*/  STL.64 [R1+0x30], R20 ;  /* 0x0000301401007387 */ /* 0x0041e80000100a00 */
[----:B0-----:R-:W2:Y:S01]  /*18710*/  LDL.LU R21, [R1+0xb10] ;  /* 0x000b100001157983 */ /* 0x001ea20000300800 */
[----:B----4-:R-:W-:-:S05]  /*18720*/  IMAD.MOV.U32 R20, RZ, RZ, R16 ;  /* 0x000000ffff147224 */ /* 0x010fca00078e0010 */
[----:B--2---:R0:W-:Y:S04]  /*18730*/  STL.64 [R1+0x28], R20 ;  /* 0x0000281401007387 */ /* 0x0041e80000100a00 */
[----:B0-----:R-:W2:Y:S02]  /*18740*/  LDL.LU.64 R20, [R1+0xb08] ;  /* 0x000b080001147983 */ /* 0x001ea40000300a00 */
[----:B--2---:R-:W-:-:S04]  /*18750*/  LOP3.LUT R21, R21, R20, RZ, 0x3c, !PT ;  /* 0x0000001415157212 */ /* 0x004fc800078e3cff */
[----:B------:R-:W-:-:S04]  /*18760*/  LOP3.LUT R20, R21, R20, RZ, 0x3c, !PT ;  /* 0x0000001415147212 */ /* 0x000fc800078e3cff */
[----:B------:R-:W-:-:S05]  /*18770*/  LOP3.LUT R21, R21, R20, RZ, 0x3c, !PT ;  /* 0x0000001415157212 */ /* 0x000fca00078e3cff */
[----:B------:R0:W-:Y:S04]  /*18780*/  STL.64 [R1+0x20], R20 ;  /* 0x0000201401007387 */ /* 0x0001e80000100a00 */
[----:B0-----:R-:W2:Y:S01]  /*18790*/  LDL.LU.64 R20, [R1+0xb00] ;  /* 0x000b000001147983 */ /* 0x001ea20000300a00 */
[-C--:B---3--:R-:W-:Y:S01]  /*187a0*/  LOP3.LUT R29, R29, R28.reuse, RZ, 0x3c, !PT ;  /* 0x0000001c1d1d7212 */ /* 0x088fe200078e3cff */
[----:B------:R-:W-:Y:S02]  /*187b0*/  IMAD.MOV.U32 R16, RZ, RZ, R18 ;  /* 0x000000ffff107224 */ /* 0x000fe400078e0012 */
[----:B------:R-:W-:Y:S01]  /*187c0*/  IMAD.MOV.U32 R18, RZ, RZ, R26 ;  /* 0x000000ffff127224 */ /* 0x000fe200078e001a */
[----:B------:R-:W-:Y:S02]  /*187d0*/  LOP3.LUT R28, R29, R28, RZ, 0x3c, !PT ;  /* 0x0000001c1d1c7212 */ /* 0x000fe400078e3cff */
[----:B------:R-:W-:Y:S01]  /*187e0*/  LOP3.LUT R7, R7, R6, RZ, 0x3c, !PT ;  /* 0x0000000607077212 */ /* 0x000fe200078e3cff */
[----:B------:R0:W-:Y:S01]  /*187f0*/  STL.64 [R1+0x18], R16 ;  /* 0x0000181001007387 */ /* 0x0001e20000100a00 */
[----:B------:R-:W-:-:S02]  /*18800*/  LOP3.LUT R29, R29, R28, RZ, 0x3c, !PT ;  /* 0x0000001c1d1d7212 */ /* 0x000fc400078e3cff */
[C---:B------:R-:W-:Y:S01]  /*18810*/  LOP3.LUT R6, R7.reuse, R6, RZ, 0x3c, !PT ;  /* 0x0000000607067212 */ /* 0x040fe200078e3cff */
[----:B------:R1:W-:Y:S01]  /*18820*/  STL.64 [R1+0x10], R18 ;  /* 0x0000101201007387 */ /* 0x0003e20000100a00 */
[----:B0-----:R-:W-:Y:S02]  /*18830*/  IMAD.MOV.U32 R16, RZ, RZ, R8 ;  /* 0x000000ffff107224 */ /* 0x001fe400078e0008 */
[----:B------:R-:W-:Y:S02]  /*18840*/  IMAD.MOV.U32 R17, RZ, RZ, R27 ;  /* 0x000000ffff117224 */ /* 0x000fe400078e001b */
[----:B------:R-:W-:Y:S02]  /*18850*/  IMAD.MOV.U32 R8, RZ, RZ, R4 ;  /* 0x000000ffff087224 */ /* 0x000fe400078e0004 */
[----:B------:R-:W-:Y:S01]  /*18860*/  IMAD.MOV.U32 R4, RZ, RZ, R5 ;  /* 0x000000ffff047224 */ /* 0x000fe200078e0005 */
[----:B------:R-:W-:Y:S01]  /*18870*/  LOP3.LUT R7, R7, R6, RZ, 0x3c, !PT ;  /* 0x0000000607077212 */ /* 0x000fe200078e3cff */
[----:B------:R-:W-:Y:S04]  /*18880*/  STL.64 [R1+0x8], R16 ;  /* 0x0000081001007387 */ /* 0x000fe80000100a00 */
[----:B------:R-:W-:Y:S04]  /*18890*/  STL.64 [R1+0x8b8], R28 ;  /* 0x0008b81c01007387 */ /* 0x000fe80000100a00 */
[----:B------:R0:W-:Y:S01]  /*188a0*/  STL.64 [R1], R8 ;  /* 0x0000000801007387 */ /* 0x0001e20000100a00 */
[----:B-1----:R-:W-:-:S02]  /*188b0*/  IMAD.MOV.U32 R18, RZ, RZ, R0 ;  /* 0x000000ffff127224 */ /* 0x002fc400078e0000 */
[----:B------:R-:W-:Y:S02]  /*188c0*/  IMAD.MOV.U32 R19, RZ, RZ, R23 ;  /* 0x000000ffff137224 */ /* 0x000fe400078e0017 */
[----:B0-----:R-:W-:Y:S02]  /*188d0*/  IMAD.MOV.U32 R8, RZ, RZ, R11 ;  /* 0x000000ffff087224 */ /* 0x001fe400078e000b */
[----:B------:R-:W-:Y:S02]  /*188e0*/  IMAD.MOV.U32 R9, RZ, RZ, R10 ;  /* 0x000000ffff097224 */ /* 0x000fe400078e000a */
[----:B------:R-:W-:Y:S02]  /*188f0*/  IMAD.MOV.U32 R10, RZ, RZ, R13 ;  /* 0x000000ffff0a7224 */ /* 0x000fe400078e000d */
[----:B------:R-:W-:Y:S02]  /*18900*/  IMAD.MOV.U32 R11, RZ, RZ, R12 ;  /* 0x000000ffff0b7224 */ /* 0x000fe400078e000c */
[----:B------:R-:W-:-:S02]  /*18910*/  IMAD.MOV.U32 R12, RZ, RZ, R15 ;  /* 0x000000ffff0c7224 */ /* 0x000fc400078e000f */
[----:B------:R-:W-:Y:S02]  /*18920*/  IMAD.MOV.U32 R13, RZ, RZ, R14 ;  /* 0x000000ffff0d7224 */ /* 0x000fe400078e000e */
[----:B------:R-:W-:Y:S02]  /*18930*/  IMAD.MOV.U32 R14, RZ, RZ, R25 ;  /* 0x000000ffff0e7224 */ /* 0x000fe400078e0019 */
[----:B------:R-:W-:Y:S02]  /*18940*/  IMAD.MOV.U32 R15, RZ, RZ, R24 ;  /* 0x000000ffff0f7224 */ /* 0x000fe400078e0018 */
[----:B------:R-:W-:Y:S02]  /*18950*/  IMAD.MOV.U32 R16, RZ, RZ, R22 ;  /* 0x000000ffff107224 */ /* 0x000fe400078e0016 */
[----:B------:R-:W-:Y:S02]  /*18960*/  IMAD.MOV.U32 R17, RZ, RZ, R3 ;  /* 0x000000ffff117224 */ /* 0x000fe400078e0003 */
[----:B--2---:R-:W-:-:S02]  /*18970*/  IMAD.MOV.U32 R5, RZ, RZ, R20 ;  /* 0x000000ffff057224 */ /* 0x004fc400078e0014 */
[----:B------:R-:W2:Y:S04]  /*18980*/  LDL.LU R20, [R1+0xaf8] ;  /* 0x000af80001147983 */ /* 0x000ea80000300800 */
[----:B------:R-:W-:Y:S04]  /*18990*/  STL.64 [R1+0x8c0], R4 ;  /* 0x0008c00401007387 */ /* 0x000fe80000100a00 */
[----:B------:R-:W-:Y:S04]  /*189a0*/  STL.64 [R1+0x8c8], R6 ;  /* 0x0008c80601007387 */ /* 0x000fe80000100a00 */
[----:B------:R-:W-:Y:S04]  /*189b0*/  STL.64 [R1+0x8d0], R8 ;  /* 0x0008d00801007387 */ /* 0x000fe80000100a00 */
[----:B------:R-:W-:Y:S04]  /*189c0*/  STL.64 [R1+0x8d8], R10 ;  /* 0x0008d80a01007387 */ /* 0x000fe80000100a00 */
[----:B------:R-:W-:Y:S04]  /*189d0*/  STL.64 [R1+0x8e0], R12 ;  /* 0x0008e00c01007387 */ /* 0x000fe80000100a00 */
[----:B------:R-:W-:Y:S04]  /*189e0*/  STL.64 [R1+0x8e8], R14 ;  /* 0x0008e80e01007387 */ /* 0x000fe80000100a00 */
[----:B------:R-:W-:Y:S04]  /*189f0*/  STL.64 [R1+0x8f0], R16 ;  /* 0x0008f01001007387 */ /* 0x000fe80000100a00 */
[----:B------:R0:W-:Y:S04]  /*18a00*/  STL.64 [R1+0x8f8], R18 ;  /* 0x0008f81201007387 */ /* 0x0001e80000100a00 */
[----:B------:R-:W3:Y:S04]  /*18a10*/  LDL.LU R24, [R1+0x210] ;  /* 0x0002100001187983 */ /* 0x000ee80000300800 */
[----:B------:R-:W3:Y:S04]  /*18a20*/  LDL.LU R25, [R1+0x430] ;  /* 0x0004300001197983 */ /* 0x000ee80000300800 */
[----:B------:R-:W4:Y:S04]  /*18a30*/  LDL.LU R26, [R1+0x208] ;  /* 0x00020800011a7983 */ /* 0x000f280000300800 */
[----:B------:R-:W4:Y:S04]  /*18a40*/  LDL.LU R27, [R1+0x434] ;  /* 0x00043400011b7983 */ /* 0x000f280000300800 */
        /* <DEDUP_REMOVED lines=38> */
[----:B---3--:R-:W-:-:S03]  /*18cb0*/  LOP3.LUT R25, R25, R24, RZ, 0x3c, !PT ;  /* 0x0000001819197212 */ /* 0x008fc600078e3cff */
        /* <DEDUP_REMOVED lines=17> */
[----:B----4-:R-:W-:-:S03]  /*18dd0*/  LOP3.LUT R27, R27, R26, RZ, 0x3c, !PT ;  /* 0x0000001a1b1b7212 */ /* 0x010fc600078e3cff */
[----:B------:R-:W4:Y:S01]  /*18de0*/  LDL.LU R28, [R1+0x234] ;  /* 0x00023400011c7983 */ /* 0x000f220000300800 */
[----:B------:R-:W-:Y:S01]  /*18df0*/  LOP3.LUT R24, R25, R24, RZ, 0x3c, !PT ;  /* 0x0000001819187212 */ /* 0x000fe200078e3cff */
[----:B------:R-:W-:Y:S02]  /*18e00*/  IMAD.MOV.U32 R22, RZ, RZ, R20 ;  /* 0x000000ffff167224 */ /* 0x000fe400078e0014 */
[----:B------:R-:W-:Y:S01]  /*18e10*/  IMAD.MOV.U32 R23, RZ, RZ, R21 ;  /* 0x000000ffff177224 */ /* 0x000fe200078e0015 */
[----:B------:R-:W3:Y:S04]  /*18e20*/  LDL.LU R29, [R1+0x4a0] ;  /* 0x0004a000011d7983 */ /* 0x000ee80000300800 */
[----:B------:R-:W3:Y:S04]  /*18e30*/  LDL.LU R3, [R1+0x23c] ;  /* 0x00023c0001037983 */ /* 0x000ee80000300800 */
[----:B------:R-:W3:Y:S01]  /*18e40*/  LDL.LU R0, [R1+0x4a4] ;  /* 0x0004a40001007983 */ /* 0x000ee20000300800 */
[----:B------:R-:W-:-:S03]  /*18e50*/  LOP3.LUT R26, R27, R26, RZ, 0x3c, !PT ;  /* 0x0000001a1b1a7212 */ /* 0x000fc600078e3cff */
[----:B------:R-:W3:Y:S01]  /*18e60*/  LDL.LU R20, [R1+0x244] ;  /* 0x0002440001147983 */ /* 0x000ee20000300800 */
[----:B------:R-:W-:-:S03]  /*18e70*/  LOP3.LUT R25, R25, R24, RZ, 0x3c, !PT ;  /* 0x0000001819197212 */ /* 0x000fc600078e3cff */
[----:B------:R-:W3:Y:S04]  /*18e80*/  LDL.LU R21, [R1+0x4a8] ;  /* 0x0004a80001157983 */ /* 0x000ee80000300800 */
[----:B------:R0:W-:Y:S01]  /*18e90*/  STL.64 [R1+0x900], R22 ;  /* 0x0009001601007387 */ /* 0x0001e20000100a00 */
[----:B------:R-:W-:-:S03]  /*18ea0*/  LOP3.LUT R27, R27, R26, RZ, 0x3c, !PT ;  /* 0x0000001a1b1b7212 */ /* 0x000fc600078e3cff */
[----:B0-----:R-:W3:Y:S04]  /*18eb0*/  LDL.LU R22, [R1+0x1ec] ;  /* 0x0001ec0001167983 */ /* 0x001ee80000300800 */
[----:B------:R-:W3:Y:S04]  /*18ec0*/  LDL.LU R23, [R1+0x474] ;  /* 0x0004740001177983 */ /* 0x000ee80000300800 */
[----:B------:R0:W-:Y:S04]  /*18ed0*/  STL.64 [R1+0x908], R24 ;  /* 0x0009081801007387 */ /* 0x0001e80000100a00 */
[----:B0-----:R-:W3:Y:S04]  /*18ee0*/  LDL.LU R24, [R1+0x1e4] ;  /* 0x0001e40001187983 */ /* 0x001ee80000300800 */
[----:B------:R-:W3:Y:S04]  /*18ef0*/  LDL.LU R25, [R1+0x470] ;  /* 0x0004700001197983 */ /* 0x000ee80000300800 */
[----:B------:R0:W-:Y:S04]  /*18f00*/  STL.64 [R1+0x910], R26 ;  /* 0x0009101a01007387 */ /* 0x0001e80000100a00 */
[----:B0-----:R-:W3:Y:S04]  /*18f10*/  LDL.LU R26, [R1+0x1dc] ;  /* 0x0001dc00011a7983 */ /* 0x001ee80000300800 */
        /* <DEDUP_REMOVED lines=66> */
[----:B---3--:R-:W-:Y:S02]  /*19340*/  LOP3.LUT R27, R27, R26, RZ, 0x3c, !PT ;  /* 0x0000001a1b1b7212 */ /* 0x008fe400078e3cff */
[----:B------:R-:W-:Y:S02]  /*19350*/  LOP3.LUT R25, R25, R24, RZ, 0x3c, !PT ;  /* 0x0000001819197212 */ /* 0x000fe400078e3cff */
[----:B------:R-:W-:Y:S02]  /*19360*/  LOP3.LUT R23, R23, R22, RZ, 0x3c, !PT ;  /* 0x0000001617177212 */ /* 0x000fe400078e3cff */
[----:B------:R-:W-:-:S02]  /*19370*/  LOP3.LUT R17, R17, R16, RZ, 0x3c, !PT ;  /* 0x0000001011117212 */ /* 0x000fc400078e3cff */
[----:B------:R-:W-:Y:S02]  /*19380*/  LOP3.LUT R26, R27, R26, RZ, 0x3c, !PT ;  /* 0x0000001a1b1a7212 */ /* 0x000fe400078e3cff */
[----:B------:R-:W-:Y:S02]  /*19390*/  LOP3.LUT R24, R25, R24, RZ, 0x3c, !PT ;  /* 0x0000001819187212 */ /* 0x000fe400078e3cff */
[----:B------:R-:W-:Y:S02]  /*193a0*/  LOP3.LUT R15, R15, R14, RZ, 0x3c, !PT ;  /* 0x0000000e0f0f7212 */ /* 0x000fe400078e3cff */
        /* <DEDUP_REMOVED lines=13> */
[----:B------:R-:W-:Y:S01]  /*19480*/  LOP3.LUT R8, R9, R8, RZ, 0x3c, !PT ;  /* 0x0000000809087212 */ /* 0x000fe200078e3cff */
[----:B------:R-:W-:Y:S01]  /*19490*/  STL.64 [R1+0x3a0], R26 ;  /* 0x0003a01a01007387 */ /* 0x000fe20000100a00 */
[----:B------:R-:W-:-:S02]  /*194a0*/  LOP3.LUT R15, R15, R14, RZ, 0x3c, !PT ;  /* 0x0000000e0f0f7212 */ /* 0x000fc400078e3cff */
[----:B------:R-:W-:Y:S01]  /*194b0*/  LOP3.LUT R5, R5, R4, RZ, 0x3c, !PT ;  /* 0x0000000405057212 */ /* 0x000fe200078e3cff */
[----:B------:R-:W-:Y:S01]  /*194c0*/  STL.64 [R1+0x3a8], R24 ;  /* 0x0003a81801007387 */ /* 0x000fe20000100a00 */
[----:B------:R-:W-:Y:S02]  /*194d0*/  LOP3.LUT R13, R13, R12, RZ, 0x3c, !PT ;  /* 0x0000000c0d0d7212 */ /* 0x000fe400078e3cff */
[----:B------:R-:W-:Y:S01]  /*194e0*/  LOP3.LUT R6, R7, R6, RZ, 0x3c, !PT ;  /* 0x0000000607067212 */ /* 0x000fe200078e3cff */
[----:B------:R-:W-:Y:S01]  /*194f0*/  STL.64 [R1+0x3b0], R22 ;  /* 0x0003b01601007387 */ /* 0x000fe20000100a00 */
[----:B------:R-:W-:Y:S02]  /*19500*/  LOP3.LUT R11, R11, R10, RZ, 0x3c, !PT ;  /* 0x0000000a0b0b7212 */ /* 0x000fe400078e3cff */
[----:B------:R-:W-:Y:S02]  /*19510*/  LOP3.LUT R9, R9, R8, RZ, 0x3c, !PT ;  /* 0x0000000809097212 */ /* 0x000fe400078e3cff */
[----:B------:R-:W-:-:S02]  /*19520*/  LOP3.LUT R4, R5, R4, RZ, 0x3c, !PT ;  /* 0x0000000405047212 */ /* 0x000fc400078e3cff */
[----:B------:R-:W-:Y:S02]  /*19530*/  LOP3.LUT R7, R7, R6, RZ, 0x3c, !PT ;  /* 0x0000000607077212 */ /* 0x000fe400078e3cff */
[----:B------:R-:W-:Y:S02]  /*19540*/  LOP3.LUT R5, R5, R4, RZ, 0x3c, !PT ;  /* 0x0000000405057212 */ /* 0x000fe400078e3cff */
[----:B--2---:R-:W-:-:S04]  /*19550*/  LOP3.LUT R19, R19, R18, RZ, 0x3c, !PT ;  /* 0x0000001213137212 */ /* 0x004fc800078e3cff */
[----:B------:R-:W-:-:S04]  /*19560*/  LOP3.LUT R18, R19, R18, RZ, 0x3c, !PT ;  /* 0x0000001213127212 */ /* 0x000fc800078e3cff */
[----:B------:R-:W-:-:S05]  /*19570*/  LOP3.LUT R19, R19, R18, RZ, 0x3c, !PT ;  /* 0x0000001213137212 */ /* 0x000fca00078e3cff */
[----:B------:R-:W-:Y:S04]  /*19580*/  STL.64 [R1+0x3b8], R18 ;  /* 0x0003b81201007387 */ /* 0x000fe80000100a00 */
[----:B------:R-:W-:Y:S04]  /*19590*/  STL.64 [R1+0x3c0], R16 ;  /* 0x0003c01001007387 */ /* 0x000fe80000100a00 */
[----:B------:R-:W-:Y:S04]  /*195a0*/  STL.64 [R1+0x3c8], R14 ;  /* 0x0003c80e01007387 */ /* 0x000fe80000100a00 */
[----:B------:R-:W-:Y:S04]  /*195b0*/  STL.64 [R1+0x3d0], R12 ;  /* 0x0003d00c01007387 */ /* 0x000fe80000100a00 */
[----:B------:R-:W-:Y:S04]  /*195c0*/  STL.64 [R1+0x3d8], R10 ;  /* 0x0003d80a01007387 */ /* 0x000fe80000100a00 */
[----:B------:R0:W-:Y:S04]  /*195d0*/  STL.64 [R1+0x3e0], R8 ;  /* 0x0003e00801007387 */ /* 0x0001e80000100a00 */
[----:B------:R1:W-:Y:S04]  /*195e0*/  STL.64 [R1+0x3e8], R6 ;  /* 0x0003e80601007387 */ /* 0x0003e80000100a00 */
[----:B------:R2:W-:Y:S01]  /*195f0*/  STL.64 [R1+0x3f0], R4 ;  /* 0x0003f00401007387 */ /* 0x0005e20000100a00 */
[----:B0-----:R-:W-:-:S02]  /*19600*/  IMAD.MOV.U32 R8, RZ, RZ, R29 ;  /* 0x000000ffff087224 */ /* 0x001fc400078e001d */
[----:B----4-:R-:W-:Y:S02]  /*19610*/  IMAD.MOV.U32 R9, RZ, RZ, R28 ;  /* 0x000000ffff097224 */ /* 0x010fe400078e001c */
[----:B-1----:R-:W-:Y:S02]  /*19620*/  IMAD.MOV.U32 R6, RZ, RZ, R0 ;  /* 0x000000ffff067224 */ /* 0x002fe400078e0000 */
[----:B------:R-:W-:Y:S01]  /*19630*/  IMAD.MOV.U32 R7, RZ, RZ, R3 ;  /* 0x000000ffff077224 */ /* 0x000fe200078e0003 */
[----:B------:R-:W-:Y:S04]  /*19640*/  STL.64 [R1+0x3f8], R8 ;  /* 0x0003f80801007387 */ /* 0x000fe80000100a00 */
[----:B------:R-:W3:Y:S04]  /*19650*/  LDL.LU R26, [R1+0x2c4] ;  /* 0x0002c400011a7983 */ /* 0x000ee80000300800 */
[----:B------:R-:W-:Y:S04]  /*19660*/  STL.64 [R1+0x400], R6 ;  /* 0x0004000601007387 */ /* 0x000fe80000100a00 */
[----:B------:R-:W3:Y:S01]  /*19670*/  LDL.LU R27, [R1+0x4e8] ;  /* 0x0004e800011b7983 */ /* 0x000ee20000300800 */
[----:B--2---:R-:W-:-:S02]  /*19680*/  IMAD.MOV.U32 R4, RZ, RZ, R21 ;  /* 0x000000ffff047224 */ /* 0x004fc400078e0015 */
[----:B------:R-:W-:-:S05]  /*19690*/  IMAD.MOV.U32 R5, RZ, RZ, R20 ;  /* 0x000000ffff057224 */ /* 0x000fca00078e0014 */
[----:B------:R-:W-:Y:S04]  /*196a0*/  STL.64 [R1+0x408], R4 ;  /* 0x0004080401007387 */ /* 0x000fe80000100a00 */
[----:B---3--:R0:W-:Y:S04]  /*196b0*/  STL.64 [R1+0xa18], R26 ;  /* 0x000a181a01007387 */ /* 0x0081e80000100a00 */
        /* <DEDUP_REMOVED lines=148> */
[----:B------:R4:W-:Y:S02]  /*1a000*/  STL.64 [R1+0x488], R26 ;  /* 0x0004881a01007387 */ /* 0x0009e40000100a00 */
[----:B----4-:R-:W-:Y:S02]  /*1a010*/  IMAD.MOV.U32 R26, RZ, RZ, R25 ;  /* 0x000000ffff1a7224 */ /* 0x010fe400078e0019 */
[----:B---3--:R-:W-:Y:S02]  /*1a020*/  IMAD.MOV.U32 R25, RZ, RZ, R22 ;  /* 0x000000ffff197224 */ /* 0x008fe400078e0016 */
[----:B------:R-:W-:Y:S02]  /*1a030*/  IMAD.MOV.U32 R22, RZ, RZ, R19 ;  /* 0x000000ffff167224 */ /* 0x000fe400078e0013 */
[----:B------:R-:W-:Y:S02]  /*1a040*/  IMAD.MOV.U32 R19, RZ, RZ, R16 ;  /* 0x000000ffff137224 */ /* 0x000fe400078e0010 */
[----:B------:R-:W-:-:S02]  /*1a050*/  IMAD.MOV.U32 R16, RZ, RZ, R15 ;  /* 0x000000ffff107224 */ /* 0x000fc400078e000f */
[----:B------:R-:W-:Y:S02]  /*1a060*/  IMAD.MOV.U32 R15, RZ, RZ, R12 ;  /* 0x000000ffff0f7224 */ /* 0x000fe400078e000c */
[----:B------:R-:W-:Y:S02]  /*1a070*/  IMAD.MOV.U32 R12, RZ, RZ, R3 ;  /* 0x000000ffff0c7224 */ /* 0x000fe400078e0003 */
[----:B------:R-:W0:Y:S01]  /*1a080*/  LDC R3, c[0x0][0x3ac] ;  /* 0x0000eb00ff037b82 */ /* 0x000e220000000800 */
[----:B------:R-:W-:Y:S02]  /*1a090*/  IMAD.MOV.U32 R27, RZ, RZ, R24 ;  /* 0x000000ffff1b7224 */ /* 0x000fe400078e0018 */
[----:B------:R-:W-:Y:S02]  /*1a0a0*/  IMAD.MOV.U32 R24, RZ, RZ, R23 ;  /* 0x000000ffff187224 */ /* 0x000fe400078e0017 */
[----:B------:R-:W-:Y:S02]  /*1a0b0*/  IMAD.MOV.U32 R23, RZ, RZ, R18 ;  /* 0x000000ffff177224 */ /* 0x000fe400078e0012 */
[----:B------:R-:W-:-:S02]  /*1a0c0*/  IMAD.MOV.U32 R18, RZ, RZ, R17 ;  /* 0x000000ffff127224 */ /* 0x000fc400078e0011 */
[----:B------:R-:W-:Y:S01]  /*1a0d0*/  IMAD.MOV.U32 R17, RZ, RZ, R14 ;  /* 0x000000ffff117224 */ /* 0x000fe200078e000e */
[----:B------:R-:W-:Y:S01]  /*1a0e0*/  STL.64 [R1+0x490], R26 ;  /* 0x0004901a01007387 */ /* 0x000fe20000100a00 */
[----:B------:R-:W-:-:S03]  /*1a0f0*/  IMAD.MOV.U32 R14, RZ, RZ, R13 ;  /* 0x000000ffff0e7224 */ /* 0x000fc600078e000d */
[----:B------:R-:W-:Y:S04]  /*1a100*/  STL.64 [R1+0x4a0], R24 ;  /* 0x0004a01801007387 */ /* 0x000fe80000100a00 */
[----:B------:R-:W-:Y:S04]  /*1a110*/  STL.64 [R1+0x4a8], R22 ;  /* 0x0004a81601007387 */ /* 0x000fe80000100a00 */
[----:B------:R-:W-:Y:S01]  /*1a120*/  STL.64 [R1+0x4b0], R18 ;  /* 0x0004b01201007387 */ /* 0x000fe20000100a00 */
[----:B------:R-:W-:-:S03]  /*1a130*/  IMAD.MOV.U32 R13, RZ, RZ, R10 ;  /* 0x000000ffff0d7224 */ /* 0x000fc600078e000a */
[----:B------:R-:W-:Y:S04]  /*1a140*/  STL.64 [R1+0x4b8], R16 ;  /* 0x0004b81001007387 */ /* 0x000fe80000100a00 */
[----:B------:R-:W-:Y:S01]  /*1a150*/  STL.64 [R1+0x4c0], R14 ;  /* 0x0004c00e01007387 */ /* 0x000fe20000100a00 */
[----:B------:R-:W-:Y:S02]  /*1a160*/  IMAD.MOV.U32 R10, RZ, RZ, R8 ;  /* 0x000000ffff0a7224 */ /* 0x000fe400078e0008 */
[----:B------:R-:W-:Y:S02]  /*1a170*/  IMAD.MOV.U32 R8, RZ, RZ, R6 ;  /* 0x000000ffff087224 */ /* 0x000fe400078e0006 */
[----:B------:R-:W-:Y:S01]  /*1a180*/  IMAD.MOV.U32 R6, RZ, RZ, R28 ;  /* 0x000000ffff067224 */ /* 0x000fe200078e001c */
[----:B0-----:R0:W-:Y:S04]  /*1a190*/  STL.64 [R1+0x9a0], R2 ;  /* 0x0009a00201007387 */ /* 0x0011e80000100a00 */
[----:B------:R-:W-:Y:S04]  /*1a1a0*/  STL.64 [R1+0x4c8], R12 ;  /* 0x0004c80c01007387 */ /* 0x000fe80000100a00 */
[----:B------:R-:W-:Y:S04]  /*1a1b0*/  STL.64 [R1+0x4d0], R10 ;  /* 0x0004d00a01007387 */ /* 0x000fe80000100a00 */
[----:B------:R-:W-:Y:S01]  /*1a1c0*/  STL.64 [R1+0x4d8], R8 ;  /* 0x0004d80801007387 */ /* 0x000fe20000100a00 */
[----:B0-----:R-:W-:-:S02]  /*1a1d0*/  IMAD.MOV.U32 R2, RZ, RZ, R4 ;  /* 0x000000ffff027224 */ /* 0x001fc400078e0004 */
[----:B------:R-:W-:Y:S02]  /*1a1e0*/  IMAD.MOV.U32 R3, RZ, RZ, R7 ;  /* 0x000000ffff037224 */ /* 0x000fe400078e0007 */
[----:B------:R-:W-:Y:S02]  /*1a1f0*/  IMAD.MOV.U32 R7, RZ, RZ, R5 ;  /* 0x000000ffff077224 */ /* 0x000fe400078e0005 */
[----:B------:R-:W-:Y:S02]  /*1a200*/  IMAD.MOV.U32 R4, RZ, RZ, R0 ;  /* 0x000000ffff047224 */ /* 0x000fe400078e0000 */
[----:B------:R-:W-:Y:S01]  /*1a210*/  IMAD.MOV.U32 R5, RZ, RZ, R29 ;  /* 0x000000ffff057224 */ /* 0x000fe200078e001d */
[----:B------:R0:W-:Y:S04]  /*1a220*/  STL.64 [R1+0x4e0], R2 ;  /* 0x0004e00201007387 */ /* 0x0001e80000100a00 */
[----:B------:R-:W-:Y:S01]  /*1a230*/  STL.64 [R1+0x4e8], R6 ;  /* 0x0004e80601007387 */ /* 0x000fe20000100a00 */
[----:B0-----:R-:W-:-:S02]  /*1a240*/  IMAD.MOV.U32 R3, RZ, RZ, R20 ;  /* 0x000000ffff037224 */ /* 0x001fc400078e0014 */
[----:B------:R-:W-:Y:S01]  /*1a250*/  IMAD.MOV.U32 R2, RZ, RZ, R21 ;  /* 0x000000ffff027224 */ /* 0x000fe200078e0015 */
[----:B------:R-:W2:Y:S04]  /*1a260*/  LDL.LU R20, [R1+0x354] ;  /* 0x0003540001147983 */ /* 0x000ea80000300800 */
[----:B------:R-:W-:Y:S04]  /*1a270*/  STL.64 [R1+0x4f0], R4 ;  /* 0x0004f00401007387 */ /* 0x000fe80000100a00 */
[----:B------:R-:W2:Y:S04]  /*1a280*/  LDL.LU R21, [R1+0x530] ;  /* 0x0005300001157983 */ /* 0x000ea80000300800 */
[----:B------:R-:W-:Y:S04]  /*1a290*/  STL.64 [R1+0x4f8], R2 ;  /* 0x0004f80201007387 */ /* 0x000fe80000100a00 */
        /* <DEDUP_REMOVED lines=13> */
[----:B------:R-:W3:Y:S04]  /*1a370*/  LDL.LU R3, [R1+0x578] ;  /* 0x0005780001037983 */ /* 0x000ee80000300800 */
[----:B---3--:R0:W-:Y:S04]  /*1a380*/  STL.64 [R1+0x9a8], R2 ;  /* 0x0009a80201007387 */ /* 0x0081e80000100a00 */
[----:B0-----:R-:W3:Y:S04]  /*1a390*/  LDL.LU R2, [R1+0x1ac] ;  /* 0x0001ac0001027983 */ /* 0x001ee80000300800 */
        /* <DEDUP_REMOVED lines=12> */
[----:B------:R-:W3:Y:S01]  /*1a460*/  LDL.LU R3, [R1+0x550] ;  /* 0x0005500001037983 */ /* 0x000ee20000300800 */
[----:B--2---:R-:W-:-:S04]  /*1a470*/  LOP3.LUT R21, R21, R20, RZ, 0x3c, !PT ;  /* 0x0000001415157212 */ /* 0x004fc800078e3cff */
[----:B------:R-:W-:-:S04]  /*1a480*/  LOP3.LUT R20, R21, R20, RZ, 0x3c, !PT ;  /* 0x0000001415147212 */ /* 0x000fc800078e3cff */
[----:B------:R-:W-:Y:S01]  /*1a490*/  LOP3.LUT R21, R21, R20, RZ, 0x3c, !PT ;  /* 0x0000001415157212 */ /* 0x000fe200078e3cff */
[----:B---3--:R0:W-:Y:S04]  /*1a4a0*/  STL.64 [R1+0x9d0], R2 ;  /* 0x0009d00201007387 */ /* 0x0081e80000100a00 */
        /* <DEDUP_REMOVED lines=13> */
[----:B------:R-:W2:Y:S04]  /*1a580*/  LDL.LU.64 R12, [R1+0x120] ;  /* 0x00012000010c7983 */ /* 0x000ea80000300a00 */
[----:B------:R-:W2:Y:S04]  /*1a590*/  LDL.LU.64 R10, [R1+0x118] ;  /* 0x00011800010a7983 */ /* 0x000ea80000300a00 */
[----:B------:R-:W2:Y:S04]  /*1a5a0*/  LDL.LU.64 R8, [R1+0x110] ;  /* 0x0001100001087983 */ /* 0x000ea80000300a00 */
[----:B------:R-:W2:Y:S04]  /*1a5b0*/  LDL.LU.64 R6, [R1+0x108] ;  /* 0x0001080001067983 */ /* 0x000ea80000300a00 */
[----:B------:R-:W2:Y:S04]  /*1a5c0*/  LDL.LU.64 R4, [R1+0x100] ;  /* 0x0001000001047983 */ /* 0x000ea80000300a00 */
[----:B------:R-:W2:Y:S04]  /*1a5d0*/  LDL.LU.64 R28, [R1+0xf8] ;  /* 0x0000f800011c7983 */ /* 0x000ea80000300a00 */
        /* <DEDUP_REMOVED lines=23> */
[----:B0-----:R-:W2:Y:S04]  /*1a750*/  LDL.LU.64 R20, [R1+0x9e8] ;  /* 0x0009e80001147983 */ /* 0x001ea80000300a00 */
[----:B--2---:R0:W-:Y:S04]  /*1a760*/  STL.64 [R1+0x530], R20 ;  /* 0x0005301401007387 */ /* 0x0041e80000100a00 */
[----:B0-----:R-:W2:Y:S01]  /*1a770*/  LDL.LU.64 R20, [R1+0x9e0] ;  /* 0x0009e00001147983 */ /* 0x001ea20000300a00 */
[----:B------:R-:W-:-:S04]  /*1a780*/  LOP3.LUT R3, R3, R2, RZ, 0x3c, !PT ;  /* 0x0000000203037212 */ /* 0x000fc800078e3cff */
[C---:B------:R-:W-:Y:S01]  /*1a790*/  LOP3.LUT R2, R3.reuse, R2, RZ, 0x3c, !PT ;  /* 0x0000000203027212 */ /* 0x040fe200078e3cff */
[----:B--2---:R0:W-:Y:S04]  /*1a7a0*/  STL.64 [R1+0x538], R20 ;  /* 0x0005381401007387 */ /* 0x0041e80000100a00 */
[----:B0-----:R-:W2:Y:S01]  /*1a7b0*/  LDL.LU.64 R20, [R1+0x9d8] ;  /* 0x0009d80001147983 */ /* 0x001ea20000300a00 */
[----:B------:R-:W-:-:S03]  /*1a7c0*/  LOP3.LUT R3, R3, R2, RZ, 0x3c, !PT ;  /* 0x0000000203037212 */ /* 0x000fc600078e3cff */
[----:B--2---:R0:W-:Y:S04]  /*1a7d0*/  STL.64 [R1+0x7f8], R20 ;  /* 0x0007f81401007387 */ /* 0x0041e80000100a00 */
[----:B0-----:R-:W2:Y:S04]  /*1a7e0*/  LDL.LU R21, [R1+0x1b4] ;  /* 0x0001b40001157983 */ /* 0x001ea80000300800 */
        /* <DEDUP_REMOVED lines=32> */
[----:B---3--:R-:W-:-:S05]  /*1a9f0*/  IMAD.MOV.U32 R20, RZ, RZ, R26 ;  /* 0x000000ffff147224 */ /* 0x008fca00078e001a */
[----:B------:R0:W-:Y:S02]  /*1aa00*/  STL.64 [R1+0x580], R20 ;  /* 0x0005801401007387 */ /* 0x0001e40000100a00 */
[----:B0-----:R-:W-:Y:S02]  /*1aa10*/  IMAD.MOV.U32 R20, RZ, RZ, R24 ;  /* 0x000000ffff147224 */ /* 0x001fe400078e0018 */
[----:B----4-:R-:W-:Y:S02]  /*1aa20*/  IMAD.MOV.U32 R21, RZ, RZ, R27 ;  /* 0x000000ffff157224 */ /* 0x010fe400078e001b */
[----:B------:R-:W-:Y:S02]  /*1aa30*/  IMAD.MOV.U32 R24, RZ, RZ, R22 ;  /* 0x000000ffff187224 */ /* 0x000fe400078e0016 */
[----:B------:R-:W-:Y:S01]  /*1aa40*/  IMAD.MOV.U32 R22, RZ, RZ, R18 ;  /* 0x000000ffff167224 */ /* 0x000fe200078e0012 */
[----:B------:R0:W-:Y:S04]  /*1aa50*/  STL.64 [R1+0x588], R20 ;  /* 0x0005881401007387 */ /* 0x0001e80000100a00 */
[----:B------:R-:W-:Y:S04]  /*1aa60*/  STL.64 [R1+0x590], R24 ;  /* 0x0005901801007387 */ /* 0x000fe80000100a00 */
[----:B------:R-:W-:Y:S01]  /*1aa70*/  STL.64 [R1+0x598], R22 ;  /* 0x0005981601007387 */ /* 0x000fe20000100a00 */
[----:B0-----:R-:W-:-:S02]  /*1aa80*/  IMAD.MOV.U32 R20, RZ, RZ, R0 ;  /* 0x000000ffff147224 */ /* 0x001fc400078e0000 */
[----:B------:R-:W-:-:S05]  /*1aa90*/  IMAD.MOV.U32 R21, RZ, RZ, R19 ;  /* 0x000000ffff157224 */ /* 0x000fca00078e0013 */
[----:B------:R-:W-:Y:S01]  /*1aaa0*/  STL.64 [R1+0x5a0], R20 ;  /* 0x0005a01401007387 */ /* 0x000fe20000100a00 */
[----:B--2---:R-:W-:-:S04]  /*1aab0*/  IMAD.SHL.U32 R3, R3, 0x40, RZ ;  /* 0x0000004003037824 */ /* 0x004fc800078e00ff */
[----:B------:R-:W-:-:S04]  /*1aac0*/  IMAD.WIDE R18, R3, 0x2, R16 ;  /* 0x0000000203127825 */ /* 0x000fc800078e0210 */
[----:B------:R-:W-:-:S04]  /*1aad0*/  IMAD.WIDE R16, R3, 0x2, R14 ;  /* 0x0000000203107825 */ /* 0x000fc800078e020e */
[----:B------:R-:W-:-:S04]  /*1aae0*/  IMAD.WIDE R14, R3, 0x2, R12 ;  /* 0x00000002030e7825 */ /* 0x000fc800078e020c */
[----:B------:R-:W-:-:S04]  /*1aaf0*/  IMAD.WIDE R12, R3, 0x2, R10 ;  /* 0x00000002030c7825 */ /* 0x000fc800078e020a */
[C---:B------:R-:W-:Y:S01]  /*1ab00*/  IMAD.WIDE R10, R3.reuse, 0x2, R8 ;  /* 0x00000002030a7825 */ /* 0x040fe200078e0208 */
[----:B------:R-:W-:Y:S03]  /*1ab10*/  STL.64 [R1+0x398], R18 ;  /* 0x0003981201007387 */ /* 0x000fe60000100a00 */
[C---:B------:R-:W-:Y:S01]  /*1ab20*/  IMAD.WIDE R8, R3.reuse, 0x2, R6 ;  /* 0x0000000203087825 */ /* 0x040fe200078e0206 */
[----:B------:R-:W-:Y:S04]  /*1ab30*/  STL.64 [R1+0x390], R16 ;  /* 0x0003901001007387 */ /* 0x000fe80000100a00 */
[----:B------:R-:W-:Y:S01]  /*1ab40*/  STL.64 [R1+0x388], R14 ;  /* 0x0003880e01007387 */ /* 0x000fe20000100a00 */
[----:B------:R-:W-:-:S03]  /*1ab50*/  IMAD.WIDE R6, R3, 0x2, R4 ;  /* 0x0000000203067825 */ /* 0x000fc600078e0204 */
[----:B------:R-:W-:Y:S04]  /*1ab60*/  STL.64 [R1+0x380], R12 ;  /* 0x0003800c01007387 */ /* 0x000fe80000100a00 */
[----:B------:R-:W-:Y:S01]  /*1ab70*/  STL.64 [R1+0x378], R10 ;  /* 0x0003780a01007387 */ /* 0x000fe20000100a00 */
[----:B------:R-:W-:-:S03]  /*1ab80*/  IMAD.WIDE R4, R3, 0x2, R28 ;  /* 0x0000000203047825 */ /* 0x000fc600078e021c */
[----:B------:R-:W-:Y:S04]  /*1ab90*/  STL.64 [R1+0x370], R8 ;  /* 0x0003700801007387 */ /* 0x000fe80000100a00 */
[----:B------:R-:W2:Y:S04]  /*1aba0*/  LDL.LU.64 R28, [R1+0xf0] ;  /* 0x0000f000011c7983 */ /* 0x000ea80000300a00 */
[----:B------:R-:W-:Y:S04]  /*1abb0*/  STL.64 [R1+0x368], R6 ;  /* 0x0003680601007387 */ /* 0x000fe80000100a00 */
[----:B------:R-:W3:Y:S04]  /*1abc0*/  LDL.LU.64 R26, [R1+0x60] ;  /* 0x00006000011a7983 */ /* 0x000ee80000300a00 */
[----:B------:R-:W-:Y:S04]  /*1abd0*/  STL.64 [R1+0x360], R4 ;  /* 0x0003600401007387 */ /* 0x000fe80000100a00 */
[----:B---3--:R0:W-:Y:S04]  /*1abe0*/  STL.64 [R1+0x918], R26 ;  /* 0x0009181a01007387 */ /* 0x0081e80000100a00 */
[----:B0-----:R-:W3:Y:S04]  /*1abf0*/  LDL.LU.64 R26, [R1+0x68] ;  /* 0x00006800011a7983 */ /* 0x001ee80000300a00 */
        /* <DEDUP_REMOVED lines=29> */
[----:B0-----:R-:W3:Y:S01]  /*1add0*/  LDL.LU.64 R26, [R1+0xe0] ;  /* 0x0000e000011a7983 */ /* 0x001ee20000300a00 */
[----:B--2---:R-:W-:-:S03]  /*1ade0*/  IMAD.WIDE R4, R3, 0x2, R28 ;  /* 0x0000000203047825 */ /* 0x004fc600078e021c */
[----:B---3--:R0:W-:Y:S04]  /*1adf0*/  STL.64 [R1+0x998], R26 ;  /* 0x0009981a01007387 */ /* 0x0081e80000100a00 */
[----:B0-----:R-:W2:Y:S04]  /*1ae00*/  LDL.LU.64 R26, [R1+0xe8] ;  /* 0x0000e800011a7983 */ /* 0x001ea80000300a00 */
[----:B------:R-:W3:Y:S04]  /*1ae10*/  LDL.LU.64 R24, [R1+0x58] ;  /* 0x0000580001187983 */ /* 0x000ee80000300a00 */
[----:B------:R-:W4:Y:S04]  /*1ae20*/  LDL.LU.64 R22, [R1+0x50] ;  /* 0x0000500001167983 */ /* 0x000f280000300a00 */
[----:B------:R-:W3:Y:S04]  /*1ae30*/  LDL.LU.64 R18, [R1+0x48] ;  /* 0x0000480001127983 */ /* 0x000ee80000300a00 */
[----:B------:R-:W3:Y:S04]  /*1ae40*/  LDL.LU.64 R20, [R1+0x40] ;  /* 0x0000400001147983 */ /* 0x000ee80000300a00 */
[----:B------:R-:W3:Y:S04]  /*1ae50*/  LDL.LU.64 R16, [R1+0x38] ;  /* 0x0000380001107983 */ /* 0x000ee80000300a00 */
[----:B------:R-:W3:Y:S04]  /*1ae60*/  LDL.LU.64 R14, [R1+0x30] ;  /* 0x00003000010e7983 */ /* 0x000ee80000300a00 */
[----:B------:R0:W-:Y:S04]  /*1ae70*/  STL.64 [R1+0x358], R4 ;  /* 0x0003580401007387 */ /* 0x0001e80000100a00 */
[----:B------:R-:W3:Y:S04]  /*1ae80*/  LDL.LU.64 R12, [R1+0x28] ;  /* 0x00002800010c7983 */ /* 0x000ee80000300a00 */
[----:B------:R-:W3:Y:S04]  /*1ae90*/  LDL.LU.64 R10, [R1+0x20] ;  /* 0x00002000010a7983 */ /* 0x000ee80000300a00 */
[----:B------:R-:W3:Y:S04]  /*1aea0*/  LDL.LU.64 R8, [R1+0x18] ;  /* 0x0000180001087983 */ /* 0x000ee80000300a00 */
[----:B------:R-:W3:Y:S04]  /*1aeb0*/  LDL.LU.64 R6, [R1+0x10] ;  /* 0x0000100001067983 */ /* 0x000ee80000300a00 */
[----:B0-----:R-:W3:Y:S04]  /*1aec0*/  LDL.LU.64 R4, [R1+0x8] ;  /* 0x0000080001047983 */ /* 0x001ee80000300a00 */
[----:B------:R-:W3:Y:S01]  /*1aed0*/  LDL.LU.64 R28, [R1] ;  /* 0x00000000011c7983 */ /* 0x000ee20000300a00 */
[----:B--2---:R-:W-:-:S05]  /*1aee0*/  IMAD.WIDE R26, R3, 0x2, R26 ;  /* 0x00000002031a7825 */ /* 0x004fca00078e021a */
[----:B------:R0:W-:Y:S04]  /*1aef0*/  STL.64 [R1+0x350], R26 ;  /* 0x0003501a01007387 */ /* 0x0001e80000100a00 */
[----:B0-----:R-:W2:Y:S02]  /*1af00*/  LDL.LU.64 R26, [R1+0x998] ;  /* 0x00099800011a7983 */ /* 0x001ea40000300a00 */
        /* <DEDUP_REMOVED lines=47> */
[----:B0-----:R-:W2:Y:S01]  /*1b200*/  LDL.LU.64 R26, [R1+0x918] ;  /* 0x00091800011a7983 */ /* 0x001ea20000300a00 */
[----:B---3--:R-:W-:-:S04]  /*1b210*/  IMAD.WIDE R24, R3, 0x2, R24 ;  /* 0x0000000203187825 */ /* 0x008fc800078e0218 */
[----:B----4-:R-:W-:-:S04]  /*1b220*/  IMAD.WIDE R22, R3, 0x2, R22 ;  /* 0x0000000203167825 */ /* 0x010fc800078e0216 */
[----:B------:R-:W-:-:S04]  /*1b230*/  IMAD.WIDE R18, R3, 0x2, R18 ;  /* 0x0000000203127825 */ /* 0x000fc800078e0212 */
        /* <DEDUP_REMOVED lines=9> */
[----:B--2---:R-:W-:-:S05]  /*1b2d0*/  IMAD.WIDE R26, R3, 0x2, R26 ;  /* 0x00000002031a7825 */ /* 0x004fca00078e021a */
[----:B------:R0:W-:Y:S04]  /*1b2e0*/  STL.64 [R1+0x2c8], R26 ;  /* 0x0002c81a01007387 */ /* 0x0001e80000100a00 */
[----:B0-----:R-:W2:Y:S04]  /*1b2f0*/  LDL.LU.64 R26, [R1+0x910] ;  /* 0x00091000011a7983 */ /* 0x001ea80000300a00 */
[----:B------:R0:W-:Y:S04]  /*1b300*/  STL.64 [R1+0x2c0], R24 ;  /* 0x0002c01801007387 */ /* 0x0001e80000100a00 */
[----:B0-----:R-:W3:Y:S04]  /*1b310*/  LDL.LU.64 R24, [R1+0x908] ;  /* 0x0009080001187983 */ /* 0x001ee80000300a00 */
[----:B------:R0:W-:Y:S04]  /*1b320*/  STL.64 [R1+0x2b8], R22 ;  /* 0x0002b81601007387 */ /* 0x0001e80000100a00 */
[----:B0-----:R-:W4:Y:S04]  /*1b330*/  LDL.LU.64 R22, [R1+0x900] ;  /* 0x0009000001167983 */ /* 0x001f280000300a00 */
[----:B------:R0:W-:Y:S04]  /*1b340*/  STL.64 [R1+0x2b0], R18 ;  /* 0x0002b01201007387 */ /* 0x0001e80000100a00 */
[----:B0-----:R-:W2:Y:S04]  /*1b350*/  LDL.LU.64 R18, [R1+0x8f8] ;  /* 0x0008f80001127983 */ /* 0x001ea80000300a00 */
[----:B------:R0:W-:Y:S04]  /*1b360*/  STL.64 [R1+0x2a8], R20 ;  /* 0x0002a81401007387 */ /* 0x0001e80000100a00 */
[----:B0-----:R-:W3:Y:S04]  /*1b370*/  LDL.LU.64 R20, [R1+0x188] ;  /* 0x0001880001147983 */ /* 0x001ee80000300a00 */
        /* <DEDUP_REMOVED lines=15> */
[----:B0-----:R-:W3:Y:S01]  /*1b470*/  LDL.LU.64 R28, [R1+0x8b8] ;  /* 0x0008b800011c7983 */ /* 0x001ee20000300a00 */
[----:B----4-:R-:W-:-:S04]  /*1b480*/  IMAD.WIDE R22, R3, 0x2, R22 ;  /* 0x0000000203167825 */ /* 0x010fc800078e0216 */
[----:B--2---:R-:W-:-:S04]  /*1b490*/  IMAD.WIDE R18, R3, 0x2, R18 ;  /* 0x0000000203127825 */ /* 0x004fc800078e0212 */
[----:B---3--:R-:W-:-:S04]  /*1b4a0*/  IMAD.WIDE R16, R3, 0x2, R16 ;  /* 0x0000000203107825 */ /* 0x008fc800078e0210 */
[----:B------:R-:W-:-:S04]  /*1b4b0*/  IMAD.WIDE R14, R3, 0x2, R14 ;  /* 0x00000002030e7825 */ /* 0x000fc800078e020e */
[----:B------:R-:W-:-:S04]  /*1b4c0*/  IMAD.WIDE R12, R3, 0x2, R12 ;  /* 0x00000002030c7825 */ /* 0x000fc800078e020c */
[----:B------:R-:W-:-:S04]  /*1b4d0*/  IMAD.WIDE R10, R3, 0x2, R10 ;  /* 0x00000002030a7825 */ /* 0x000fc800078e020a */
[----:B------:R-:W-:-:S04]  /*1b4e0*/  IMAD.WIDE R8, R3, 0x2, R8 ;  /* 0x0000000203087825 */ /* 0x000fc800078e0208 */
[----:B------:R-:W-:-:S04]  /*1b4f0*/  IMAD.WIDE R6, R3, 0x2, R6 ;  /* 0x0000000203067825 */ /* 0x000fc800078e0206 */
[----:B------:R-:W-:-:S04]  /*1b500*/  IMAD.WIDE R4, R3, 0x2, R4 ;  /* 0x0000000203047825 */ /* 0x000fc800078e0204 */
[----:B------:R-:W-:-:S05]  /*1b510*/  IMAD.WIDE R28, R3, 0x2, R28 ;  /* 0x00000002031c7825 */ /* 0x000fca00078e021c */
        /* <DEDUP_REMOVED lines=20> */
[----:B------:R-:W-:-:S04]  /*1b660*/  IMAD.WIDE R24, R3, 0x2, R24 ;  /* 0x0000000203187825 */ /* 0x000fc800078e0218 */
[C---:B------:R-:W-:Y:S01]  /*1b670*/  IMAD.WIDE R26, R3.reuse, 0x2, R26 ;  /* 0x00000002031a7825 */ /* 0x040fe200078e021a */
[----:B------:R3:W-:Y:S04]  /*1b680*/  STL.64 [R1+0x210], R24 ;  /* 0x0002101801007387 */ /* 0x0007e80000100a00 */
[----:B------:R-:W-:Y:S01]  /*1b690*/  STL.64 [R1+0x208], R26 ;  /* 0x0002081a01007387 */ /* 0x000fe20000100a00 */
[----:B--2---:R-:W-:-:S04]  /*1b6a0*/  IMAD.WIDE R8, R3, 0x2, R8 ;  /* 0x0000000203087825 */ /* 0x004fc800078e0208 */
[----:B---3--:R-:W-:-:S04]  /*1b6b0*/  IMAD.WIDE R24, R3, 0x2, R22 ;  /* 0x0000000203187825 */ /* 0x008fc800078e0216 */
        /* <DEDUP_REMOVED lines=8> */
[----:B----4-:R-:W-:-:S03]  /*1b740*/  IMAD.WIDE R10, R3, 0x2, R6 ;  /* 0x00000002030a7825 */ /* 0x010fc600078e0206 */
[----:B------:R-:W-:Y:S01]  /*1b750*/  STL.64 [R1+0x1e8], R16 ;  /* 0x0001e81001007387 */ /* 0x000fe20000100a00 */
[----:B------:R-:W-:-:S03]  /*1b760*/  IMAD.WIDE R6, R3, 0x2, R4 ;  /* 0x0000000203067825 */ /* 0x000fc600078e0204 */
[----:B------:R-:W-:Y:S04]  /*1b770*/  STL.64 [R1+0x1e0], R14 ;  /* 0x0001e00e01007387 */ /* 0x000fe80000100a00 */
[----:B------:R-:W-:Y:S04]  /*1b780*/  STL.64 [R1+0x1d8], R12 ;  /* 0x0001d80c01007387 */ /* 0x000fe80000100a00 */
[----:B------:R-:W-:Y:S04]  /*1b790*/  STL.64 [R1+0x1d0], R8 ;  /* 0x0001d00801007387 */ /* 0x000fe80000100a00 */
[----:B------:R-:W-:Y:S04]  /*1b7a0*/  STL.64 [R1+0x1c8], R10 ;  /* 0x0001c80a01007387 */ /* 0x000fe80000100a00 */
[----:B------:R0:W-:Y:S04]  /*1b7b0*/  STL.64 [R1+0x1c0], R6 ;  /* 0x0001c00601007387 */ /* 0x0001e80000100a00 */
[----:B0-----:R-:W2:Y:S01]  /*1b7c0*/  LDL.LU.64 R6, [R1+0x3d0] ;  /* 0x0003d00001067983 */ /* 0x001ea20000300a00 */
[----:B------:R-:W-:-:S04]  /*1b7d0*/  IMAD.WIDE R8, R3, 0x2, R28 ;  /* 0x0000000203087825 */ /* 0x000fc800078e021c */
[C---:B------:R-:W-:Y:S01]  /*1b7e0*/  IMAD.WIDE R4, R3.reuse, 0x2, R20 ;  /* 0x0000000203047825 */ /* 0x040fe200078e0214 */
[----:B------:R-:W-:Y:S04]  /*1b7f0*/  STL.64 [R1+0x1b8], R8 ;  /* 0x0001b80801007387 */ /* 0x000fe80000100a00 */
[----:B--2---:R0:W-:Y:S04]  /*1b800*/  STL.64 [R1+0x878], R6 ;  /* 0x0008780601007387 */ /* 0x0041e80000100a00 */
[----:B------:R-:W-:Y:S04]  /*1b810*/  STL.64 [R1+0x1b0], R4 ;  /* 0x0001b00401007387 */ /* 0x000fe80000100a00 */
[----:B0-----:R-:W2:Y:S04]  /*1b820*/  LDL.LU.64 R6, [R1+0x3c8] ;  /* 0x0003c80001067983 */ /* 0x001ea80000300a00 */
[----:B--2---:R0:W-:Y:S04]  /*1b830*/  STL.64 [R1+0x880], R6 ;  /* 0x0008800601007387 */ /* 0x0041e80000100a00 */
        /* <DEDUP_REMOVED lines=13> */
[----:B------:R-:W3:Y:S04]  /*1b910*/  LDL.LU.64 R8, [R1+0x3d8] ;  /* 0x0003d80001087983 */ /* 0x000ee80000300a00 */
[----:B------:R-:W4:Y:S04]  /*1b920*/  LDL.LU.64 R20, [R1+0x3e0] ;  /* 0x0003e00001147983 */ /* 0x000f280000300a00 */
[----:B------:R-:W2:Y:S04]  /*1b930*/  LDL.LU.64 R26, [R1+0x420] ;  /* 0x00042000011a7983 */ /* 0x000ea80000300a00 */
        /* <DEDUP_REMOVED lines=11> */
[----:B0-----:R-:W2:Y:S01]  /*1b9f0*/  LDL.LU.64 R26, [R1+0x3f0] ;  /* 0x0003f000011a7983 */ /* 0x001ea20000300a00 */
[----:B------:R-:W-:-:S03]  /*1ba00*/  IMAD.WIDE R6, R3, 0x2, R6 ;  /* 0x0000000203067825 */ /* 0x000fc600078e0206 */
[----:B--2---:R0:W-:Y:S04]  /*1ba10*/  STL.64 [R1+0x870], R26 ;  /* 0x0008701a01007387 */ /* 0x0041e80000100a00 */
[----:B0-----:R-:W2:Y:S04]  /*1ba20*/  LDL.LU.64 R26, [R1+0x3e8] ;  /* 0x0003e800011a7983 */ /* 0x001ea80000300a00 */
        /* <DEDUP_REMOVED lines=63> */
[----:B------:R0:W-:Y:S02]  /*1be20*/  STL.64 [R1+0x118], R26 ;  /* 0x0001181a01007387 */ /* 0x0001e40000100a00 */
[----:B0-----:R-:W-:-:S04]  /*1be30*/  IMAD.WIDE R26, R3, 0x2, R24 ;  /* 0x00000002031a7825 */ /* 0x001fc800078e0218 */
[----:B------:R-:W-:-:S04]  /*1be40*/  IMAD.WIDE R24, R3, 0x2, R22 ;  /* 0x0000000203187825 */ /* 0x000fc800078e0216 */
[----:B------:R-:W-:-:S04]  /*1be50*/  IMAD.WIDE R22, R3, 0x2, R18 ;  /* 0x0000000203167825 */ /* 0x000fc800078e0212 */
[----:B------:R-:W-:-:S04]  /*1be60*/  IMAD.WIDE R18, R3, 0x2, R16 ;  /* 0x0000000203127825 */ /* 0x000fc800078e0210 */
[C---:B------:R-:W-:Y:S01]  /*1be70*/  IMAD.WIDE R16, R3.reuse, 0x2, R14 ;  /* 0x0000000203107825 */ /* 0x040fe200078e020e */
[----:B------:R-:W-:Y:S03]  /*1be80*/  STL.64 [R1+0x110], R26 ;  /* 0x0001101a01007387 */ /* 0x000fe60000100a00 */
[C---:B------:R-:W-:Y:S01]  /*1be90*/  IMAD.WIDE R14, R3.reuse, 0x2, R12 ;  /* 0x00000002030e7825 */ /* 0x040fe200078e020c */
[----:B------:R0:W-:Y:S03]  /*1bea0*/  STL.64 [R1+0x108], R24 ;  /* 0x0001081801007387 */ /* 0x0001e60000100a00 */
[C---:B------:R-:W-:Y:S01]  /*1beb0*/  IMAD.WIDE R12, R3.reuse, 0x2, R10 ;  /* 0x00000002030c7825 */ /* 0x040fe200078e020a */
[----:B------:R-:W-:Y:S04]  /*1bec0*/  STL.64 [R1+0x100], R22 ;  /* 0x0001001601007387 */ /* 0x000fe80000100a00 */
[----:B------:R-:W-:Y:S01]  /*1bed0*/  STL.64 [R1+0xf8], R18 ;  /* 0x0000f81201007387 */ /* 0x000fe20000100a00 */
[----:B------:R-:W-:-:S03]  /*1bee0*/  IMAD.WIDE R10, R3, 0x2, R4 ;  /* 0x00000002030a7825 */ /* 0x000fc600078e0204 */
[----:B------:R-:W-:Y:S04]  /*1bef0*/  STL.64 [R1+0xf0], R16 ;  /* 0x0000f01001007387 */ /* 0x000fe80000100a00 */
[----:B------:R-:W-:Y:S04]  /*1bf00*/  STL.64 [R1+0xe8], R14 ;  /* 0x0000e80e01007387 */ /* 0x000fe80000100a00 */
[----:B------:R-:W-:Y:S01]  /*1bf10*/  STL.64 [R1+0xe0], R12 ;  /* 0x0000e00c01007387 */ /* 0x000fe20000100a00 */
[----:B------:R-:W-:-:S03]  /*1bf20*/  IMAD.WIDE R4, R3, 0x2, R28 ;  /* 0x0000000203047825 */ /* 0x000fc600078e021c */
[----:B0-----:R-:W2:Y:S04]  /*1bf30*/  LDL.LU.64 R24, [R1+0x488] ;  /* 0x0004880001187983 */ /* 0x001ea80000300a00 */
[----:B------:R-:W-:Y:S04]  /*1bf40*/  STL.64 [R1+0xd8], R10 ;  /* 0x0000d80a01007387 */ /* 0x000fe80000100a00 */
[----:B------:R-:W2:Y:S04]  /*1bf50*/  LDL.LU.64 R28, [R1+0x4a8] ;  /* 0x0004a800011c7983 */ /* 0x000ea80000300a00 */
[----:B------:R-:W-:Y:S04]  /*1bf60*/  STL.64 [R1+0xd0], R4 ;  /* 0x0000d00401007387 */ /* 0x000fe80000100a00 */
[----:B--2---:R0:W-:Y:S04]  /*1bf70*/  STL.64 [R1+0x830], R28 ;  /* 0x0008301c01007387 */ /* 0x0041e80000100a00 */
[----:B0-----:R-:W2:Y:S04]  /*1bf80*/  LDL.LU.64 R28, [R1+0x4a0] ;  /* 0x0004a000011c7983 */ /* 0x001ea80000300a00 */
[----:B--2---:R0:W-:Y:S04]  /*1bf90*/  STL.64 [R1+0x838], R28 ;  /* 0x0008381c01007387 */ /* 0x0041e80000100a00 */
[----:B0-----:R-:W2:Y:S04]  /*1bfa0*/  LDL.LU.64 R28, [R1+0x490] ;  /* 0x00049000011c7983 */ /* 0x001ea80000300a00 */
[----:B------:R-:W2:Y:S01]  /*1bfb0*/  LDL.LU.64 R4, [R1+0x4b8] ;  /* 0x0004b80001047983 */ /* 0x000ea20000300a00 */
[----:B------:R-:W-:-:S04]  /*1bfc0*/  IMAD.WIDE R12, R3, 0x2, R6 ;  /* 0x00000002030c7825 */ /* 0x000fc800078e0206 */
[----:B---3--:R-:W-:-:S04]  /*1bfd0*/  IMAD.WIDE R10, R3, 0x2, R8 ;  /* 0x00000002030a7825 */ /* 0x008fc800078e0208 */
[C---:B----4-:R-:W-:Y:S01]  /*1bfe0*/  IMAD.WIDE R14, R3.reuse, 0x2, R20 ;  /* 0x00000002030e7825 */ /* 0x050fe200078e0214 */
[----:B--2---:R0:W-:Y:S04]  /*1bff0*/  STL.64 [R1+0x828], R4 ;  /* 0x0008280401007387 */ /* 0x0041e80000100a00 */
[----:B0-----:R-:W2:Y:S04]  /*1c000*/  LDL.LU.64 R4, [R1+0x4b0] ;  /* 0x0004b00001047983 */ /* 0x001ea80000300a00 */
[----:B------:R-:W3:Y:S04]  /*1c010*/  LDL.LU.64 R6, [R1+0x4c0] ;  /* 0x0004c00001067983 */ /* 0x000ee80000300a00 */
[----:B------:R-:W-:Y:S04]  /*1c020*/  STL.64 [R1+0xc8], R12 ;  /* 0x0000c80c01007387 */ /* 0x000fe80000100a00 */
[----:B------:R-:W4:Y:S04]  /*1c030*/  LDL.LU.64 R8, [R1+0x4c8] ;  /* 0x0004c80001087983 */ /* 0x000f280000300a00 */
[----:B------:R0:W-:Y:S04]  /*1c040*/  STL.64 [R1+0xc0], R10 ;  /* 0x0000c00a01007387 */ /* 0x0001e80000100a00 */
[----:B0-----:R-:W2:Y:S04]  /*1c050*/  LDL.LU.64 R10, [R1+0x4d0] ;  /* 0x0004d000010a7983 */ /* 0x001ea80000300a00 */
[----:B------:R-:W2:Y:S04]  /*1c060*/  LDL.LU.64 R12, [R1+0x4d8] ;  /* 0x0004d800010c7983 */ /* 0x000ea80000300a00 */
[----:B------:R0:W-:Y:S04]  /*1c070*/  STL.64 [R1+0xb8], R14 ;  /* 0x0000b80e01007387 */ /* 0x0001e80000100a00 */
[----:B0-----:R-:W2:Y:S04]  /*1c080*/  LDL.LU.64 R14, [R1+0x4e8] ;  /* 0x0004e800010e7983 */ /* 0x001ea80000300a00 */
[----:B--2---:R0:W-:Y:S04]  /*1c090*/  STL.64 [R1+0x820], R14 ;  /* 0x0008200e01007387 */ /* 0x0041e80000100a00 */
[----:B0-----:R-:W2:Y:S04]  /*1c0a0*/  LDL.LU.64 R14, [R1+0x4e0] ;  /* 0x0004e000010e7983 */ /* 0x001ea80000300a00 */
[----:B------:R-:W2:Y:S04]  /*1c0b0*/  LDL.LU.64 R16, [R1+0x500] ;  /* 0x0005000001107983 */ /* 0x000ea80000300a00 */
[----:B--2---:R0:W-:Y:S04]  /*1c0c0*/  STL.64 [R1+0x810], R16 ;  /* 0x0008101001007387 */ /* 0x0041e80000100a00 */
[----:B0-----:R-:W2:Y:S04]  /*1c0d0*/  LDL.LU.64 R16, [R1+0x4f8] ;  /* 0x0004f80001107983 */ /* 0x001ea80000300a00 */
[----:B--2---:R0:W-:Y:S04]  /*1c0e0*/  STL.64 [R1+0x818], R16 ;  /* 0x0008181001007387 */ /* 0x0041e80000100a00 */
[----:B0-----:R-:W2:Y:S04]  /*1c0f0*/  LDL.LU.64 R16, [R1+0x4f0] ;  /* 0x0004f00001107983 */ /* 0x001ea80000300a00 */
[----:B------:R-:W2:Y:S04]  /*1c100*/  LDL.LU.64 R18, [R1+0x510] ;  /* 0x0005100001127983 */ /* 0x000ea80000300a00 */
[----:B--2---:R0:W-:Y:S04]  /*1c110*/  STL.64 [R1+0x808], R18 ;  /* 0x0008081201007387 */ /* 0x0041e80000100a00 */
[----:B0-----:R-:W2:Y:S04]  /*1c120*/  LDL.LU.64 R18, [R1+0x508] ;  /* 0x0005080001127983 */ /* 0x001ea80000300a00 */
[----:B------:R-:W2:Y:S01]  /*1c130*/  LDL.LU.64 R20, [R1+0x520] ;  /* 0x0005200001147983 */ /* 0x000ea20000300a00 */
[----:B------:R-:W-:-:S04]  /*1c140*/  IMAD.WIDE R24, R3, 0x2, R24 ;  /* 0x0000000203187825 */ /* 0x000fc800078e0218 */
[C---:B------:R-:W-:Y:S01]  /*1c150*/  IMAD.WIDE R28, R3.reuse, 0x2, R28 ;  /* 0x00000002031c7825 */ /* 0x040fe200078e021c */
[----:B--2---:R0:W-:Y:S04]  /*1c160*/  STL.64 [R1+0x800], R20 ;  /* 0x0008001401007387 */ /* 0x0041e80000100a00 */
[----:B0-----:R-:W2:Y:S04]  /*1c170*/  LDL.LU.64 R20, [R1+0x518] ;  /* 0x0005180001147983 */ /* 0x001ea80000300a00 */
[----:B------:R-:W2:Y:S04]  /*1c180*/  LDL.LU.64 R22, [R1+0x528] ;  /* 0x0005280001167983 */ /* 0x000ea80000300a00 */
[----:B------:R-:W2:Y:S04]  /*1c190*/  LDL.LU.64 R26, [R1+0x530] ;  /* 0x00053000011a7983 */ /* 0x000ea80000300a00 */
[----:B------:R0:W-:Y:S04]  /*1c1a0*/  STL.64 [R1+0xb0], R24 ;  /* 0x0000b01801007387 */ /* 0x0001e80000100a00 */
[----:B0-----:R-:W2:Y:S04]  /*1c1b0*/  LDL.LU.64 R24, [R1+0x538] ;  /* 0x0005380001187983 */ /* 0x001ea80000300a00 */
[----:B------:R0:W-:Y:S04]  /*1c1c0*/  STL.64 [R1+0xa8], R28 ;  /* 0x0000a81c01007387 */ /* 0x0001e80000100a00 */
[----:B0-----:R-:W2:Y:S02]  /*1c1d0*/  LDL.LU.64 R28, [R1+0x838] ;  /* 0x00083800011c7983 */ /* 0x001ea40000300a00 */
[----:B--2---:R-:W-:-:S05]  /*1c1e0*/  IMAD.WIDE R28, R3, 0x2, R28 ;  /* 0x00000002031c7825 */ /* 0x004fca00078e021c */
[----:B------:R0:W-:Y:S04]  /*1c1f0*/  STL.64 [R1+0xa0], R28 ;  /* 0x0000a01c01007387 */ /* 0x0001e80000100a00 */
[----:B0-----:R-:W2:Y:S01]  /*1c200*/  LDL.LU.64 R28, [R1+0x830] ;  /* 0x00083000011c7983 */ /* 0x001ea20000300a00 */
[----:B------:R-:W-:-:S04]  /*1c210*/  IMAD.WIDE R4, R3, 0x2, R4 ;  /* 0x0000000203047825 */ /* 0x000fc800078e0204 */
[----:B--2---:R-:W-:-:S05]  /*1c220*/  IMAD.WIDE R28, R3, 0x2, R28 ;  /* 0x00000002031c7825 */ /* 0x004fca00078e021c */
[----:B------:R0:W-:Y:S04]  /*1c230*/  STL.64 [R1+0x98], R28 ;  /* 0x0000981c01007387 */ /* 0x0001e80000100a00 */
[----:B0-----:R-:W2:Y:S04]  /*1c240*/  LDL.LU.64 R28, [R1+0x548] ;  /* 0x00054800011c7983 */ /* 0x001ea80000300a00 */
[----:B------:R0:W-:Y:S04]  /*1c250*/  STL.64 [R1+0x90], R4 ;  /* 0x0000900401007387 */ /* 0x0001e80000100a00 */
[----:B0-----:R-:W2:Y:S01]  /*1c260*/  LDL.LU.64 R4, [R1+0x828] ;  /* 0x0008280001047983 */ /* 0x001ea20000300a00 */
[----:B---3--:R-:W-:-:S04]  /*1c270*/  IMAD.WIDE R6, R3, 0x2, R6 ;  /* 0x0000000203067825 */ /* 0x008fc800078e0206 */
[----:B----4-:R-:W-:-:S04]  /*1c280*/  IMAD.WIDE R8, R3, 0x2, R8 ;  /* 0x0000000203087825 */ /* 0x010fc800078e0208 */
        /* <DEDUP_REMOVED lines=13> */
[----:B0-----:R-:W2:Y:S04]  /*1c360*/  LDL.LU.64 R12, [R1+0x570] ;  /* 0x00057000010c7983 */ /* 0x001ea80000300a00 */
[----:B------:R0:W-:Y:S04]  /*1c370*/  STL.64 [R1+0x60], R14 ;  /* 0x0000600e01007387 */ /* 0x0001e80000100a00 */
[----:B0-----:R-:W2:Y:S01]  /*1c380*/  LDL.LU.64 R14, [R1+0x820] ;  /* 0x00082000010e7983 */ /* 0x001ea20000300a00 */
[----:B------:R-:W-:-:S04]  /*1c390*/  IMAD.WIDE R16, R3, 0x2, R16 ;  /* 0x0000000203107825 */ /* 0x000fc800078e0210 */
[----:B--2---:R-:W-:-:S05]  /*1c3a0*/  IMAD.WIDE R14, R3, 0x2, R14 ;  /* 0x00000002030e7825 */ /* 0x004fca00078e020e */
        /* <DEDUP_REMOVED lines=20> */
[----:B------:R-:W-:-:S04]  /*1c4f0*/  IMAD.WIDE R26, R3, 0x2, R26 ;  /* 0x00000002031a7825 */ /* 0x000fc800078e021a */
[----:B--2---:R-:W-:-:S05]  /*1c500*/  IMAD.WIDE R20, R3, 0x2, R20 ;  /* 0x0000000203147825 */ /* 0x004fca00078e0214 */
[----:B------:R0:W-:Y:S04]  /*1c510*/  STL.64 [R1+0x20], R20 ;  /* 0x0000201401007387 */ /* 0x0001e80000100a00 */
[----:B0-----:R-:W2:Y:S04]  /*1c520*/  LDL.LU.64 R20, [R1+0x7f8] ;  /* 0x0007f80001147983 */ /* 0x001ea80000300a00 */
[----:B------:R0:W-:Y:S04]  /*1c530*/  STL.64 [R1+0x18], R22 ;  /* 0x0000181601007387 */ /* 0x0001e80000100a00 */
[----:B0-----:R-:W2:Y:S04]  /*1c540*/  LDL.LU.64 R22, [R1+0x590] ;  /* 0x0005900001167983 */ /* 0x001ea80000300a00 */
[----:B------:R0:W-:Y:S01]  /*1c550*/  STL.64 [R1+0x10], R26 ;  /* 0x0000101a01007387 */ /* 0x0001e20000100a00 */
[----:B------:R-:W-:-:S04]  /*1c560*/  IMAD.WIDE R28, R3, 0x2, R28 ;  /* 0x00000002031c7825 */ /* 0x000fc800078e021c */
[----:B------:R-:W-:-:S04]  /*1c570*/  IMAD.WIDE R4, R3, 0x2, R4 ;  /* 0x0000000203047825 */ /* 0x000fc800078e0204 */
[----:B---3--:R-:W-:-:S04]  /*1c580*/  IMAD.WIDE R6, R3, 0x2, R6 ;  /* 0x0000000203067825 */ /* 0x008fc800078e0206 */
[----:B----4-:R-:W-:-:S04]  /*1c590*/  IMAD.WIDE R8, R3, 0x2, R8 ;  /* 0x0000000203087825 */ /* 0x010fc800078e0208 */
[C---:B0-----:R-:W-:Y:S02]  /*1c5a0*/  IMAD.WIDE R26, R3.reuse, 0x2, R24 ;  /* 0x00000002031a7825 */ /* 0x041fe400078e0218 */
[----:B------:R-:W3:Y:S04]  /*1c5b0*/  LDL.LU.64 R24, [R1+0x598] ;  /* 0x0005980001187983 */ /* 0x000ee80000300a00 */
[----:B------:R0:W-:Y:S01]  /*1c5c0*/  STL.64 [R1+0x8], R26 ;  /* 0x0000081a01007387 */ /* 0x0001e20000100a00 */
[----:B------:R-:W-:-:S04]  /*1c5d0*/  IMAD.WIDE R10, R3, 0x2, R10 ;  /* 0x00000002030a7825 */ /* 0x000fc800078e020a */
[----:B------:R-:W-:-:S04]  /*1c5e0*/  IMAD.WIDE R12, R3, 0x2, R12 ;  /* 0x00000002030c7825 */ /* 0x000fc800078e020c */
[----:B------:R-:W-:-:S04]  /*1c5f0*/  IMAD.WIDE R14, R3, 0x2, R14 ;  /* 0x00000002030e7825 */ /* 0x000fc800078e020e */
[----:B------:R-:W-:-:S04]  /*1c600*/  IMAD.WIDE R16, R3, 0x2, R16 ;  /* 0x0000000203107825 */ /* 0x000fc800078e0210 */
[----:B------:R-:W-:-:S04]  /*1c610*/  IMAD.WIDE R18, R3, 0x2, R18 ;  /* 0x0000000203127825 */ /* 0x000fc800078e0212 */
[----:B--2---:R-:W-:-:S05]  /*1c620*/  IMAD.WIDE R20, R3, 0x2, R20 ;  /* 0x0000000203147825 */ /* 0x004fca00078e0214 */
[----:B------:R-:W-:Y:S04]  /*1c630*/  STL.64 [R1+0x778], R20 ;  /* 0x0007781401007387 */ /* 0x000fe80000100a00 */
[----:B0-----:R-:W2:Y:S04]  /*1c640*/  LDL.LU.64 R26, [R1+0x5a0] ;  /* 0x0005a000011a7983 */ /* 0x001ea80000300a00 */
[----:B------:R-:W-:Y:S04]  /*1c650*/  STL.64 [R1+0x780], R28 ;  /* 0x0007801c01007387 */ /* 0x000fe80000100a00 */
[----:B------:R-:W-:Y:S04]  /*1c660*/  STL.64 [R1+0x788], R4 ;  /* 0x0007880401007387 */ /* 0x000fe80000100a00 */
[----:B------:R-:W-:Y:S04]  /*1c670*/  STL.64 [R1+0x790], R6 ;  /* 0x0007900601007387 */ /* 0x000fe80000100a00 */
[----:B------:R-:W-:Y:S04]  /*1c680*/  STL.64 [R1+0x798], R8 ;  /* 0x0007980801007387 */ /* 0x000fe80000100a00 */
[----:B------:R-:W-:Y:S04]  /*1c690*/  STL.64 [R1+0x7a0], R10 ;  /* 0x0007a00a01007387 */ /* 0x000fe80000100a00 */
[----:B------:R0:W-:Y:S01]  /*1c6a0*/  STL.64 [R1+0x7a8], R12 ;  /* 0x0007a80c01007387 */ /* 0x0001e20000100a00 */
[----:B------:R-:W-:-:S03]  /*1c6b0*/  IMAD.WIDE R22, R3, 0x2, R22 ;  /* 0x0000000203167825 */ /* 0x000fc600078e0216 */
[----:B0-----:R-:W4:Y:S04]  /*1c6c0*/  LDL.LU.64 R12, [R1+0x390] ;  /* 0x00039000010c7983 */ /* 0x001f280000300a00 */
[----:B------:R-:W4:Y:S04]  /*1c6d0*/  LDL.LU.64 R10, [R1+0x378] ;  /* 0x00037800010a7983 */ /* 0x000f280000300a00 */
[----:B------:R0:W-:Y:S04]  /*1c6e0*/  STL.64 [R1+0x7b0], R14 ;  /* 0x0007b00e01007387 */ /* 0x0001e80000100a00 */
[----:B0-----:R-:W4:Y:S04]  /*1c6f0*/  LDL.LU.64 R14, [R1+0x398] ;  /* 0x00039800010e7983 */ /* 0x001f280000300a00 */
[----:B------:R0:W-:Y:S04]  /*1c700*/  STL.64 [R1+0x7b8], R16 ;  /* 0x0007b81001007387 */ /* 0x0001e80000100a00 */
[----:B0-----:R-:W4:Y:S04]  /*1c710*/  LDL.LU.64 R16, [R1+0x370] ;  /* 0x0003700001107983 */ /* 0x001f280000300a00 */
[----:B------:R-:W4:Y:S04]  /*1c720*/  LDL.LU.64 R8, [R1+0x368] ;  /* 0x0003680001087983 */ /* 0x000f280000300a00 */
[----:B------:R0:W-:Y:S04]  /*1c730*/  STL.64 [R1+0x7c0], R18 ;  /* 0x0007c01201007387 */ /* 0x0001e80000100a00 */
[----:B0-----:R-:W4:Y:S04]  /*1c740*/  LDL.LU.64 R18, [R1+0x380] ;  /* 0x0003800001127983 */ /* 0x001f280000300a00 */
[----:B------:R-:W4:Y:S04]  /*1c750*/  LDL.LU.64 R6, [R1+0x360] ;  /* 0x0003600001067983 */ /* 0x000f280000300a00 */
[----:B------:R0:W-:Y:S04]  /*1c760*/  STL.64 [R1+0x7c8], R22 ;  /* 0x0007c81601007387 */ /* 0x0001e80000100a00 */
[----:B0-----:R-:W4:Y:S01]  /*1c770*/  LDL.LU.64 R22, [R1+0x388] ;  /* 0x0003880001167983 */ /* 0x001f220000300a00 */
[----:B---3--:R-:W-:-:S03]  /*1c780*/  IMAD.WIDE R24, R3, 0x2, R24 ;  /* 0x0000000203187825 */ /* 0x008fc600078e0218 */
[----:B------:R-:W3:Y:S04]  /*1c790*/  LDL.LU.64 R4, [R1+0x358] ;  /* 0x0003580001047983 */ /* 0x000ee80000300a00 */
[----:B------:R-:W-:Y:S04]  /*1c7a0*/  STL.64 [R1+0x7d0], R24 ;  /* 0x0007d01801007387 */ /* 0x000fe80000100a00 */
[----:B------:R-:W3:Y:S04]  /*1c7b0*/  LDL.LU.64 R28, [R1+0x350] ;  /* 0x00035000011c7983 */ /* 0x000ee80000300a00 */
[----:B------:R-:W3:Y:S01]  /*1c7c0*/  LDL.LU.64 R20, [R1+0x348] ;  /* 0x0003480001147983 */ /* 0x000ee20000300a00 */
[----:B--2---:R-:W-:-:S05]  /*1c7d0*/  IMAD.WIDE R26, R3, 0x2, R26 ;  /* 0x00000002031a7825 */ /* 0x004fca00078e021a */
[----:B------:R-:W-:Y:S04]  /*1c7e0*/  STL.64 [R1+0x7e0], R26 ;  /* 0x0007e01a01007387 */ /* 0x000fe80000100a00 */
[----:B------:R-:W-:Y:S04]  /*1c7f0*/  STL [R1+0x7d8], R2 ;  /* 0x0007d80201007387 */ /* 0x000fe80000100800 */
[----:B----4-:R0:W-:Y:S01]  /*1c800*/  STL [R1+0x564], R14 ;  /* 0x0005640e01007387 */ /* 0x0101e20000100800 */
[----:B------:R-:W-:-:S03]  /*1c810*/  IMAD.MOV.U32 R0, RZ, RZ, R15 ;  /* 0x000000ffff007224 */ /* 0x000fc600078e000f */
[----:B0-----:R-:W2:Y:S04]  /*1c820*/  LDL.LU.64 R14, [R1+0x340] ;  /* 0x00034000010e7983 */ /* 0x001ea80000300a00 */
[----:B------:R0:W-:Y:S04]  /*1c830*/  STL [R1+0x398], R0 ;  /* 0x0003980001007387 */ /* 0x0001e80000100800 */
[----:B------:R1:W-:Y:S01]  /*1c840*/  STL [R1+0x56c], R12 ;  /* 0x00056c0c01007387 */ /* 0x0003e20000100800 */
[----:B0-----:R-:W-:-:S03]  /*1c850*/  IMAD.MOV.U32 R0, RZ, RZ, R13 ;  /* 0x000000ffff007224 */ /* 0x001fc600078e000d */
[----:B-1----:R-:W4:Y:S04]  /*1c860*/  LDL.LU.64 R12, [R1+0x338] ;  /* 0x00033800010c7983 */ /* 0x002f280000300a00 */
        /* <DEDUP_REMOVED lines=25> */
[----:B---3--:R1:W-:Y:S01]  /*1ca00*/  STL [R1+0x554], R4 ;  /* 0x0005540401007387 */ /* 0x0083e20000100800 */
[----:B0-----:R-:W-:-:S03]  /*1ca10*/  IMAD.MOV.U32 R0, RZ, RZ, R5 ;  /* 0x000000ffff007224 */ /* 0x001fc600078e0005 */
[----:B-1----:R-:W3:Y:S04]  /*1ca20*/  LDL.LU.64 R4, [R1+0x300] ;  /* 0x0003000001047983 */ /* 0x002ee80000300a00 */
[----:B------:R0:W-:Y:S04]  /*1ca30*/  STL [R1+0x358], R0 ;  /* 0x0003580001007387 */ /* 0x0001e80000100800 */
[----:B------:R1:W-:Y:S01]  /*1ca40*/  STL [R1+0x394], R28 ;  /* 0x0003941c01007387 */ /* 0x0003e20000100800 */
[----:B0-----:R-:W-:-:S03]  /*1ca50*/  IMAD.MOV.U32 R0, RZ, RZ, R29 ;  /* 0x000000ffff007224 */ /* 0x001fc600078e001d */
[----:B-1----:R-:W3:Y:S04]  /*1ca60*/  LDL.LU.64 R28, [R1+0x2f8] ;  /* 0x0002f800011c7983 */ /* 0x002ee80000300a00 */
[----:B------:R0:W-:Y:S04]  /*1ca70*/  STL [R1+0x350], R0 ;  /* 0x0003500001007387 */ /* 0x0001e80000100800 */
[----:B------:R1:W-:Y:S01]  /*1ca80*/  STL [R1+0x54c], R20 ;  /* 0x00054c1401007387 */ /* 0x0003e20000100800 */
[----:B0-----:R-:W-:-:S03]  /*1ca90*/  IMAD.MOV.U32 R0, RZ, RZ, R21 ;  /* 0x000000ffff007224 */ /* 0x001fc600078e0015 */
[----:B-1----:R-:W3:Y:S04]  /*1caa0*/  LDL.LU.64 R20, [R1+0x2f0] ;  /* 0x0002f00001147983 */ /* 0x002ee80000300a00 */
[----:B------:R0:W-:Y:S04]  /*1cab0*/  STL [R1+0x348], R0 ;  /* 0x0003480001007387 */ /* 0x0001e80000100800 */
[----:B--2---:R1:W-:Y:S01]  /*1cac0*/  STL [R1+0x544], R14 ;  /* 0x0005440e01007387 */ /* 0x0043e20000100800 */
[----:B0-----:R-:W-:-:S03]  /*1cad0*/  IMAD.MOV.U32 R0, RZ, RZ, R15 ;  /* 0x000000ffff007224 */ /* 0x001fc600078e000f */
[----:B-1----:R-:W2:Y:S04]  /*1cae0*/  LDL.LU.64 R14, [R1+0x2e8] ;  /* 0x0002e800010e7983 */ /* 0x002ea80000300a00 */
[----:B------:R0:W-:Y:S04]  /*1caf0*/  STL [R1+0x340], R0 ;  /* 0x0003400001007387 */ /* 0x0001e80000100800 */
[----:B----4-:R1:W-:Y:S01]  /*1cb00*/  STL [R1+0x39c], R12 ;  /* 0x00039c0c01007387 */ /* 0x0103e20000100800 */
        /* <DEDUP_REMOVED lines=147> */
[----:B------:R-:W-:Y:S04]  /*1d440*/  STL [R1+0x430], R16 ;  /* 0x0004301001007387 */ /* 0x000fe80000100800 */
[----:B------:R-:W4:Y:S01]  /*1d450*/  LDL.LU.64 R24, [R1+0x1b8] ;  /* 0x0001b80001187983 */ /* 0x000f220000300a00 */
[----:B0-----:R-:W-:-:S05]  /*1d460*/  IMAD.MOV.U32 R0, RZ, RZ, R17 ;  /* 0x000000ffff007224 */ /* 0x001fca00078e0011 */
        /* <DEDUP_REMOVED lines=9> */
[----:B---3--:R1:W-:Y:S04]  /*1d500*/  STL [R1+0x43c], R4 ;  /* 0x00043c0401007387 */ /* 0x0083e80000100800 */
[----:B------:R-:W3:Y:S01]  /*1d510*/  LDL.LU.64 R16, [R1+0x1a0] ;  /* 0x0001a00001107983 */ /* 0x000ee20000300a00 */
[----:B0-----:R-:W-:-:S05]  /*1d520*/  IMAD.MOV.U32 R0, RZ, RZ, R5 ;  /* 0x000000ffff007224 */ /* 0x001fca00078e0005 */
[----:B------:R0:W-:Y:S04]  /*1d530*/  STL [R1+0x1f8], R0 ;  /* 0x0001f80001007387 */ /* 0x0001e80000100800 */
[----:B------:R0:W-:Y:S04]  /*1d540*/  STL [R1+0x440], R28 ;  /* 0x0004401c01007387 */ /* 0x0001e80000100800 */
[----:B-1----:R-:W3:Y:S01]  /*1d550*/  LDL.LU.64 R4, [R1+0x198] ;  /* 0x0001980001047983 */ /* 0x002ee20000300a00 */
[----:B0-----:R-:W-:-:S05]  /*1d560*/  IMAD.MOV.U32 R0, RZ, RZ, R29 ;  /* 0x000000ffff007224 */ /* 0x001fca00078e001d */
[----:B------:R0:W-:Y:S04]  /*1d570*/  STL [R1+0x1f0], R0 ;  /* 0x0001f00001007387 */ /* 0x0001e80000100800 */
[----:B------:R1:W-:Y:S04]  /*1d580*/  STL [R1+0x444], R20 ;  /* 0x0004441401007387 */ /* 0x0003e80000100800 */
[----:B------:R-:W3:Y:S01]  /*1d590*/  LDL.LU.64 R28, [R1+0x190] ;  /* 0x00019000011c7983 */ /* 0x000ee20000300a00 */
[----:B0-----:R-:W-:-:S03]  /*1d5a0*/  IMAD.MOV.U32 R0, RZ, RZ, R21 ;  /* 0x000000ffff007224 */ /* 0x001fc600078e0015 */
[----:B--2---:R-:W-:Y:S04]  /*1d5b0*/  STL [R1+0x448], R14 ;  /* 0x0004480e01007387 */ /* 0x004fe80000100800 */
[----:B------:R0:W-:Y:S04]  /*1d5c0*/  STL [R1+0x1e8], R0 ;  /* 0x0001e80001007387 */ /* 0x0001e80000100800 */
[----:B-1----:R-:W2:Y:S01]  /*1d5d0*/  LDL.LU.64 R20, [R1+0x188] ;  /* 0x0001880001147983 */ /* 0x002ea20000300a00 */
[----:B0-----:R-:W-:-:S03]  /*1d5e0*/  IMAD.MOV.U32 R0, RZ, RZ, R15 ;  /* 0x000000ffff007224 */ /* 0x001fc600078e000f */
[----:B----4-:R-:W-:Y:S04]  /*1d5f0*/  STL [R1+0x44c], R12 ;  /* 0x00044c0c01007387 */ /* 0x010fe80000100800 */
[----:B------:R0:W-:Y:S04]  /*1d600*/  STL [R1+0x1e0], R0 ;  /* 0x0001e00001007387 */ /* 0x0001e80000100800 */
[----:B------:R-:W4:Y:S01]  /*1d610*/  LDL.LU.64 R14, [R1+0x180] ;  /* 0x00018000010e7983 */ /* 0x000f220000300a00 */
[----:B0-----:R-:W-:-:S03]  /*1d620*/  IMAD.MOV.U32 R0, RZ, RZ, R13 ;  /* 0x000000ffff007224 */ /* 0x001fc600078e000d */
[----:B------:R-:W-:Y:S04]  /*1d630*/  STL [R1+0x450], R22 ;  /* 0x0004501601007387 */ /* 0x000fe80000100800 */
        /* <DEDUP_REMOVED lines=9> */
[----:B------:R-:W4:Y:S04]  /*1d6d0*/  LDL.LU.64 R18, [R1+0x168] ;  /* 0x0001680001127983 */ /* 0x000f280000300a00 */
[----:B------:R-:W-:Y:S01]  /*1d6e0*/  STL [R1+0x45c], R24 ;  /* 0x00045c1801007387 */ /* 0x000fe20000100800 */
[----:B0-----:R-:W-:-:S05]  /*1d6f0*/  IMAD.MOV.U32 R0, RZ, RZ, R11 ;  /* 0x000000ffff007224 */ /* 0x001fca00078e000b */
[----:B------:R0:W-:Y:S04]  /*1d700*/  STL [R1+0x1c0], R0 ;  /* 0x0001c00001007387 */ /* 0x0001e80000100800 */
[----:B------:R-:W4:Y:S01]  /*1d710*/  LDL.LU.64 R10, [R1+0x160] ;  /* 0x00016000010a7983 */ /* 0x000f220000300a00 */
[----:B0-----:R-:W-:-:S03]  /*1d720*/  IMAD.MOV.U32 R0, RZ, RZ, R25 ;  /* 0x000000ffff007224 */ /* 0x001fc600078e0019 */
[----:B------:R-:W-:Y:S04]  /*1d730*/  STL [R1+0x460], R8 ;  /* 0x0004600801007387 */ /* 0x000fe80000100800 */
[----:B------:R0:W-:Y:S02]  /*1d740*/  STL [R1+0x1bc], R0 ;  /* 0x0001bc0001007387 */ /* 0x0001e40000100800 */
[----:B0-----:R-:W-:Y:S02]  /*1d750*/  IMAD.MOV.U32 R0, RZ, RZ, R9 ;  /* 0x000000ffff007224 */ /* 0x001fe400078e0009 */
[----:B------:R-:W4:Y:S04]  /*1d760*/  LDL.LU.64 R8, [R1+0x158] ;  /* 0x0001580001087983 */ /* 0x000f280000300a00 */
        /* <DEDUP_REMOVED lines=9> */
[----:B------:R1:W-:Y:S04]  /*1d800*/  STL [R1+0x46c], R4 ;  /* 0x00046c0401007387 */ /* 0x0003e80000100800 */
[----:B------:R-:W-:Y:S01]  /*1d810*/  STL [R1+0x470], R28 ;  /* 0x0004701c01007387 */ /* 0x000fe20000100800 */
[----:B0-----:R-:W-:-:S05]  /*1d820*/  IMAD.MOV.U32 R0, RZ, RZ, R5 ;  /* 0x000000ffff007224 */ /* 0x001fca00078e0005 */
[----:B------:R0:W-:Y:S04]  /*1d830*/  STL [R1+0x1dc], R0 ;  /* 0x0001dc0001007387 */ /* 0x0001e80000100800 */
[----:B-1----:R-:W3:Y:S01]  /*1d840*/  LDL.LU.64 R4, [R1+0x140] ;  /* 0x0001400001047983 */ /* 0x002ee20000300a00 */
[----:B0-----:R-:W-:-:S03]  /*1d850*/  IMAD.MOV.U32 R0, RZ, RZ, R29 ;  /* 0x000000ffff007224 */ /* 0x001fc600078e001d */
[----:B--2---:R-:W-:Y:S04]  /*1d860*/  STL [R1+0x474], R20 ;  /* 0x0004741401007387 */ /* 0x004fe80000100800 */
[----:B------:R0:W-:Y:S04]  /*1d870*/  STL [R1+0x1e4], R0 ;  /* 0x0001e40001007387 */ /* 0x0001e80000100800 */
[----:B------:R-:W2:Y:S01]  /*1d880*/  LDL.LU.64 R28, [R1+0x138] ;  /* 0x00013800011c7983 */ /* 0x000ea20000300a00 */
        /* <DEDUP_REMOVED lines=16> */
[----:B0-----:R-:W-:-:S05]  /*1d990*/  IMAD.MOV.U32 R0, RZ, RZ, R19 ;  /* 0x000000ffff007224 */ /* 0x001fca00078e0013 */
[----:B------:R0:W-:Y:S04]  /*1d9a0*/  STL [R1+0x20c], R0 ;  /* 0x00020c0001007387 */ /* 0x0001e80000100800 */
[----:B------:R1:W-:Y:S04]  /*1d9b0*/  STL [R1+0x488], R10 ;  /* 0x0004880a01007387 */ /* 0x0003e80000100800 */
[----:B------:R-:W4:Y:S01]  /*1d9c0*/  LDL.LU.64 R24, [R1+0x110] ;  /* 0x0001100001187983 */ /* 0x000f220000300a00 */
[----:B0-----:R-:W-:-:S03]  /*1d9d0*/  IMAD.MOV.U32 R0, RZ, RZ, R11 ;  /* 0x000000ffff007224 */ /* 0x001fc600078e000b */
[----:B-1----:R-:W4:Y:S04]  /*1d9e0*/  LDL.LU.64 R10, [R1+0x108] ;  /* 0x00010800010a7983 */ /* 0x002f280000300a00 */
[----:B------:R0:W-:Y:S04]  /*1d9f0*/  STL [R1+0x214], R0 ;  /* 0x0002140001007387 */ /* 0x0001e80000100800 */
[----:B------:R1:W-:Y:S04]  /*1da00*/  STL [R1+0x48c], R8 ;  /* 0x00048c0801007387 */ /* 0x0003e80000100800 */
[----:B------:R-:W4:Y:S01]  /*1da10*/  LDL.LU.64 R22, [R1+0x100] ;  /* 0x0001000001167983 */ /* 0x000f220000300a00 */
[----:B0-----:R-:W-:-:S03]  /*1da20*/  IMAD.MOV.U32 R0, RZ, RZ, R9 ;  /* 0x000000ffff007224 */ /* 0x001fc600078e0009 */
[----:B------:R-:W-:Y:S04]  /*1da30*/  STL [R1+0x490], R6 ;  /* 0x0004900601007387 */ /* 0x000fe80000100800 */
[----:B------:R0:W-:Y:S04]  /*1da40*/  STL [R1+0x21c], R0 ;  /* 0x00021c0001007387 */ /* 0x0001e80000100800 */
[----:B-1----:R-:W4:Y:S01]  /*1da50*/  LDL.LU.64 R8, [R1+0xf8] ;  /* 0x0000f80001087983 */ /* 0x002f220000300a00 */
[----:B0-----:R-:W-:-:S03]  /*1da60*/  IMAD.MOV.U32 R0, RZ, RZ, R7 ;  /* 0x000000ffff007224 */ /* 0x001fc600078e0007 */
[----:B---3--:R-:W-:Y:S04]  /*1da70*/  STL [R1+0x494], R16 ;  /* 0x0004941001007387 */ /* 0x008fe80000100800 */
[----:B------:R0:W-:Y:S04]  /*1da80*/  STL [R1+0x224], R0 ;  /* 0x0002240001007387 */ /* 0x0001e80000100800 */
[----:B------:R-:W3:Y:S04]  /*1da90*/  LDL.LU.64 R6, [R1+0xf0] ;  /* 0x0000f00001067983 */ /* 0x000ee80000300a00 */
[----:B------:R-:W3:Y:S01]  /*1daa0*/  LDL.LU.64 R18, [R1+0xe8] ;  /* 0x0000e80001127983 */ /* 0x000ee20000300a00 */
[----:B0-----:R-:W-:-:S05]  /*1dab0*/  IMAD.MOV.U32 R0, RZ, RZ, R17 ;  /* 0x000000ffff007224 */ /* 0x001fca00078e0011 */
[----:B------:R0:W-:Y:S04]  /*1dac0*/  STL [R1+0x22c], R0 ;  /* 0x00022c0001007387 */ /* 0x0001e80000100800 */
[----:B------:R1:W-:Y:S01]  /*1dad0*/  STL [R1+0x4a0], R4 ;  /* 0x0004a00401007387 */ /* 0x0003e20000100800 */
[----:B0-----:R-:W-:-:S03]  /*1dae0*/  IMAD.MOV.U32 R0, RZ, RZ, R5 ;  /* 0x000000ffff007224 */ /* 0x001fc600078e0005 */
[----:B-1----:R-:W3:Y:S04]  /*1daf0*/  LDL.LU.64 R4, [R1+0xe0] ;  /* 0x0000e00001047983 */ /* 0x002ee80000300a00 */
[----:B------:R2:W-:Y:S02]  /*1db00*/  STL [R1+0x234], R0 ;  /* 0x0002340001007387 */ /* 0x0005e40000100800 */
[----:B--2---:R-:W-:Y:S02]  /*1db10*/  IMAD.MOV.U32 R0, RZ, RZ, R29 ;  /* 0x000000ffff007224 */ /* 0x004fe400078e001d */
[----:B------:R0:W-:Y:S04]  /*1db20*/  STL [R1+0x4a4], R28 ;  /* 0x0004a41c01007387 */ /* 0x0001e80000100800 */
[----:B0-----:R-:W2:Y:S04]  /*1db30*/  LDL.LU.64 R28, [R1+0xd8] ;  /* 0x0000d800011c7983 */ /* 0x001ea80000300a00 */
[----:B------:R0:W-:Y:S04]  /*1db40*/  STL [R1+0x23c], R0 ;  /* 0x00023c0001007387 */ /* 0x0001e80000100800 */
[----:B----4-:R1:W-:Y:S04]  /*1db50*/  STL [R1+0x4a8], R20 ;  /* 0x0004a81401007387 */ /* 0x0103e80000100800 */
[----:B------:R-:W4:Y:S01]  /*1db60*/  LDL.LU.64 R16, [R1+0xd0] ;  /* 0x0000d00001107983 */ /* 0x000f220000300a00 */
[----:B0-----:R-:W-:-:S03]  /*1db70*/  IMAD.MOV.U32 R0, RZ, RZ, R21 ;  /* 0x000000ffff007224 */ /* 0x001fc600078e0015 */
[----:B------:R-:W-:Y:S04]  /*1db80*/  STL [R1+0x4ac], R14 ;  /* 0x0004ac0e01007387 */ /* 0x000fe80000100800 */
[----:B------:R0:W-:Y:S04]  /*1db90*/  STL [R1+0x244], R0 ;  /* 0x0002440001007387 */ /* 0x0001e80000100800 */
[----:B-1----:R-:W4:Y:S01]  /*1dba0*/  LDL.LU.64 R20, [R1+0xc8] ;  /* 0x0000c80001147983 */ /* 0x002f220000300a00 */
[----:B0-----:R-:W-:-:S03]  /*1dbb0*/  IMAD.MOV.U32 R0, RZ, RZ, R15 ;  /* 0x000000ffff007224 */ /* 0x001fc600078e000f */
[----:B------:R-:W-:Y:S04]  /*1dbc0*/  STL [R1+0x4b0], R12 ;  /* 0x0004b00c01007387 */ /* 0x000fe80000100800 */
[----:B------:R0:W-:Y:S04]  /*1dbd0*/  STL [R1+0x24c], R0 ;  /* 0x00024c0001007387 */ /* 0x0001e80000100800 */
[----:B------:R-:W4:Y:S01]  /*1dbe0*/  LDL.LU.64 R14, [R1+0xc0] ;  /* 0x0000c000010e7983 */ /* 0x000f220000300a00 */
[----:B0-----:R-:W-:-:S03]  /*1dbf0*/  IMAD.MOV.U32 R0, RZ, RZ, R13 ;  /* 0x000000ffff007224 */ /* 0x001fc600078e000d */
[----:B------:R-:W4:Y:S04]  /*1dc00*/  LDL.LU.64 R12, [R1+0xb8] ;  /* 0x0000b800010c7983 */ /* 0x000f280000300a00 */
[----:B------:R0:W-:Y:S04]  /*1dc10*/  STL [R1+0x254], R0 ;  /* 0x0002540001007387 */ /* 0x0001e80000100800 */
[----:B------:R-:W-:Y:S01]  /*1dc20*/  STL [R1+0x4b4], R26 ;  /* 0x0004b41a01007387 */ /* 0x000fe20000100800 */
[----:B0-----:R-:W-:-:S03]  /*1dc30*/  IMAD.MOV.U32 R0, RZ, RZ, R27 ;  /* 0x000000ffff007224 */ /* 0x001fc600078e001b */
[----:B------:R-:W-:Y:S04]  /*1dc40*/  STL [R1+0x4b8], R24 ;  /* 0x0004b81801007387 */ /* 0x000fe80000100800 */
[----:B------:R0:W-:Y:S02]  /*1dc50*/  STL [R1+0x25c], R0 ;  /* 0x00025c0001007387 */ /* 0x0001e40000100800 */
[----:B0-----:R-:W-:Y:S02]  /*1dc60*/  IMAD.MOV.U32 R0, RZ, RZ, R25 ;  /* 0x000000ffff007224 */ /* 0x001fe400078e0019 */
[----:B------:R-:W-:Y:S04]  /*1dc70*/  STL [R1+0x4bc], R10 ;  /* 0x0004bc0a01007387 */ /* 0x000fe80000100800 */
[----:B------:R0:W-:Y:S02]  /*1dc80*/  STL [R1+0x264], R0 ;  /* 0x0002640001007387 */ /* 0x0001e40000100800 */
[----:B0-----:R-:W-:-:S02]  /*1dc90*/  IMAD.MOV.U32 R0, RZ, RZ, R11 ;  /* 0x000000ffff007224 */ /* 0x001fc400078e000b */
[----:B------:R-:W-:Y:S04]  /*1dca0*/  STL [R1+0x4c0], R22 ;  /* 0x0004c01601007387 */ /* 0x000fe80000100800 */
        /* <DEDUP_REMOVED lines=8> */
[----:B---3--:R1:W-:Y:S04]  /*1dd30*/  STL [R1+0x4c8], R6 ;  /* 0x0004c80601007387 */ /* 0x0083e80000100800 */
[----:B------:R-:W-:Y:S01]  /*1dd40*/  STL [R1+0x4cc], R18 ;  /* 0x0004cc1201007387 */ /* 0x000fe20000100800 */
[----:B0-----:R-:W-:-:S05]  /*1dd50*/  IMAD.MOV.U32 R0, RZ, RZ, R7 ;  /* 0x000000ffff007224 */ /* 0x001fca00078e0007 */
[----:B------:R0:W-:Y:S04]  /*1dd60*/  STL [R1+0x284], R0 ;  /* 0x0002840001007387 */ /* 0x0001e80000100800 */
[----:B-1----:R-:W3:Y:S04]  /*1dd70*/  LDL.LU.64 R6, [R1+0xa0] ;  /* 0x0000a00001067983 */ /* 0x002ee80000300a00 */
[----:B------:R-:W-:Y:S01]  /*1dd80*/  STL [R1+0x4d0], R4 ;  /* 0x0004d00401007387 */ /* 0x000fe20000100800 */
[----:B0-----:R-:W-:-:S05]  /*1dd90*/  IMAD.MOV.U32 R0, RZ, RZ, R19 ;  /* 0x000000ffff007224 */ /* 0x001fca00078e0013 */
[----:B------:R0:W-:Y:S02]  /*1dda0*/  STL [R1+0x28c], R0 ;  /* 0x00028c0001007387 */ /* 0x0001e40000100800 */
[----:B0-----:R-:W-:Y:S02]  /*1ddb0*/  IMAD.MOV.U32 R0, RZ, RZ, R5 ;  /* 0x000000ffff007224 */ /* 0x001fe400078e0005 */
[----:B------:R-:W3:Y:S04]  /*1ddc0*/  LDL.LU.64 R4, [R1+0x98] ;  /* 0x0000980001047983 */ /* 0x000ee80000300a00 */
[----:B------:R2:W-:Y:S02]  /*1ddd0*/  STL [R1+0x294], R0 ;  /* 0x0002940001007387 */ /* 0x0005e40000100800 */
[----:B--2---:R-:W-:-:S02]  /*1dde0*/  IMAD.MOV.U32 R0, RZ, RZ, R29 ;  /* 0x000000ffff007224 */ /* 0x004fc400078e001d */
[----:B------:R0:W-:Y:S04]  /*1ddf0*/  STL [R1+0x4d4], R28 ;  /* 0x0004d41c01007387 */ /* 0x0001e80000100800 */
[----:B----4-:R-:W-:Y:S04]  /*1de00*/  STL [R1+0x4d8], R16 ;  /* 0x0004d81001007387 */ /* 0x010fe80000100800 */
[----:B------:R1:W-:Y:S04]  /*1de10*/  STL [R1+0x29c], R0 ;  /* 0x00029c0001007387 */ /* 0x0003e80000100800 */
[----:B0-----:R-:W2:Y:S01]  /*1de20*/  LDL.LU.64 R28, [R1+0x90] ;  /* 0x00009000011c7983 */ /* 0x001ea20000300a00 */
[----:B-1----:R-:W-:-:S03]  /*1de30*/  IMAD.MOV.U32 R0, RZ, RZ, R17 ;  /* 0x000000ffff007224 */ /* 0x002fc600078e0011 */
[----:B------:R-:W-:Y:S04]  /*1de40*/  STL [R1+0x4dc], R20 ;  /* 0x0004dc1401007387 */ /* 0x000fe80000100800 */
[----:B------:R0:W-:Y:S02]  /*1de50*/  STL [R1+0x2a4], R0 ;  /* 0x0002a40001007387 */ /* 0x0001e40000100800 */
[----:B0-----:R-:W-:Y:S02]  /*1de60*/  IMAD.MOV.U32 R0, RZ, RZ, R21 ;  /* 0x000000ffff007224 */ /* 0x001fe400078e0015 */
[----:B------:R-:W4:Y:S04]  /*1de70*/  LDL.LU.64 R20, [R1+0x88] ;  /* 0x0000880001147983 */ /* 0x000f280000300a00 */
[----:B------:R0:W-:Y:S04]  /*1de80*/  STL [R1+0x2ac], R0 ;  /* 0x0002ac0001007387 */ /* 0x0001e80000100800 */
[----:B------:R-:W-:Y:S01]  /*1de90*/  STL [R1+0x4e0], R14 ;  /* 0x0004e00e01007387 */ /* 0x000fe20000100800 */
[----:B0-----:R-:W-:-:S03]  /*1dea0*/  IMAD.MOV.U32 R0, RZ, RZ, R15 ;  /* 0x000000ffff007224 */ /* 0x001fc600078e000f */
[----:B------:R-:W-:Y:S04]  /*1deb0*/  STL [R1+0x4e4], R12 ;  /* 0x0004e40c01007387 */ /* 0x000fe80000100800 */
[----:B------:R-:W-:Y:S04]  /*1dec0*/  STL [R1+0x2b4], R0 ;  /* 0x0002b40001007387 */ /* 0x000fe80000100800 */
[----:B------:R-:W2:Y:S04]  /*1ded0*/  LDL.LU.64 R26, [R1+0x70] ;  /* 0x00007000011a7983 */ /* 0x000ea80000300a00 */
[----:B--2---:R0:W-:Y:S04]  /*1dee0*/  STL.64 [R1+0x7e8], R26 ;  /* 0x0007e81a01007387 */ /* 0x0041e80000100a00 */
[----:B0-----:R-:W2:Y:S01]  /*1def0*/  LDL.LU.64 R26, [R1+0x78] ;  /* 0x00007800011a7983 */ /* 0x001ea20000300a00 */
[----:B------:R-:W-:-:S03]  /*1df00*/  IMAD.MOV.U32 R0, RZ, RZ, R13 ;  /* 0x000000ffff007224 */ /* 0x000fc600078e000d */
[----:B--2---:R0:W-:Y:S04]  /*1df10*/  STL.64 [R1+0x7f0], R26 ;  /* 0x0007f01a01007387 */ /* 0x0041e80000100a00 */
[----:B0-----:R-:W2:Y:S04]  /*1df20*/  LDL.LU.64 R26, [R1+0x80] ;  /* 0x00008000011a7983 */ /* 0x001ea80000300a00 */
[----:B------:R-:W2:Y:S04]  /*1df30*/  LDL.LU.64 R2, [R1+0x68] ;  /* 0x0000680001027983 */ /* 0x000ea80000300a00 */
[----:B------:R0:W-:Y:S04]  /*1df40*/  STL [R1+0x2bc], R0 ;  /* 0x0002bc0001007387 */ /* 0x0001e80000100800 */
[----:B------:R-:W-:Y:S04]  /*1df50*/  STL [R1+0x4e8], R10 ;  /* 0x0004e80a01007387 */ /* 0x000fe80000100800 */
[----:B------:R-:W2:Y:S04]  /*1df60*/  LDL.LU.64 R24, [R1+0x60] ;  /* 0x0000600001187983 */ /* 0x000ea80000300a00 */
[----:B------:R-:W2:Y:S01]  /*1df70*/  LDL.LU.64 R22, [R1+0x58] ;  /* 0x0000580001167983 */ /* 0x000ea20000300a00 */
[----:B0-----:R-:W-:-:S05]  /*1df80*/  IMAD.MOV.U32 R0, RZ, RZ, R11 ;  /* 0x000000ffff007224 */ /* 0x001fca00078e000b */
[----:B------:R0:W-:Y:S04]  /*1df90*/  STL [R1+0x2c4], R0 ;  /* 0x0002c40001007387 */ /* 0x0001e80000100800 */
[----:B------:R-:W-:Y:S04]  /*1dfa0*/  STL [R1+0x4ec], R8 ;  /* 0x0004ec0801007387 */ /* 0x000fe80000100800 */
[----:B------:R-:W2:Y:S04]  /*1dfb0*/  LDL.LU.64 R18, [R1+0x50] ;  /* 0x0000500001127983 */ /* 0x000ea80000300a00 */
[----:B------:R-:W2:Y:S01]  /*1dfc0*/  LDL.LU.64 R16, [R1+0x48] ;  /* 0x0000480001107983 */ /* 0x000ea20000300a00 */
[----:B0-----:R-:W-:-:S05]  /*1dfd0*/  IMAD.MOV.U32 R0, RZ, RZ, R9 ;  /* 0x000000ffff007224 */ /* 0x001fca00078e0009 */
[----:B------:R0:W-:Y:S04]  /*1dfe0*/  STL [R1+0x2cc], R0 ;  /* 0x0002cc0001007387 */ /* 0x0001e80000100800 */
[----:B---3--:R-:W-:Y:S04]  /*1dff0*/  STL [R1+0x4f0], R6 ;  /* 0x0004f00601007387 */ /* 0x008fe80000100800 */
[----:B------:R-:W3:Y:S04]  /*1e000*/  LDL.LU.64 R14, [R1+0x40] ;  /* 0x00004000010e7983 */ /* 0x000ee80000300a00 */
[----:B------:R-:W3:Y:S01]  /*1e010*/  LDL.LU.64 R12, [R1+0x38] ;  /* 0x00003800010c7983 */ /* 0x000ee20000300a00 */
[----:B0-----:R-:W-:-:S05]  /*1e020*/  IMAD.MOV.U32 R0, RZ, RZ, R7 ;  /* 0x000000ffff007224 */ /* 0x001fca00078e0007 */
[----:B------:R0:W-:Y:S04]  /*1e030*/  STL [R1+0x2d4], R0 ;  /* 0x0002d40001007387 */ /* 0x0001e80000100800 */
[----:B------:R1:W-:Y:S04]  /*1e040*/  STL [R1+0x4f4], R4 ;  /* 0x0004f40401007387 */ /* 0x0003e80000100800 */
[----:B------:R-:W3:Y:S04]  /*1e050*/  LDL.LU.64 R10, [R1+0x30] ;  /* 0x00003000010a7983 */ /* 0x000ee80000300a00 */
[----:B------:R-:W3:Y:S01]  /*1e060*/  LDL.LU.64 R8, [R1+0x28] ;  /* 0x0000280001087983 */ /* 0x000ee20000300a00 */
[----:B0-----:R-:W-:-:S05]  /*1e070*/  IMAD.MOV.U32 R0, RZ, RZ, R5 ;  /* 0x000000ffff007224 */ /* 0x001fca00078e0005 */
[----:B------:R0:W-:Y:S04]  /*1e080*/  STL [R1+0x2dc], R0 ;  /* 0x0002dc0001007387 */ /* 0x0001e80000100800 */
[----:B------:R4:W-:Y:S04]  /*1e090*/  STL [R1+0x4f8], R28 ;  /* 0x0004f81c01007387 */ /* 0x0009e80000100800 */
[----:B------:R-:W3:Y:S04]  /*1e0a0*/  LDL.LU.64 R6, [R1+0x20] ;  /* 0x0000200001067983 */ /* 0x000ee80000300a00 */
[----:B-1----:R-:W3:Y:S01]  /*1e0b0*/  LDL.LU.64 R4, [R1+0x18] ;  /* 0x0000180001047983 */ /* 0x002ee20000300a00 */
[----:B0-----:R-:W-:-:S05]  /*1e0c0*/  IMAD.MOV.U32 R0, RZ, RZ, R29 ;  /* 0x000000ffff007224 */ /* 0x001fca00078e001d */
[----:B------:R0:W-:Y:S04]  /*1e0d0*/  STL [R1+0x2e4], R0 ;  /* 0x0002e40001007387 */ /* 0x0001e80000100800 */
[----:B----4-:R1:W-:Y:S04]  /*1e0e0*/  STL [R1+0x4fc], R20 ;  /* 0x0004fc1401007387 */ /* 0x0103e80000100800 */
[----:B------:R-:W4:Y:S01]  /*1e0f0*/  LDL.LU.64 R28, [R1+0x10] ;  /* 0x00001000011c7983 */ /* 0x000f220000300a00 */
[----:B0-----:R-:W-:-:S03]  /*1e100*/  IMAD.MOV.U32 R0, RZ, RZ, R21 ;  /* 0x000000ffff007224 */ /* 0x001fc600078e0015 */
[----:B-1----:R-:W3:Y:S04]  /*1e110*/  LDL.LU.64 R20, [R1+0x8] ;  /* 0x0000080001147983 */ /* 0x002ee80000300a00 */
[----:B------:R0:W-:Y:S04]  /*1e120*/  STL [R1+0x2ec], R0 ;  /* 0x0002ec0001007387 */ /* 0x0001e80000100800 */
[----:B--2---:R1:W-:Y:S01]  /*1e130*/  STL [R1+0x500], R26 ;  /* 0x0005001a01007387 */ /* 0x0043e20000100800 */
[----:B0-----:R-:W-:-:S03]  /*1e140*/  IMAD.MOV.U32 R0, RZ, RZ, R27 ;  /* 0x000000ffff007224 */ /* 0x001fc600078e001b */
[----:B-1----:R-:W2:Y:S04]  /*1e150*/  LDL.LU.64 R26, [R1+0x7f0] ;  /* 0x0007f000011a7983 */ /* 0x002ea80000300a00 */
[----:B--2---:R-:W-:Y:S04]  /*1e160*/  STL [R1+0x504], R26 ;  /* 0x0005041a01007387 */ /* 0x004fe80000100800 */
[----:B------:R0:W-:Y:S02]  /*1e170*/  STL [R1+0x2f4], R0 ;  /* 0x0002f40001007387 */ /* 0x0001e40000100800 */
[----:B0-----:R-:W-:-:S02]  /*1e180*/  IMAD.MOV.U32 R0, RZ, RZ, R27 ;  /* 0x000000ffff007224 */ /* 0x001fc400078e001b */
[----:B------:R-:W2:Y:S04]  /*1e190*/  LDL.LU.64 R26, [R1+0x7e8] ;  /* 0x0007e800011a7983 */ /* 0x000ea80000300a00 */
[----:B--2---:R-:W-:Y:S04]  /*1e1a0*/  STL [R1+0x508], R26 ;  /* 0x0005081a01007387 */ /* 0x004fe80000100800 */
[----:B------:R0:W-:Y:S02]  /*1e1b0*/  STL [R1+0x2fc], R0 ;  /* 0x0002fc0001007387 */ /* 0x0001e40000100800 */
[----:B0-----:R-:W-:-:S02]  /*1e1c0*/  IMAD.MOV.U32 R0, RZ, RZ, R27 ;  /* 0x000000ffff007224 */ /* 0x001fc400078e001b */
[----:B------:R-:W2:Y:S04]  /*1e1d0*/  LDL.LU.64 R26, [R1+0x7e0] ;  /* 0x0007e000011a7983 */ /* 0x000ea80000300a00 */
[----:B------:R0:W-:Y:S04]  /*1e1e0*/  STL [R1+0x304], R0 ;  /* 0x0003040001007387 */ /* 0x0001e80000100800 */
[----:B0-----:R0:W5:Y:S04]  /*1e1f0*/  LDL.LU R0, [R1+0x7dc] ;  /* 0x0007dc0001007983 */ /* 0x0011680000300800 */
[----:B------:R1:W-:Y:S04]  /*1e200*/  STL [R1+0x50c], R2 ;  /* 0x00050c0201007387 */ /* 0x0003e80000100800 */
[----:B-1----:R0:W5:Y:S04]  /*1e210*/  LDL.LU R2, [R1+0x7d8] ;  /* 0x0007d80001027983 */ /* 0x0021680000300800 */
[----:B------:R-:W-:Y:S04]  /*1e220*/  STL [R1+0x510], R24 ;  /* 0x0005101801007387 */ /* 0x000fe80000100800 */
[----:B------:R1:W-:Y:S02]  /*1e230*/  STL [R1+0x30c], R3 ;  /* 0x00030c0301007387 */ /* 0x0003e40000100800 */
[----:B-1----:R-:W-:-:S02]  /*1e240*/  IMAD.MOV.U32 R3, RZ, RZ, R25 ;  /* 0x000000ffff037224 */ /* 0x002fc400078e0019 */
[----:B------:R-:W2:Y:S04]  /*1e250*/  LDL.LU.64 R24, [R1+0x7d0] ;  /* 0x0007d00001187983 */ /* 0x000ea80000300a00 */
        /* <DEDUP_REMOVED lines=12> */
[----:B---3--:R-:W-:Y:S04]  /*1e320*/  STL [R1+0x520], R14 ;  /* 0x0005200e01007387 */ /* 0x008fe80000100800 */
[----:B------:R1:W-:Y:S02]  /*1e330*/  STL [R1+0x32c], R3 ;  /* 0x00032c0301007387 */ /* 0x0003e40000100800 */
[----:B-1----:R-:W-:-:S02]  /*1e340*/  IMAD.MOV.U32 R3, RZ, RZ, R15 ;  /* 0x000000ffff037224 */ /* 0x002fc400078e000f */
[----:B------:R-:W3:Y:S04]  /*1e350*/  LDL.LU.64 R14, [R1+0x7b0] ;  /* 0x0007b000010e7983 */ /* 0x000ee80000300a00 */
        /* <DEDUP_REMOVED lines=20> */
[----:B----4-:R-:W-:Y:S04]  /*1e4a0*/  STL [R1+0x538], R28 ;  /* 0x0005381c01007387 */ /* 0x010fe80000100800 */
[----:B------:R1:W-:Y:S02]  /*1e4b0*/  STL [R1+0x35c], R3 ;  /* 0x00035c0301007387 */ /* 0x0003e40000100800 */
[----:B-1----:R-:W-:-:S02]  /*1e4c0*/  IMAD.MOV.U32 R3, RZ, RZ, R29 ;  /* 0x000000ffff037224 */ /* 0x002fc400078e001d */
[----:B------:R-:W4:Y:S04]  /*1e4d0*/  LDL.LU.64 R28, [R1+0x780] ;  /* 0x00078000011c7983 */ /* 0x000f280000300a00 */
[----:B------:R-:W-:Y:S04]  /*1e4e0*/  STL [R1+0x53c], R20 ;  /* 0x00053c1401007387 */ /* 0x000fe80000100800 */
[----:B------:R1:W-:Y:S02]  /*1e4f0*/  STL [R1+0x364], R3 ;  /* 0x0003640301007387 */ /* 0x0003e40000100800 */
[----:B-1----:R-:W-:-:S02]  /*1e500*/  IMAD.MOV.U32 R3, RZ, RZ, R21 ;  /* 0x000000ffff037224 */ /* 0x002fc400078e0015 */
[----:B------:R-:W2:Y:S01]  /*1e510*/  LDL.LU.64 R20, [R1+0x778] ;  /* 0x0007780001147983 */ /* 0x000ea20000300a00 */
[----:B------:R-:W-:-:S04]  /*1e520*/  UIADD3 UR5, UPT, UPT, UR5, -0x1, URZ ;  /* 0xffffffff05057890 */ /* 0x000fc8000fffe0ff */
[----:B------:R-:W-:Y:S01]  /*1e530*/  UISETP.NE.U32.AND UP0, UPT, UR5, URZ, UPT ;  /* 0x000000ff0500728c */ /* 0x000fe2000bf05070 */
[----:B--2---:R-:W-:Y:S04]  /*1e540*/  STL [R1+0x540], R20 ;  /* 0x0005401401007387 */ /* 0x004fe80000100800 */
[----:B------:R1:W-:Y:S02]  /*1e550*/  STL [R1+0x36c], R3 ;  /* 0x00036c0301007387 */ /* 0x0003e40000100800 */
[----:B-1----:R-:W-:Y:S02]  /*1e560*/  IMAD.MOV.U32 R3, RZ, RZ, R21 ;  /* 0x000000ffff037224 */ /* 0x002fe400078e0015 */
[----:B------:R-:W2:Y:S04]  /*1e570*/  LDL.LU.64 R20, [R1+0x770] ;  /* 0x0007700001147983 */ /* 0x000ea80000300a00 */
[----:B------:R1:W-:Y:S04]  /*1e580*/  STL [R1+0x374], R3 ;  /* 0x0003740301007387 */ /* 0x0003e80000100800 */
[----:B----4-:R-:W-:Y:S04]  /*1e590*/  STL [R1+0x548], R28 ;  /* 0x0005481c01007387 */ /* 0x010fe80000100800 */
[----:B------:R-:W-:Y:S04]  /*1e5a0*/  STL [R1+0x37c], R29 ;  /* 0x00037c1d01007387 */ /* 0x000fe80000100800 */
[----:B------:R4:W-:Y:S04]  /*1e5b0*/  STL [R1+0x550], R4 ;  /* 0x0005500401007387 */ /* 0x0009e80000100800 */
        /* <DEDUP_REMOVED lines=9> */
[----:B---3--:R0:W-:Y:S04]  /*1e650*/  STL [R1+0x578], R14 ;  /* 0x0005780e01007387 */ /* 0x0081e80000100800 */
[----:B------:R0:W-:Y:S04]  /*1e660*/  STL [R1+0x1b0], R15 ;  /* 0x0001b00f01007387 */ /* 0x0001e80000100800 */
[----:B------:R0:W-:Y:S01]  /*1e670*/  STL [R1+0x580], R16 ;  /* 0x0005801001007387 */ /* 0x0001e20000100800 */
[----:B-1----:R-:W4:Y:S03]  /*1e680*/  LDC R3, c[0x0][0x3a8] ;  /* 0x0000ea00ff037b82 */ /* 0x002f260000000800 */
        /* <DEDUP_REMOVED lines=8> */
[----:B------:R0:W-:Y:S01]  /*1e710*/  STL [R1+0x5a0], R27 ;  /* 0x0005a01b01007387 */ /* 0x0001e20000100800 */
[----:B------:R-:W-:Y:S01]  /*1e720*/  UIADD3 UR10, UPT, UPT, UR10, -0x40, URZ ;  /* 0xffffffc00a0a7890 */ /* 0x000fe2000fffe0ff */
[----:B----4-:R-:W-:-:S04]  /*1e730*/  IMAD.SHL.U32 R4, R3, 0x40, RZ ;  /* 0x0000004003047824 */ /* 0x010fc800078e00ff */
[----:B--2---:R-:W-:Y:S01]  /*1e740*/  IMAD.WIDE R4, R4, 0x2, R20 ;  /* 0x0000000204047825 */ /* 0x004fe200078e0214 */
[----:B0-----:R-:W-:Y:S06]  /*1e750*/  BRA.U UP0, `(.L_x_2) ;  /* 0xfffffeed00e47547 */ /* 0x001fec000b83ffff */
[----:B------:R-:W2:Y:S04]  /*1e760*/  LDL.LU R7, [R1+0x5fc] ;  /* 0x0005fc0001077983 */ /* 0x000ea80000300800 */
[----:B--2---:R0:W-:Y:S04]  /*1e770*/  STL [R1+0x7bc], R7 ;  /* 0x0007bc0701007387 */ /* 0x0041e80000100800 */
[----:B0-----:R-:W2:Y:S04]  /*1e780*/  LDL.LU R7, [R1+0x640] ;  /* 0x0006400001077983 */ /* 0x001ea80000300800 */
        /* <DEDUP_REMOVED lines=14> */
[----:B------:R-:W3:Y:S04]  /*1e870*/  LDL.LU R6, [R1+0x5f8] ;  /* 0x0005f80001067983 */ /* 0x000ee80000300800 */
[----:B---3--:R0:W-:Y:S04]  /*1e880*/  STL [R1+0x7b8], R6 ;  /* 0x0007b80601007387 */ /* 0x0081e80000100800 */
[----:B0-----:R-:W3:Y:S04]  /*1e890*/  LDL.LU R6, [R1+0x5ec] ;  /* 0x0005ec0001067983 */ /* 0x001ee80000300800 */
        /* <DEDUP_REMOVED lines=15> */
[----:B0-----:R-:W2:Y:S04]  /*1e990*/  LDL.LU R6, [R1+0x5cc] ;  /* 0x0005cc0001067983 */ /* 0x001ea80000300800 */
[----:B------:R-:W3:Y:S04]  /*1e9a0*/  LDL.LU R5, [R1+0x5f4] ;  /* 0x0005f40001057983 */ /* 0x000ee80000300800 */
[----:B---3--:R0:W-:Y:S04]  /*1e9b0*/  STL [R1+0x7b4], R5 ;  /* 0x0007b40501007387 */ /* 0x0081e80000100800 */
[----:B0-----:R-:W3:Y:S04]  /*1e9c0*/  LDL.LU R5, [R1+0x5e8] ;  /* 0x0005e80001057983 */ /* 0x001ee80000300800 */
[----:B------:R-:W4:Y:S04]  /*1e9d0*/  LDL.LU R4, [R1+0x5f0] ;  /* 0x0005f00001047983 */ /* 0x000f280000300800 */
[----:B----4-:R0:W-:Y:S04]  /*1e9e0*/  STL [R1+0x7b0], R4 ;  /* 0x0007b00401007387 */ /* 0x0101e80000100800 */
[----:B0-----:R-:W4:Y:S04]  /*1e9f0*/  LDL.LU R4, [R1+0x5e4] ;  /* 0x0005e40001047983 */ /* 0x001f280000300800 */
[----:B------:R-:W2:Y:S04]  /*1ea00*/  LDL.LU R11, [R1+0x67c] ;  /* 0x00067c00010b7983 */ /* 0x000ea80000300800 */
[----:B--2---:R0:W-:Y:S04]  /*1ea10*/  STL [R1+0x7ac], R11 ;  /* 0x0007ac0b01007387 */ /* 0x0041e80000100800 */
[----:B0-----:R-:W2:Y:S04]  /*1ea20*/  LDL.LU R11, [R1+0x5e0] ;  /* 0x0005e000010b7983 */ /* 0x001ea80000300800 */
        /* <DEDUP_REMOVED lines=42> */
[----:B-----5:R-:W2:Y:S01]  /*1ecd0*/  LDL.LU R2, [R1+0x650] ;  /* 0x0006500001027983 */ /* 0x020ea20000300800 */
[----:B------:R-:W-:-:S03]  /*1ece0*/  F2FP.BF16.F32.PACK_AB R7, R6, R7 ;  /* 0x000000070607723e */ /* 0x000fc600000010ff */
[----:B--2---:R0:W-:Y:S04]  /*1ecf0*/  STL [R1+0x770], R2 ;  /* 0x0007700201007387 */ /* 0x0041e80000100800 */
[----:B0-----:R-:W2:Y:S04]  /*1ed00*/  LDL.LU R2, [R1+0x654] ;  /* 0x0006540001027983 */ /* 0x001ea80000300800 */
        /* <DEDUP_REMOVED lines=10> */
[----:B------:R0:W-:Y:S04]  /*1edb0*/  STL [R1+0x1c], R7 ;  /* 0x00001c0701007387 */ /* 0x0001e80000100800 */
[----:B0-----:R-:W2:Y:S02]  /*1edc0*/  LDL.LU R7, [R1+0x7f4] ;  /* 0x0007f40001077983 */ /* 0x001ea40000300800 */
[----:B--2---:R-:W-:-:S02]  /*1edd0*/  F2FP.BF16.F32.PACK_AB R7, R6, R7 ;  /* 0x000000070607723e */ /* 0x004fc400000010ff */
        /* <DEDUP_REMOVED lines=25> */
[----:B------:R0:W-:Y:S04]  /*1ef70*/  STL [R1], R7 ;  /* 0x0000000701007387 */ /* 0x0001e80000100800 */
[----:B0-----:R-:W2:Y:S02]  /*1ef80*/  LDL.LU R7, [R1+0x7bc] ;  /* 0x0007bc0001077983 */ /* 0x001ea40000300800 */
[----:B--2---:R-:W-:-:S02]  /*1ef90*/  F2FP.BF16.F32.PACK_AB R7, R6, R7 ;  /* 0x000000070607723e */ /* 0x004fc400000010ff */
[----:B------:R-:W3:Y:S02]  /*1efa0*/  LDL.LU R6, [R1+0x7b8] ;  /* 0x0007b80001067983 */ /* 0x000ee40000300800 */
[----:B---3--:R-:W-:Y:S02]  /*1efb0*/  F2FP.BF16.F32.PACK_AB R6, R5, R6 ;  /* 0x000000060506723e */ /* 0x008fe400000010ff */
[----:B------:R-:W4:Y:S02]  /*1efc0*/  LDL.LU R5, [R1+0x7b4] ;  /* 0x0007b40001057983 */ /* 0x000f240000300800 */
[----:B----4-:R-:W-:Y:S02]  /*1efd0*/  F2FP.BF16.F32.PACK_AB R5, R4, R5 ;  /* 0x000000050405723e */ /* 0x010fe400000010ff */
[----:B------:R-:W2:Y:S02]  /*1efe0*/  LDL.LU R4, [R1+0x7b0] ;  /* 0x0007b00001047983 */ /* 0x000ea40000300800 */
[----:B--2---:R-:W-:-:S02]  /*1eff0*/  F2FP.BF16.F32.PACK_AB R4, R11, R4 ;  /* 0x000000040b04723e */ /* 0x004fc400000010ff */
[----:B------:R-:W2:Y:S02]  /*1f000*/  LDL.LU R11, [R1+0x7ac] ;  /* 0x0007ac00010b7983 */ /* 0x000ea40000300800 */
[----:B--2---:R-:W-:Y:S02]  /*1f010*/  F2FP.BF16.F32.PACK_AB R11, R10, R11 ;  /* 0x0000000b0a0b723e */ /* 0x004fe400000010ff */
[----:B------:R-:W2:Y:S02]  /*1f020*/  LDL.LU R10, [R1+0x7a8] ;  /* 0x0007a800010a7983 */ /* 0x000ea40000300800 */
[----:B--2---:R-:W-:Y:S02]  /*1f030*/  F2FP.BF16.F32.PACK_AB R10, R9, R10 ;  /* 0x0000000a090a723e */ /* 0x004fe400000010ff */
        /* <DEDUP_REMOVED lines=26> */
[----:B------:R-:W2:Y:S01]  /*1f1e0*/  LDL.LU R2, [R1+0x770] ;  /* 0x0007700001027983 */ /* 0x000ea20000300800 */
[----:B------:R-:W-:Y:S02]  /*1f1f0*/  F2FP.BF16.F32.PACK_AB R26, R26, R24 ;  /* 0x000000181a1a723e */ /* 0x000fe400000010ff */
[----:B------:R-:W-:Y:S02]  /*1f200*/  F2FP.BF16.F32.PACK_AB R27, R0, R27 ;  /* 0x0000001b001b723e */ /* 0x000fe400000010ff */
[----:B------:R-:W-:Y:S02]  /*1f210*/  F2FP.BF16.F32.PACK_AB R25, R25, R3 ;  /* 0x000000031919723e */ /* 0x000fe400000010ff */
[----:B------:R-:W-:Y:S02]  /*1f220*/  F2FP.BF16.F32.PACK_AB R24, R28, R29 ;  /* 0x0000001d1c18723e */ /* 0x000fe400000010ff */
[----:B--2---:R-:W-:-:S07]  /*1f230*/  F2FP.BF16.F32.PACK_AB R20, R2, R20 ;  /* 0x000000140214723e */ /* 0x004fce00000010ff */
.L_x_1:
[----:B0-----:R-:W2:Y:S01]  /*1f240*/  LDL.LU R0, [R1+0x6b4] ;  /* 0x0006b40001007983 */ /* 0x001ea20000300800 */
[----:B------:R-:W0:Y:S01]  /*1f250*/  S2R R28, SR_TID.X ;  /* 0x00000000001c7919 */ /* 0x000e220000002100 */
[----:B------:R-:W1:Y:S01]  /*1f260*/  S2UR UR5, SR_CgaCtaId ;  /* 0x00000000000579c3 */ /* 0x000e620000008800 */
[----:B------:R-:W-:Y:S01]  /*1f270*/  UMOV UR4, 0x400 ;  /* 0x0000040000047882 */ /* 0x000fe20000000000 */
[----:B------:R-:W3:Y:S01]  /*1f280*/  LDCU.128 UR12, c[0x0][0x390] ;  /* 0x00007200ff0c77ac */ /* 0x000ee20008000c00 */
[----:B------:R-:W4:Y:S04]  /*1f290*/  LDL.LU R29, [R1+0x6b8] ;  /* 0x0006b800011d7983 */ /* 0x000f280000300800 */
[----:B------:R5:W-:Y:S04]  /*1f2a0*/  STL [R1+0x7d0], R7 ;  /* 0x0007d00701007387 */ /* 0x000be80000100800 */
[----:B-----5:R-:W5:Y:S01]  /*1f2b0*/  LDL.LU R7, [R1+0x498] ;  /* 0x0004980001077983 */ /* 0x020f620000300800 */
[----:B-1----:R-:W-:Y:S01]  /*1f2c0*/  ULEA UR4, UR5, UR4, 0x18 ;  /* 0x0000000405047291 */ /* 0x002fe2000f8ec0ff */
[----:B------:R-:W1:Y:S01]  /*1f2d0*/  LDCU UR5, c[0x0][0x3b4] ;  /* 0x00007680ff0577ac */ /* 0x000e620008000800 */
[----:B0-----:R-:W-:-:S02]  /*1f2e0*/  IMAD.SHL.U32 R2, R28, 0x40, RZ ;  /* 0x000000401c027824 */ /* 0x001fc400078e00ff */
[----:B------:R-:W-:Y:S01]  /*1f2f0*/  IMAD.SHL.U32 R3, R28, 0x10, RZ ;  /* 0x000000101c037824 */ /* 0x000fe200078e00ff */
[----:B------:R-:W-:Y:S02]  /*1f300*/  SHF.R.U32.HI R28, RZ, 0x5, R28 ;  /* 0x00000005ff1c7819 */ /* 0x000fe4000001161c */
[----:B------:R-:W-:Y:S02]  /*1f310*/  LOP3.LUT R2, R2, 0x200, RZ, 0xc0, !PT ;  /* 0x0000020002027812 */ /* 0x000fe400078ec0ff */
[----:B------:R-:W-:Y:S02]  /*1f320*/  LOP3.LUT R3, R3, 0x70, RZ, 0xc0, !PT ;  /* 0x0000007003037812 */ /* 0x000fe400078ec0ff */
[----:B------:R-:W-:Y:S01]  /*1f330*/  SGXT.U32 R28, R28, 0x1 ;  /* 0x000000011c1c781a */ /* 0x000fe20000000000 */
[----:B------:R-:W-:Y:S01]  /*1f340*/  BAR.SYNC.DEFER_BLOCKING 0x0 ;  /* 0x0000000000007b1d */ /* 0x000fe20000010000 */
[----:B--2---:R-:W-:-:S04]  /*1f350*/  LOP3.LUT R0, R0, 0x80, RZ, 0xc0, !PT ;  /* 0x0000008000007812 */ /* 0x004fc800078ec0ff */
[----:B------:R-:W-:Y:S02]  /*1f360*/  IADD3 R0, PT, PT, R0, UR4, R2 ;  /* 0x0000000400007c10 */ /* 0x000fe4000fffe002 */
[----:B------:R-:W0:Y:S02]  /*1f370*/  S2R R2, SR_TID.X ;  /* 0x0000000000027919 */ /* 0x000e240000002100 */
[----:B----4-:R-:W-:-:S05]  /*1f380*/  IADD3 R3, PT, PT, R3, R0, R29 ;  /* 0x0000000003037210 */ /* 0x010fca0007ffe01d */
[----:B------:R-:W-:Y:S04]  /*1f390*/  STSM.16.M88.4 [R3], R24 ;  /* 0x0000001803007844 */ /* 0x000fe80000000200 */
[----:B------:R0:W-:Y:S01]  /*1f3a0*/  STSM.16.M88.4 [R3+0x100], R20 ;  /* 0x0001001403007844 */ /* 0x0001e20000000200 */
[----:B-----5:R-:W-:Y:S02]  /*1f3b0*/  LOP3.LUT R0, R7, R28, RZ, 0xfc, !PT ;  /* 0x0000001c07007212 */ /* 0x020fe400078efcff */
[----:B0-----:R-:W-:Y:S02]  /*1f3c0*/  SHF.R.U32.HI R23, RZ, 0x5, R2 ;  /* 0x00000005ff177819 */ /* 0x001fe40000011602 */
[----:B------:R-:W-:Y:S02]  /*1f3d0*/  LOP3.LUT R2, R2, 0x3f, RZ, 0xc0, !PT ;  /* 0x0000003f02027812 */ /* 0x000fe400078ec0ff */
[----:B------:R-:W-:-:S04]  /*1f3e0*/  SGXT.U32 R23, R23, 0x1 ;  /* 0x000000011717781a */ /* 0x000fc80000000000 */
[C-C-:B------:R-:W-:Y:S02]  /*1f3f0*/  LOP3.LUT R22, R7.reuse, 0x6, R23.reuse, 0xfe, !PT ;  /* 0x0000000607167812 */ /* 0x140fe400078efe17 */
[C-C-:B------:R-:W-:Y:S02]  /*1f400*/  LOP3.LUT R21, R7.reuse, 0x8, R23.reuse, 0xfe, !PT ;  /* 0x0000000807157812 */ /* 0x140fe400078efe17 */
[C-C-:B------:R-:W-:Y:S01]  /*1f410*/  LOP3.LUT R20, R7.reuse, 0xa, R23.reuse, 0xfe, !PT ;  /* 0x0000000a07147812 */ /* 0x140fe200078efe17 */
[----:B------:R0:W-:Y:S01]  /*1f420*/  STL [R1+0x34], R22 ;  /* 0x0000341601007387 */ /* 0x0001e20000100800 */
[C-C-:B------:R-:W-:Y:S02]  /*1f430*/  LOP3.LUT R28, R7.reuse, 0x2, R23.reuse, 0xfe, !PT ;  /* 0x00000002071c7812 */ /* 0x140fe400078efe17 */
[C-C-:B------:R-:W-:Y:S01]  /*1f440*/  LOP3.LUT R29, R7.reuse, 0x4, R23.reuse, 0xfe, !PT ;  /* 0x00000004071d7812 */ /* 0x140fe200078efe17 */
[----:B------:R2:W-:Y:S04]  /*1f450*/  STL [R1+0x38], R21 ;  /* 0x0000381501007387 */ /* 0x0005e80000100800 */
[----:B------:R4:W-:Y:S01]  /*1f460*/  STL [R1+0x3c], R20 ;  /* 0x00003c1401007387 */ /* 0x0009e20000100800 */
[----:B0-----:R-:W-:-:S02]  /*1f470*/  LOP3.LUT R22, R7, 0xc, R23, 0xfe, !PT ;  /* 0x0000000c07167812 */ /* 0x001fc400078efe17 */
[----:B--2---:R-:W-:-:S03]  /*1f480*/  LOP3.LUT R21, R7, 0xe, R23, 0xfe, !PT ;  /* 0x0000000e07157812 */ /* 0x004fc600078efe17 */
[----:B------:R0:W-:Y:S01]  /*1f490*/  STL [R1+0x40], R22 ;  /* 0x0000401601007387 */ /* 0x0001e20000100800 */
[----:B----4-:R-:W-:-:S03]  /*1f4a0*/  LOP3.LUT R20, R7, 0x10, R23, 0xfe, !PT ;  /* 0x0000001007147812 */ /* 0x010fc600078efe17 */
[----:B------:R2:W-:Y:S04]  /*1f4b0*/  STL [R1+0x44], R21 ;  /* 0x0000441501007387 */ /* 0x0005e80000100800 */
[----:B------:R4:W-:Y:S01]  /*1f4c0*/  STL [R1+0x48], R20 ;  /* 0x0000481401007387 */ /* 0x0009e20000100800 */
[C-C-:B0-----:R-:W-:Y:S02]  /*1f4d0*/  LOP3.LUT R22, R7.reuse, 0x12, R23.reuse, 0xfe, !PT ;  /* 0x0000001207167812 */ /* 0x141fe400078efe17 */
        /* <DEDUP_REMOVED lines=92> */
[----:B----4-:R-:W-:Y:S01]  /*1faa0*/  LEA R20, R2, UR4, 0x4 ;  /* 0x0000000402147c11 */ /* 0x010fe2000f8e20ff */
[----:B------:R-:W-:Y:S01]  /*1fab0*/  BAR.SYNC.DEFER_BLOCKING 0x0 ;  /* 0x0000000000007b1d */ /* 0x000fe20000010000 */
[C-C-:B------:R-:W-:Y:S02]  /*1fac0*/  LOP3.LUT R2, R7.reuse, 0x72, R23.reuse, 0xfe, !PT ;  /* 0x0000007207027812 */ /* 0x140fe400078efe17 */
[----:B0-----:R-:W-:-:S03]  /*1fad0*/  LOP3.LUT R22, R7, 0x70, R23, 0xfe, !PT ;  /* 0x0000007007167812 */ /* 0x001fc600078efe17 */
[----:B------:R0:W-:Y:S04]  /*1fae0*/  STL [R1+0x10c], R21 ;  /* 0x00010c1501007387 */ /* 0x0001e80000100800 */
[----:B------:R-:W-:Y:S04]  /*1faf0*/  STL [R1+0x110], R22 ;  /* 0x0001101601007387 */ /* 0x000fe80000100800 */
[----:B------:R-:W-:Y:S01]  /*1fb00*/  STL [R1+0x30], R20 ;  /* 0x0000301401007387 */ /* 0x000fe20000100800 */
[----:B0-----:R-:W-:-:S03]  /*1fb10*/  LOP3.LUT R21, R7, 0x74, R23, 0xfe, !PT ;  /* 0x0000007407157812 */ /* 0x001fc600078efe17 */
[----:B------:R0:W-:Y:S04]  /*1fb20*/  STL [R1+0x114], R2 ;  /* 0x0001140201007387 */ /* 0x0001e80000100800 */
[----:B------:R-:W2:Y:S04]  /*1fb30*/  LDS.128 R24, [R20] ;  /* 0x0000000014187984 */ /* 0x000ea80000000c00 */
[----:B0-----:R-:W3:Y:S01]  /*1fb40*/  LDL.LU R2, [R1+0x6b0] ;  /* 0x0006b00001027983 */ /* 0x001ee20000300800 */
[----:B------:R-:W-:-:S03]  /*1fb50*/  LOP3.LUT R22, R7, 0x78, R23, 0xfe, !PT ;  /* 0x0000007807167812 */ /* 0x000fc600078efe17 */
[----:B------:R0:W-:Y:S02]  /*1fb60*/  STL [R1+0x118], R21 ;  /* 0x0001181501007387 */ /* 0x0001e40000100800 */
[C-C-:B0-----:R-:W-:Y:S02]  /*1fb70*/  LOP3.LUT R21, R7.reuse, 0x7a, R23.reuse, 0xfe, !PT ;  /* 0x0000007a07157812 */ /* 0x141fe400078efe17 */
[----:B--2---:R0:W-:Y:S02]  /*1fb80*/  STL.64 [R1+0x798], R26 ;  /* 0x0007981a01007387 */ /* 0x0041e40000100a00 */
[----:B0-----:R-:W-:Y:S01]  /*1fb90*/  IMAD.MOV.U32 R27, RZ, RZ, R20 ;  /* 0x000000ffff1b7224 */ /* 0x001fe200078e0014 */
[C-C-:B------:R-:W-:Y:S02]  /*1fba0*/  LOP3.LUT R20, R7.reuse, 0x76, R23.reuse, 0xfe, !PT ;  /* 0x0000007607147812 */ /* 0x140fe400078efe17 */
[----:B------:R-:W-:-:S03]  /*1fbb0*/  LOP3.LUT R26, R7, 0x7e, R23, 0xfe, !PT ;  /* 0x0000007e071a7812 */ /* 0x000fc600078efe17 */
[----:B------:R0:W-:Y:S04]  /*1fbc0*/  STL [R1+0x11c], R20 ;  /* 0x00011c1401007387 */ /* 0x0001e80000100800 */
[----:B------:R-:W-:Y:S04]  /*1fbd0*/  STL [R1+0x120], R22 ;  /* 0x0001201601007387 */ /* 0x000fe80000100800 */
[----:B------:R-:W-:Y:S01]  /*1fbe0*/  STL [R1+0x124], R21 ;  /* 0x0001241501007387 */ /* 0x000fe20000100800 */
[----:B0-----:R-:W-:-:S03]  /*1fbf0*/  LOP3.LUT R20, R7, 0x7c, R23, 0xfe, !PT ;  /* 0x0000007c07147812 */ /* 0x001fc600078efe17 */
[----:B------:R-:W2:Y:S04]  /*1fc00*/  LDL.LU R7, [R1+0x7d0] ;  /* 0x0007d00001077983 */ /* 0x000ea80000300800 */
[----:B------:R-:W-:Y:S04]  /*1fc10*/  STL [R1+0x128], R20 ;  /* 0x0001281401007387 */ /* 0x000fe80000100800 */
[----:B------:R-:W0:Y:S01]  /*1fc20*/  LDS.128 R20, [R27+0x400] ;  /* 0x000400001b147984 */ /* 0x000e220000000c00 */
[----:B------:R-:W-:Y:S06]  /*1fc30*/  BAR.SYNC.DEFER_BLOCKING 0x0 ;  /* 0x0000000000007b1d */ /* 0x000fec0000010000 */
[----:B------:R-:W-:Y:S04]  /*1fc40*/  STSM.16.M88.4 [R3], R16 ;  /* 0x0000001003007844 */ /* 0x000fe80000000200 */
[----:B------:R-:W-:Y:S01]  /*1fc50*/  STSM.16.M88.4 [R3+0x100], R12 ;  /* 0x0001000c03007844 */ /* 0x000fe20000000200 */
[----:B------:R-:W-:Y:S06]  /*1fc60*/  BAR.SYNC.DEFER_BLOCKING 0x0 ;  /* 0x0000000000007b1d */ /* 0x000fec0000010000 */
[----:B0-----:R-:W-:Y:S04]  /*1fc70*/  STL [R1+0x7a8], R22 ;  /* 0x0007a81601007387 */ /* 0x001fe80000100800 */
[----:B------:R-:W-:Y:S04]  /*1fc80*/  STL [R1+0xec], R26 ;  /* 0x0000ec1a01007387 */ /* 0x000fe80000100800 */
[----:B------:R0:W-:Y:S04]  /*1fc90*/  STL.64 [R1+0x790], R20 ;  /* 0x0007901401007387 */ /* 0x0001e80000100a00 */
[----:B------:R4:W-:Y:S04]  /*1fca0*/  STL [R1+0x784], R23 ;  /* 0x0007841701007387 */ /* 0x0009e80000100800 */
[----:B------:R-:W5:Y:S04]  /*1fcb0*/  LDS.128 R16, [R27] ;  /* 0x000000001b107984 */ /* 0x000f680000000c00 */
[----:B0-----:R-:W2:Y:S01]  /*1fcc0*/  LDL.LU R20, [R1+0x38] ;  /* 0x0000380001147983 */ /* 0x001ea20000300800 */
[----:B----4-:R-:W0:Y:S03]  /*1fcd0*/  LDC R23, c[0x0][0x3b8] ;  /* 0x0000ee00ff177b82 */ /* 0x010e260000000800 */
[----:B------:R-:W2:Y:S04]  /*1fce0*/  LDL.LU R21, [R1+0x3c] ;  /* 0x00003c0001157983 */ /* 0x000ea80000300800 */
[----:B------:R-:W4:Y:S01]  /*1fcf0*/  LDS.128 R12, [R27+0x400] ;  /* 0x000400001b0c7984 */ /* 0x000f220000000c00 */
[----:B------:R-:W-:Y:S01]  /*1fd00*/  BAR.SYNC.DEFER_BLOCKING 0x0 ;  /* 0x0000000000007b1d */ /* 0x000fe20000010000 */
[----:B---3--:R-:W-:-:S05]  /*1fd10*/  ISETP.GE.AND P0, PT, R2, UR14, PT ;  /* 0x0000000e02007c0c */ /* 0x008fca000bf06270 */
[----:B--2---:R-:W-:Y:S01]  /*1fd20*/  STL.64 [R1+0x7a0], R20 ;  /* 0x0007a01401007387 */ /* 0x004fe20000100a00 */
[----:B-1----:R-:W-:-:S03]  /*1fd30*/  IMAD R2, R2, UR5, RZ ;  /* 0x0000000502027c24 */ /* 0x002fc6000f8e02ff */
[----:B-----5:R-:W-:Y:S04]  /*1fd40*/  STL [R1+0x77c], R16 ;  /* 0x00077c1001007387 */ /* 0x020fe80000100800 */
[----:B------:R-:W-:Y:S04]  /*1fd50*/  STL [R1+0x778], R17 ;  /* 0x0007781101007387 */ /* 0x000fe80000100800 */
[----:B------:R-:W-:Y:S04]  /*1fd60*/  STL [R1+0x774], R18 ;  /* 0x0007741201007387 */ /* 0x000fe80000100800 */
[----:B------:R-:W-:Y:S04]  /*1fd70*/  STL [R1+0x770], R19 ;  /* 0x0007701301007387 */ /* 0x000fe80000100800 */
[----:B------:R-:W-:Y:S04]  /*1fd80*/  STL.64 [R1+0x7b8], R18 ;  /* 0x0007b81201007387 */ /* 0x000fe80000100a00 */
[----:B------:R1:W-:Y:S04]  /*1fd90*/  STL.64 [R1+0x7b0], R16 ;  /* 0x0007b01001007387 */ /* 0x0003e80000100a00 */
[----:B-1----:R-:W2:Y:S04]  /*1fda0*/  LDL.LU R16, [R1+0x10] ;  /* 0x0000100001107983 */ /* 0x002ea80000300800 */
[----:B------:R-:W2:Y:S04]  /*1fdb0*/  LDL.LU R17, [R1+0x14] ;  /* 0x0000140001117983 */ /* 0x000ea80000300800 */
[----:B------:R-:W3:Y:S04]  /*1fdc0*/  LDL.LU R18, [R1+0x18] ;  /* 0x0000180001127983 */ /* 0x000ee80000300800 */
[----:B------:R-:W3:Y:S04]  /*1fdd0*/  LDL.LU R19, [R1+0x1c] ;  /* 0x00001c0001137983 */ /* 0x000ee80000300800 */
[----:B------:R0:W-:Y:S04]  /*1fde0*/  STSM.16.M88.4 [R3], R8 ;  /* 0x0000000803007844 */ /* 0x0001e80000000200 */
[----:B------:R-:W-:Y:S01]  /*1fdf0*/  STSM.16.M88.4 [R3+0x100], R4 ;  /* 0x0001000403007844 */ /* 0x000fe20000000200 */
[----:B------:R-:W-:Y:S01]  /*1fe00*/  BAR.SYNC.DEFER_BLOCKING 0x0 ;  /* 0x0000000000007b1d */ /* 0x000fe20000010000 */
[C---:B------:R-:W-:Y:S01]  /*1fe10*/  ISETP.LT.AND P3, PT, R0.reuse, UR15, !P0 ;  /* 0x0000000f00007c0c */ /* 0x040fe2000c761270 */
[----:B0-----:R-:W-:Y:S01]  /*1fe20*/  IMAD R8, R0, R23, RZ ;  /* 0x0000001700087224 */ /* 0x001fe200078e02ff */
[----:B------:R-:W-:Y:S01]  /*1fe30*/  LEA R0, P4, R2, UR12, 0x1 ;  /* 0x0000000c02007c11 */ /* 0x000fe2000f8808ff */
[----:B------:R-:W-:-:S03]  /*1fe40*/  IMAD.MOV.U32 R11, RZ, RZ, R27 ;  /* 0x000000ffff0b7224 */ /* 0x000fc600078e001b */
[----:B------:R-:W-:Y:S01]  /*1fe50*/  LEA.HI.X.SX32 R2, R2, UR13, 0x1, P4 ;  /* 0x0000000d02027c11 */ /* 0x000fe2000a0f0eff */
[----:B---3--:R-:W-:Y:S04]  /*1fe60*/  STL.64 [R1+0x7c8], R18 ;  /* 0x0007c81201007387 */ /* 0x008fe80000100a00 */
[----:B--2---:R0:W-:Y:S04]  /*1fe70*/  STL.64 [R1+0x7c0], R16 ;  /* 0x0007c01001007387 */ /* 0x0041e80000100a00 */
[----:B------:R-:W1:Y:S04]  /*1fe80*/  LDS.128 R4, [R11] ;  /* 0x000000000b047984 */ /* 0x000e680000000c00 */
[----:B0-----:R-:W2:Y:S04]  /*1fe90*/  LDL.LU R16, [R1] ;  /* 0x0000000001107983 */ /* 0x001ea80000300800 */
[----:B------:R-:W2:Y:S04]  /*1fea0*/  LDL.LU R17, [R1+0x4] ;  /* 0x0000040001117983 */ /* 0x000ea80000300800 */
[----:B------:R-:W2:Y:S04]  /*1feb0*/  LDL.LU R18, [R1+0x8] ;  /* 0x0000080001127983 */ /* 0x000ea80000300800 */
[----:B------:R-:W2:Y:S01]  /*1fec0*/  LDL.LU R19, [R1+0xc] ;  /* 0x00000c0001137983 */ /* 0x000ea20000300800 */
[----:B------:R-:W-:-:S04]  /*1fed0*/  LEA R20, P4, R8, R0, 0x1 ;  /* 0x0000000008147211 */ /* 0x000fc800078808ff */
[----:B------:R-:W-:Y:S02]  /*1fee0*/  LEA.HI.X.SX32 R21, R8, R2, 0x1, P4 ;  /* 0x0000000208157211 */ /* 0x000fe400020f0eff */
[----:B------:R-:W0:Y:S01]  /*1fef0*/  LDS.128 R8, [R11+0x400] ;  /* 0x000400000b087984 */ /* 0x000e220000000c00 */
[----:B------:R-:W-:Y:S06]  /*1ff00*/  BAR.SYNC.DEFER_BLOCKING 0x0 ;  /* 0x0000000000007b1d */ /* 0x000fec0000010000 */
[----:B----4-:R3:W-:Y:S04]  /*1ff10*/  STL.64 [R1+0x788], R12 ;  /* 0x0007880c01007387 */ /* 0x0107e80000100a00 */
[----:B---3--:R-:W3:Y:S04]  /*1ff20*/  LDL.LU R12, [R1+0x34] ;  /* 0x00003400010c7983 */ /* 0x008ee80000300800 */
[----:B------:R-:W4:Y:S04]  /*1ff30*/  LDL.LU R13, [R1+0x40] ;  /* 0x00004000010d7983 */ /* 0x000f280000300800 */
[----:B------:R-:W-:Y:S04]  /*1ff40*/  STL [R1+0x780], R15 ;  /* 0x0007800f01007387 */ /* 0x000fe80000100800 */
[----:B--2---:R2:W-:Y:S04]  /*1ff50*/  STSM.16.M88.4 [R3], R16 ;  /* 0x0000001003007844 */ /* 0x0045e80000000200 */
[----:B--2---:R-:W2:Y:S04]  /*1ff60*/  LDL.LU.64 R18, [R1+0x7c8] ;  /* 0x0007c80001127983 */ /* 0x004ea80000300a00 */
[----:B------:R-:W2:Y:S01]  /*1ff70*/  LDL.LU.64 R16, [R1+0x7c0] ;  /* 0x0007c00001107983 */ /* 0x000ea20000300a00 */
[C---:B------:R-:W-:Y:S01]  /*1ff80*/  IMAD R22, R28.reuse, R23, RZ ;  /* 0x000000171c167224 */ /* 0x040fe200078e02ff */
[----:B------:R-:W-:-:S04]  /*1ff90*/  ISETP.LT.AND P2, PT, R28, UR15, !P0 ;  /* 0x0000000f1c007c0c */ /* 0x000fc8000c741270 */
[----:B------:R-:W-:-:S04]  /*1ffa0*/  LEA R26, P5, R22, R0, 0x1 ;  /* 0x00000000161a7211 */ /* 0x000fc800078a08ff */
[----:B------:R-:W-:Y:S01]  /*1ffb0*/  LEA.HI.X.SX32 R27, R22, R2, 0x1, P5 ;  /* 0x00000002161b7211 */ /* 0x000fe200028f0eff */
[----:B--2---:R2:W-:Y:S01]  /*1ffc0*/  STSM.16.M88.4 [R3+0x100], R16 ;  /* 0x0001001003007844 */ /* 0x0045e20000000200 */
[----:B------:R-:W-:Y:S06]  /*1ffd0*/  BAR.SYNC.DEFER_BLOCKING 0x0 ;  /* 0x0000000000007b1d */ /* 0x000fec0000010000 */
[----:B--2---:R-:W2:Y:S04]  /*1ffe0*/  LDL.LU.64 R18, [R1+0x7b8] ;  /* 0x0007b80001127983 */ /* 0x004ea80000300a00 */
[----:B------:R-:W5:Y:S04]  /*1fff0*/  LDL.LU.64 R16, [R1+0x7b0] ;  /* 0x0007b00001107983 */ /* 0x000f680000300a00 */
[----:B------:R-:W2:Y:S04]  /*20000*/  LDL.LU R22, [R1+0x7a8] ;  /* 0x0007a80001167983 */ /* 0x000ea80000300800 */
[----:B------:R0:W-:Y:S04]  /*20010*/  @P3 STG.E.U16 desc[UR8][R20.64], R24 ;  /* 0x0000001814003986 */ /* 0x0001e8000c101508 */
[----:B------:R1:W-:Y:S04]  /*20020*/  @P2 STG.E.U16 desc[UR8][R26.64], R25 ;  /* 0x000000191a002986 */ /* 0x0003e8000c101508 */
[----:B0-----:R-:W2:Y:S04]  /*20030*/  LDL.LU.64 R20, [R1+0x7a0] ;  /* 0x0007a00001147983 */ /* 0x001ea80000300a00 */
[----:B-1----:R-:W4:Y:S01]  /*20040*/  LDL.LU.64 R26, [R1+0x798] ;  /* 0x00079800011a7983 */ /* 0x002f220000300a00 */
[C---:B------:R-:W-:Y:S01]  /*20050*/  ISETP.LT.AND P1, PT, R29.reuse, UR15, !P0 ;  /* 0x0000000f1d007c0c */ /* 0x040fe2000c721270 */
[-C--:B------:R-:W-:Y:S01]  /*20060*/  IMAD R29, R29, R23.reuse, RZ ;  /* 0x000000171d1d7224 */ /* 0x080fe200078e02ff */
[C---:B---3--:R-:W-:Y:S01]  /*20070*/  ISETP.LT.AND P2, PT, R12.reuse, UR15, !P0 ;  /* 0x0000000f0c007c0c */ /* 0x048fe2000c741270 */
[----:B------:R-:W-:-:S03]  /*20080*/  IMAD R3, R12, R23, RZ ;  /* 0x000000170c037224 */ /* 0x000fc600078e02ff */
[C---:B------:R-:W-:Y:S02]  /*20090*/  LEA R28, P6, R29.reuse, R0, 0x1 ;  /* 0x000000001d1c7211 */ /* 0x040fe400078c08ff */
[----:B------:R-:W-:Y:S02]  /*200a0*/  PRMT R15, R24, 0x7632, R15 ;  /* 0x00007632180f7816 */ /* 0x000fe4000000000f */
[----:B------:R-:W-:Y:S02]  /*200b0*/  LEA.HI.X.SX32 R29, R29, R2, 0x1, P6 ;  /* 0x000000021d1d7211 */ /* 0x000fe400030f0eff */
[C---:B--2---:R-:W-:Y:S01]  /*200c0*/  ISETP.LT.AND P4, PT, R20.reuse, UR15, !P0 ;  /* 0x0000000f14007c0c */ /* 0x044fe2000c781270 */
[----:B------:R-:W-:Y:S01]  /*200d0*/  IMAD R24, R20, R23, RZ ;  /* 0x0000001714187224 */ /* 0x000fe200078e02ff */
[----:B------:R-:W-:Y:S01]  /*200e0*/  LEA R20, P6, R3, R0, 0x1 ;  /* 0x0000000003147211 */ /* 0x000fe200078c08ff */
[----:B----4-:R0:W-:Y:S01]  /*200f0*/  @P1 STG.E.U16 desc[UR8][R28.64], R26 ;  /* 0x0000001a1c001986 */ /* 0x0101e2000c101508 */
[----:B------:R-:W-:-:S02]  /*20100*/  ISETP.LT.AND P3, PT, R21, UR15, !P0 ;  /* 0x0000000f15007c0c */ /* 0x000fc4000c761270 */
[----:B-----5:R-:W-:Y:S01]  /*20110*/  PRMT R17, R26, 0x7632, R17 ;  /* 0x000076321a117816 */ /* 0x020fe20000000011 */
[----:B0-----:R-:W-:Y:S01]  /*20120*/  IMAD R29, R21, R23, RZ ;  /* 0x00000017151d7224 */ /* 0x001fe200078e02ff */
[----:B------:R-:W-:Y:S02]  /*20130*/  LEA.HI.X.SX32 R21, R3, R2, 0x1, P6 ;  /* 0x0000000203157211 */ /* 0x000fe400030f0eff */
[----:B------:R-:W2:Y:S01]  /*20140*/  LDL.LU R3, [R1+0x48] ;  /* 0x0000480001037983 */ /* 0x000ea20000300800 */
[----:B------:R-:W-:-:S03]  /*20150*/  PRMT R18, R27, 0x7632, R18 ;  /* 0x000076321b127816 */ /* 0x000fc60000000012 */
[----:B------:R-:W3:Y:S04]  /*20160*/  LDL.LU R26, [R1+0x4c] ;  /* 0x00004c00011a7983 */ /* 0x000ee80000300800 */
[----:B------:R0:W-:Y:S04]  /*20170*/  @P2 STG.E.U16 desc[UR8][R20.64], R27 ;  /* 0x0000001b14002986 */ /* 0x0001e8000c101508 */
[----:B0-----:R-:W4:Y:S04]  /*20180*/  LDL.LU.64 R20, [R1+0x790] ;  /* 0x0007900001147983 */ /* 0x001f280000300a00 */
[----:B------:R-:W5:Y:S01]  /*20190*/  LDL.LU R27, [R1+0x44] ;  /* 0x00004400011b7983 */ /* 0x000f620000300800 */
[----:B------:R-:W-:-:S02]  /*201a0*/  LEA R12, P5, R24, R0, 0x1 ;  /* 0x00000000180c7211 */ /* 0x000fc400078a08ff */
[----:B------:R-:W-:Y:S02]  /*201b0*/  LEA R28, P6, R29, R0, 0x1 ;  /* 0x000000001d1c7211 */ /* 0x000fe400078c08ff */
[----:B------:R-:W-:Y:S01]  /*201c0*/  PRMT R16, R25, 0x7632, R16 ;  /* 0x0000763219107816 */ /* 0x000fe20000000010 */
[C---:B------:R-:W-:Y:S01]  /*201d0*/  IMAD R25, R13.reuse, R23, RZ ;  /* 0x000000170d197224 */ /* 0x040fe200078e02ff */
[----:B------:R-:W-:Y:S02]  /*201e0*/  ISETP.LT.AND P1, PT, R13, UR15, !P0 ;  /* 0x0000000f0d007c0c */ /* 0x000fe4000c721270 */
[-C--:B------:R-:W-:Y:S02]  /*201f0*/  LEA.HI.X.SX32 R13, R24, R2.reuse, 0x1, P5 ;  /* 0x00000002180d7211 */ /* 0x080fe400028f0eff */
[----:B------:R-:W-:Y:S02]  /*20200*/  LEA.HI.X.SX32 R29, R29, R2, 0x1, P6 ;  /* 0x000000021d1d7211 */ /* 0x000fe400030f0eff */
[----:B------:R-:W-:-:S04]  /*20210*/  LEA R24, P5, R25, R0, 0x1 ;  /* 0x0000000019187211 */ /* 0x000fc800078a08ff */
[----:B------:R-:W-:Y:S01]  /*20220*/  LEA.HI.X.SX32 R25, R25, R2, 0x1, P5 ;  /* 0x0000000219197211 */ /* 0x000fe200028f0eff */
[----:B----4-:R0:W-:Y:S04]  /*20230*/  @P4 STG.E.U16 desc[UR8][R12.64], R20 ;  /* 0x000000140c004986 */ /* 0x0101e8000c101508 */
[----:B------:R1:W-:Y:S01]  /*20240*/  @P3 STG.E.U16 desc[UR8][R28.64], R21 ;  /* 0x000000151c003986 */ /* 0x0003e2000c101508 */
[C---:B-----5:R-:W-:Y:S01]  /*20250*/  ISETP.LT.AND P3, PT, R27.reuse, UR15, !P0 ;  /* 0x0000000f1b007c0c */ /* 0x060fe2000c761270 */
[----:B------:R-:W-:Y:S02]  /*20260*/  IMAD R27, R27, R23, RZ ;  /* 0x000000171b1b7224 */ /* 0x000fe400078e02ff */
[----:B0-----:R-:W4:Y:S04]  /*20270*/  LDL.LU.64 R12, [R1+0x788] ;  /* 0x00078800010c7983 */ /* 0x001f280000300a00 */
[----:B------:R-:W5:Y:S04]  /*20280*/  LDL.LU R23, [R1+0x784] ;  /* 0x0007840001177983 */ /* 0x000f680000300800 */
[----:B------:R0:W-:Y:S01]  /*20290*/  @P1 STG.E.U16 desc[UR8][R24.64], R22 ;  /* 0x0000001618001986 */ /* 0x0001e2000c101508 */
[----:B-1----:R-:W-:-:S02]  /*202a0*/  PRMT R29, R20, 0x7632, R29 ;  /* 0x00007632141d7816 */ /* 0x002fc4000000001d */
[----:B------:R-:W1:Y:S08]  /*202b0*/  LDC R20, c[0x0][0x3b8] ;  /* 0x0000ee00ff147b82 */ /* 0x000e700000000800 */
[----:B0-----:R-:W0:Y:S01]  /*202c0*/  LDC R25, c[0x0][0x3b8] ;  /* 0x0000ee00ff197b82 */ /* 0x001e220000000800 */
[----:B--2---:R-:W-:Y:S02]  /*202d0*/  ISETP.LT.AND P1, PT, R3, UR15, !P0 ;  /* 0x0000000f03007c0c */ /* 0x004fe4000c721270 */
[----:B------:R-:W-:-:S02]  /*202e0*/  LEA R24, P4, R27, R0, 0x1 ;  /* 0x000000001b187211 */ /* 0x000fc400078808ff */
[C---:B---3--:R-:W-:Y:S01]  /*202f0*/  ISETP.LT.AND P2, PT, R26.reuse, UR15, !P0 ;  /* 0x0000000f1a007c0c */ /* 0x048fe2000c741270 */
[----:B-1----:R-:W-:Y:S02]  /*20300*/  IMAD R26, R26, R20, RZ ;  /* 0x000000141a1a7224 */ /* 0x002fe400078e02ff */
[----:B0-----:R-:W-:Y:S01]  /*20310*/  IMAD R3, R3, R25, RZ ;  /* 0x0000001903037224 */ /* 0x001fe200078e02ff */
[----:B------:R-:W-:-:S04]  /*20320*/  LEA.HI.X.SX32 R25, R27, R2, 0x1, P4 ;  /* 0x000000021b197211 */ /* 0x000fc800020f0eff */
[----:B------:R-:W-:Y:S02]  /*20330*/  LEA R20, P5, R3, R0, 0x1 ;  /* 0x0000000003147211 */ /* 0x000fe400078a08ff */
[----:B------:R-:W-:Y:S02]  /*20340*/  PRMT R27, R21, 0x7632, R27 ;  /* 0x00007632151b7816 */ /* 0x000fe4000000001b */
[----:B------:R-:W-:Y:S02]  /*20350*/  LEA.HI.X.SX32 R21, R3, R2, 0x1, P5 ;  /* 0x0000000203157211 */ /* 0x000fe400028f0eff */
[----:B------:R-:W2:Y:S01]  /*20360*/  LDL.LU R3, [R1+0x50] ;  /* 0x0000500001037983 */ /* 0x000ea20000300800 */
[----:B------:R-:W-:Y:S02]  /*20370*/  PRMT R28, R22, 0x7632, R28 ;  /* 0x00007632161c7816 */ /* 0x000fe4000000001c */
[C---:B------:R-:W-:Y:S02]  /*20380*/  LEA R22, P4, R26.reuse, R0, 0x1 ;  /* 0x000000001a167211 */ /* 0x040fe400078808ff */
[----:B-----5:R-:W-:Y:S01]  /*20390*/  PRMT R19, R23, 0x7632, R19 ;  /* 0x0000763217137816 */ /* 0x020fe20000000013 */
[----:B------:R0:W-:Y:S04]  /*203a0*/  @P3 STG.E.U16 desc[UR8][R24.64], R23 ;  /* 0x0000001718003986 */ /* 0x0001e8000c101508 */
[----:B------:R1:W-:Y:S01]  /*203b0*/  @P1 STG.E.U16 desc[UR8][R20.64], R15 ;  /* 0x0000000f14001986 */ /* 0x0003e2000c101508 */
[----:B0-----:R-:W-:Y:S01]  /*203c0*/  LEA.HI.X.SX32 R23, R26, R2, 0x1, P4 ;  /* 0x000000021a177211 */ /* 0x001fe200020f0eff */
[----:B------:R-:W0:Y:S02]  /*203d0*/  LDC R25, c[0x0][0x3b8] ;  /* 0x0000ee00ff197b82 */ /* 0x000e240000000800 */
[----:B------:R-:W3:Y:S04]  /*203e0*/  LDL.LU R26, [R1+0x60] ;  /* 0x00006000011a7983 */ /* 0x000ee80000300800 */
[----:B-1----:R-:W5:Y:S04]  /*203f0*/  LDL.LU R15, [R1+0x780] ;  /* 0x00078000010f7983 */ /* 0x002f680000300800 */
[----:B------:R-:W3:Y:S04]  /*20400*/  LDL.LU R21, [R1+0x54] ;  /* 0x0000540001157983 */ /* 0x000ee80000300800 */
[----:B------:R-:W4:Y:S04]  /*20410*/  LDL.LU R20, [R1+0x5c] ;  /* 0x00005c0001147983 */ /* 0x000f280000300800 */
[----:B------:R1:W-:Y:S04]  /*20420*/  @P2 STG.E.U16 desc[UR8][R22.64], R16 ;  /* 0x0000001016002986 */ /* 0x0003e8000c101508 */
[----:B-1----:R-:W5:Y:S01]  /*20430*/  LDL.LU R16, [R1+0x77c] ;  /* 0x00077c0001107983 */ /* 0x002f620000300800 */
[----:B------:R-:W1:Y:S03]  /*20440*/  LDC R22, c[0x0][0x3b8] ;  /* 0x0000ee00ff167b82 */ /* 0x000e660000000800 */
[----:B------:R-:W5:Y:S01]  /*20450*/  LDL.LU R23, [R1+0x58] ;  /* 0x0000580001177983 */ /* 0x000f620000300800 */
[C---:B--2---:R-:W-:Y:S01]  /*20460*/  ISETP.LT.AND P4, PT, R3.reuse, UR15, !P0 ;  /* 0x0000000f03007c0c */ /* 0x044fe2000c781270 */
[----:B0-----:R-:W-:-:S05]  /*20470*/  IMAD R3, R3, R25, RZ ;  /* 0x0000001903037224 */ /* 0x001fca00078e02ff */
[----:B------:R-:W-:-:S04]  /*20480*/  LEA R24, P2, R3, R0, 0x1 ;  /* 0x0000000003187211 */ /* 0x000fc800078408ff */
[----:B------:R-:W-:-:S05]  /*20490*/  LEA.HI.X.SX32 R25, R3, R2, 0x1, P2 ;  /* 0x0000000203197211 */ /* 0x000fca00010f0eff */
[----:B------:R0:W-:Y:S02]  /*204a0*/  @P4 STG.E.U16 desc[UR8][R24.64], R17 ;  /* 0x0000001118004986 */ /* 0x0001e4000c101508 */
[----:B0-----:R-:W0:Y:S02]  /*204b0*/  LDC R25, c[0x0][0x3b8] ;  /* 0x0000ee00ff197b82 */ /* 0x001e240000000800 */
[----:B------:R-:W2:Y:S01]  /*204c0*/  LDL.LU R17, [R1+0x778] ;  /* 0x0007780001117983 */ /* 0x000ea20000300800 */
[C---:B---3--:R-:W-:Y:S01]  /*204d0*/  ISETP.LT.AND P3, PT, R21.reuse, UR15, !P0 ;  /* 0x0000000f15007c0c */ /* 0x048fe2000c761270 */
[-C--:B-1----:R-:W-:Y:S01]  /*204e0*/  IMAD R21, R21, R22.reuse, RZ ;  /* 0x0000001615157224 */ /* 0x082fe200078e02ff */
[C---:B----4-:R-:W-:Y:S01]  /*204f0*/  ISETP.LT.AND P2, PT, R20.reuse, UR15, !P0 ;  /* 0x0000000f14007c0c */ /* 0x050fe2000c741270 */
[----:B------:R-:W-:-:S03]  /*20500*/  IMAD R3, R20, R22, RZ ;  /* 0x0000001614037224 */ /* 0x000fc600078e02ff */
[-C--:B------:R-:W-:Y:S02]  /*20510*/  LEA R20, P6, R21, R0.reuse, 0x1 ;  /* 0x0000000015147211 */ /* 0x080fe400078c08ff */
[----:B------:R-:W-:Y:S02]  /*20520*/  LEA R24, P4, R3, R0, 0x1 ;  /* 0x0000000003187211 */ /* 0x000fe400078808ff */
[----:B------:R-:W-:Y:S02]  /*20530*/  LEA.HI.X.SX32 R21, R21, R2, 0x1, P6 ;  /* 0x0000000215157211 */ /* 0x000fe400030f0eff */
[C---:B-----5:R-:W-:Y:S01]  /*20540*/  ISETP.LT.AND P1, PT, R23.reuse, UR15, !P0 ;  /* 0x0000000f17007c0c */ /* 0x060fe2000c721270 */
[----:B------:R-:W-:-:S05]  /*20550*/  IMAD R23, R23, R22, RZ ;  /* 0x0000001617177224 */ /* 0x000fca00078e02ff */
[C---:B------:R-:W-:Y:S02]  /*20560*/  LEA R22, P5, R23.reuse, R0, 0x1 ;  /* 0x0000000017167211 */ /* 0x040fe400078a08ff */
[C---:B------:R-:W-:Y:S02]  /*20570*/  ISETP.LT.AND P6, PT, R26.reuse, UR15, !P0 ;  /* 0x0000000f1a007c0c */ /* 0x040fe4000c7c1270 */
[-C--:B------:R-:W-:Y:S01]  /*20580*/  LEA.HI.X.SX32 R23, R23, R2.reuse, 0x1, P5 ;  /* 0x0000000217177211 */ /* 0x080fe200028f0eff */
[----:B0-----:R-:W-:Y:S01]  /*20590*/  IMAD R26, R26, R25, RZ ;  /* 0x000000191a1a7224 */ /* 0x001fe200078e02ff */
[----:B------:R-:W-:Y:S01]  /*205a0*/  LEA.HI.X.SX32 R25, R3, R2, 0x1, P4 ;  /* 0x0000000203197211 */ /* 0x000fe200020f0eff */
[----:B------:R0:W-:Y:S04]  /*205b0*/  @P3 STG.E.U16 desc[UR8][R20.64], R18 ;  /* 0x0000001214003986 */ /* 0x0001e8000c101508 */
[----:B------:R-:W3:Y:S04]  /*205c0*/  LDL.LU R3, [R1+0x68] ;  /* 0x0000680001037983 */ /* 0x000ee80000300800 */
[----:B------:R1:W-:Y:S04]  /*205d0*/  @P1 STG.E.U16 desc[UR8][R22.64], R29 ;  /* 0x0000001d16001986 */ /* 0x0003e8000c101508 */
[----:B0-----:R-:W4:Y:S04]  /*205e0*/  LDL.LU R18, [R1+0x774] ;  /* 0x0007740001127983 */ /* 0x001f280000300800 */
[----:B-1----:R-:W5:Y:S04]  /*205f0*/  LDL.LU R23, [R1+0x64] ;  /* 0x0000640001177983 */ /* 0x002f680000300800 */
[----:B------:R-:W2:Y:S04]  /*20600*/  LDL.LU R22, [R1+0x6c] ;  /* 0x00006c0001167983 */ /* 0x000ea80000300800 */
[----:B------:R-:W2:Y:S01]  /*20610*/  LDL.LU R29, [R1+0x70] ;  /* 0x00007000011d7983 */ /* 0x000ea20000300800 */
[----:B------:R-:W-:-:S04]  /*20620*/  LEA R20, P3, R26, R0, 0x1 ;  /* 0x000000001a147211 */ /* 0x000fc800078608ff */
[----:B------:R-:W-:Y:S01]  /*20630*/  LEA.HI.X.SX32 R21, R26, R2, 0x1, P3 ;  /* 0x000000021a157211 */ /* 0x000fe200018f0eff */
[----:B------:R0:W-:Y:S04]  /*20640*/  @P2 STG.E.U16 desc[UR8][R24.64], R27 ;  /* 0x0000001b18002986 */ /* 0x0001e8000c101508 */
[----:B------:R1:W-:Y:S04]  /*20650*/  @P6 STG.E.U16 desc[UR8][R20.64], R28 ;  /* 0x0000001c14006986 */ /* 0x0003e8000c101508 */
[----:B0-----:R-:W3:Y:S01]  /*20660*/  LDL.LU R27, [R1+0xac] ;  /* 0x0000ac00011b7983 */ /* 0x001ee20000300800 */
[----:B------:R-:W0:Y:S03]  /*20670*/  LDC R24, c[0x0][0x3b8] ;  /* 0x0000ee00ff187b82 */ /* 0x000e260000000800 */
[----:B-1----:R-:W4:Y:S01]  /*20680*/  LDL.LU R28, [R1+0x74] ;  /* 0x00007400011c7983 */ /* 0x002f220000300800 */
[C---:B-----5:R-:W-:Y:S01]  /*20690*/  ISETP.LT.AND P4, PT, R23.reuse, UR15, !P0 ;  /* 0x0000000f17007c0c */ /* 0x060fe2000c781270 */
[----:B0-----:R-:W-:-:S05]  /*206a0*/  IMAD R23, R23, R24, RZ ;  /* 0x0000001817177224 */ /* 0x001fca00078e02ff */
[----:B------:R-:W-:Y:S01]  /*206b0*/  LEA R20, P3, R23, R0, 0x1 ;  /* 0x0000000017147211 */ /* 0x000fe200078608ff */
[----:B--2---:R-:W-:-:S03]  /*206c0*/  IMAD R26, R29, R24, RZ ;  /* 0x000000181d1a7224 */ /* 0x004fc600078e02ff */
[----:B------:R-:W-:-:S05]  /*206d0*/  LEA.HI.X.SX32 R21, R23, R2, 0x1, P3 ;  /* 0x0000000217157211 */ /* 0x000fca00018f0eff */
[----:B------:R0:W-:Y:S02]  /*206e0*/  @P4 STG.E.U16 desc[UR8][R20.64], R19 ;  /* 0x0000001314004986 */ /* 0x0001e4000c101508 */
[----:B0-----:R-:W-:Y:S02]  /*206f0*/  LEA R20, P4, R26, R0, 0x1 ;  /* 0x000000001a147211 */ /* 0x001fe400078808ff */
[C---:B---3--:R-:W-:Y:S01]  /*20700*/  ISETP.LT.AND P1, PT, R3.reuse, UR15, !P0 ;  /* 0x0000000f03007c0c */ /* 0x048fe2000c721270 */
[----:B------:R-:W-:Y:S01]  /*20710*/  IMAD R25, R22, R24, RZ ;  /* 0x0000001816197224 */ /* 0x000fe200078e02ff */
[----:B------:R-:W-:Y:S01]  /*20720*/  LEA.HI.X.SX32 R21, R26, R2, 0x1, P4 ;  /* 0x000000021a157211 */ /* 0x000fe200020f0eff */
[----:B------:R-:W2:Y:S01]  /*20730*/  LDL.LU R19, [R1+0x770] ;  /* 0x0007700001137983 */ /* 0x000ea20000300800 */
[----:B------:R-:W0:Y:S01]  /*20740*/  LDC R26, c[0x0][0x3b8] ;  /* 0x0000ee00ff1a7b82 */ /* 0x000e220000000800 */
[----:B------:R-:W-:Y:S01]  /*20750*/  IMAD R3, R3, R24, RZ ;  /* 0x0000001803037224 */ /* 0x000fe200078e02ff */
[----:B------:R-:W-:-:S04]  /*20760*/  ISETP.LT.AND P2, PT, R22, UR15, !P0 ;  /* 0x0000000f16007c0c */ /* 0x000fc8000c741270 */
[-C--:B------:R-:W-:Y:S02]  /*20770*/  LEA R22, P5, R3, R0.reuse, 0x1 ;  /* 0x0000000003167211 */ /* 0x080fe400078a08ff */
[----:B------:R-:W-:Y:S02]  /*20780*/  LEA R24, P6, R25, R0, 0x1 ;  /* 0x0000000019187211 */ /* 0x000fe400078c08ff */
[-C--:B------:R-:W-:Y:S02]  /*20790*/  LEA.HI.X.SX32 R23, R3, R2.reuse, 0x1, P5 ;  /* 0x0000000203177211 */ /* 0x080fe400028f0eff */
[----:B------:R-:W-:Y:S02]  /*207a0*/  LEA.HI.X.SX32 R25, R25, R2, 0x1, P6 ;  /* 0x0000000219197211 */ /* 0x000fe400030f0eff */
[----:B------:R-:W-:Y:S01]  /*207b0*/  ISETP.LT.AND P3, PT, R29, UR15, !P0 ;  /* 0x0000000f1d007c0c */ /* 0x000fe2000c761270 */
[----:B------:R1:W-:Y:S01]  /*207c0*/  @P1 STG.E.U16 desc[UR8][R22.64], R16 ;  /* 0x0000001016001986 */ /* 0x0003e2000c101508 */
[----:B----4-:R-:W-:-:S03]  /*207d0*/  ISETP.LT.AND P1, PT, R28, UR15, !P0 ;  /* 0x0000000f1c007c0c */ /* 0x010fc6000c721270 */
[----:B------:R-:W3:Y:S04]  /*207e0*/  LDL.LU R29, [R1+0x88] ;  /* 0x00008800011d7983 */ /* 0x000ee80000300800 */
[----:B------:R4:W-:Y:S01]  /*207f0*/  @P2 STG.E.U16 desc[UR8][R24.64], R17 ;  /* 0x0000001118002986 */ /* 0x0009e2000c101508 */
[----:B0-----:R-:W-:-:S03]  /*20800*/  IMAD R3, R28, R26, RZ ;  /* 0x0000001a1c037224 */ /* 0x001fc600078e02ff */
[----:B-1----:R-:W5:Y:S04]  /*20810*/  LDL.LU R23, [R1+0x78] ;  /* 0x0000780001177983 */ /* 0x002f680000300800 */
[----:B------:R-:W3:Y:S04]  /*20820*/  LDL.LU R22, [R1+0x80] ;  /* 0x0000800001167983 */ /* 0x000ee80000300800 */
[----:B------:R-:W3:Y:S04]  /*20830*/  LDL.LU R28, [R1+0xb0] ;  /* 0x0000b000011c7983 */ /* 0x000ee80000300800 */
[----:B----4-:R-:W4:Y:S04]  /*20840*/  LDL.LU R25, [R1+0x7c] ;  /* 0x00007c0001197983 */ /* 0x010f280000300800 */
[----:B------:R0:W-:Y:S02]  /*20850*/  @P3 STG.E.U16 desc[UR8][R20.64], R18 ;  /* 0x0000001214003986 */ /* 0x0001e4000c101508 */
[----:B0-----:R-:W-:-:S04]  /*20860*/  LEA R20, P2, R3, R0, 0x1 ;  /* 0x0000000003147211 */ /* 0x001fc800078408ff */
[----:B------:R-:W-:Y:S02]  /*20870*/  LEA.HI.X.SX32 R21, R3, R2, 0x1, P2 ;  /* 0x0000000203157211 */ /* 0x000fe400010f0eff */
[----:B------:R-:W-:Y:S02]  /*20880*/  ISETP.LT.AND P2, PT, R27, UR15, !P0 ;  /* 0x0000000f1b007c0c */ /* 0x000fe4000c741270 */
[----:B------:R-:W3:Y:S04]  /*20890*/  LDL.LU R27, [R1+0x94] ;  /* 0x00009400011b7983 */ /* 0x000ee80000300800 */
[----:B--2---:R0:W-:Y:S01]  /*208a0*/  @P1 STG.E.U16 desc[UR8][R20.64], R19 ;  /* 0x0000001314001986 */ /* 0x0041e2000c101508 */
[C---:B-----5:R-:W-:Y:S01]  /*208b0*/  ISETP.LT.AND P5, PT, R23.reuse, UR15, !P0 ;  /* 0x0000000f17007c0c */ /* 0x060fe2000c7a1270 */
[----:B------:R-:W-:-:S02]  /*208c0*/  IMAD R23, R23, R26, RZ ;  /* 0x0000001a17177224 */ /* 0x000fc400078e02ff */
[C---:B----4-:R-:W-:Y:S01]  /*208d0*/  IMAD R3, R25.reuse, R26, RZ ;  /* 0x0000001a19037224 */ /* 0x050fe200078e02ff */
[----:B------:R-:W-:-:S04]  /*208e0*/  ISETP.LT.AND P4, PT, R25, UR15, !P0 ;  /* 0x0000000f19007c0c */ /* 0x000fc8000c781270 */
[C---:B0-----:R-:W-:Y:S01]  /*208f0*/  LEA R20, P1, R3.reuse, R0, 0x1 ;  /* 0x0000000003147211 */ /* 0x041fe200078208ff */
[C---:B---3--:R-:W-:Y:S01]  /*20900*/  IMAD R25, R22.reuse, R26, RZ ;  /* 0x0000001a16197224 */ /* 0x048fe200078e02ff */
[----:B------:R-:W-:Y:S02]  /*20910*/  ISETP.LT.AND P3, PT, R22, UR15, !P0 ;  /* 0x0000000f16007c0c */ /* 0x000fe4000c761270 */
[----:B------:R-:W-:Y:S02]  /*20920*/  LEA.HI.X.SX32 R21, R3, R2, 0x1, P1 ;  /* 0x0000000203157211 */ /* 0x000fe400008f0eff */
[----:B------:R-:W2:Y:S01]  /*20930*/  LDL.LU R3, [R1+0x84] ;  /* 0x0000840001037983 */ /* 0x000ea20000300800 */
[----:B------:R-:W-:-:S04]  /*20940*/  LEA R22, P6, R23, R0, 0x1 ;  /* 0x0000000017167211 */ /* 0x000fc800078c08ff */
[----:B------:R-:W-:-:S05]  /*20950*/  LEA.HI.X.SX32 R23, R23, R2, 0x1, P6 ;  /* 0x0000000217177211 */ /* 0x000fca00030f0eff */
[----:B------:R0:W-:Y:S04]  /*20960*/  @P5 STG.E.U16 desc[UR8][R22.64], R12 ;  /* 0x0000000c16005986 */ /* 0x0001e8000c101508 */
[----:B0-----:R-:W3:Y:S01]  /*20970*/  LDL.LU R22, [R1+0x8c] ;  /* 0x00008c0001167983 */ /* 0x001ee20000300800 */
[----:B------:R-:W-:-:S03]  /*20980*/  LEA R24, P6, R25, R0, 0x1 ;  /* 0x0000000019187211 */ /* 0x000fc600078c08ff */
[----:B------:R-:W-:Y:S01]  /*20990*/  @P4 STG.E.U16 desc[UR8][R20.64], R13 ;  /* 0x0000000d14004986 */ /* 0x000fe2000c101508 */
[----:B------:R-:W-:Y:S01]  /*209a0*/  LEA.HI.X.SX32 R25, R25, R2, 0x1, P6 ;  /* 0x0000000219197211 */ /* 0x000fe200030f0eff */
[C---:B------:R-:W-:Y:S01]  /*209b0*/  IMAD R23, R29.reuse, R26, RZ ;  /* 0x0000001a1d177224 */ /* 0x040fe200078e02ff */
[----:B------:R-:W-:-:S03]  /*209c0*/  ISETP.LT.AND P4, PT, R29, UR15, !P0 ;  /* 0x0000000f1d007c0c */ /* 0x000fc6000c781270 */
[----:B------:R0:W-:Y:S01]  /*209d0*/  @P3 STG.E.U16 desc[UR8][R24.64], R14 ;  /* 0x0000000e18003986 */ /* 0x0001e2000c101508 */
[----:B------:R-:W-:-:S03]  /*209e0*/  ISETP.LT.AND P3, PT, R28, UR15, !P0 ;  /* 0x0000000f1c007c0c */ /* 0x000fc6000c761270 */
[----:B0-----:R-:W4:Y:S04]  /*209f0*/  LDL.LU R24, [R1+0x98] ;  /* 0x0000980001187983 */ /* 0x001f280000300800 */
[----:B------:R-:W5:Y:S04]  /*20a00*/  LDL.LU R29, [R1+0x9c] ;  /* 0x00009c00011d7983 */ /* 0x000f680000300800 */
[----:B------:R-:W4:Y:S04]  /*20a10*/  LDL.LU R25, [R1+0xa0] ;  /* 0x0000a00001197983 */ /* 0x000f280000300800 */
[----:B------:R-:W4:Y:S01]  /*20a20*/  LDL.LU R28, [R1+0xa4] ;  /* 0x0000a400011c7983 */ /* 0x000f220000300800 */
[C---:B--2---:R-:W-:Y:S01]  /*20a30*/  ISETP.LT.AND P1, PT, R3.reuse, UR15, !P0 ;  /* 0x0000000f03007c0c */ /* 0x044fe2000c721270 */
[----:B------:R-:W-:-:S05]  /*20a40*/  IMAD R3, R3, R26, RZ ;  /* 0x0000001a03037224 */ /* 0x000fca00078e02ff */
[----:B------:R-:W-:-:S04]  /*20a50*/  LEA R20, P5, R3, R0, 0x1 ;  /* 0x0000000003147211 */ /* 0x000fc800078a08ff */
[----:B------:R-:W-:-:S05]  /*20a60*/  LEA.HI.X.SX32 R21, R3, R2, 0x1, P5 ;  /* 0x0000000203157211 */ /* 0x000fca00028f0eff */
[----:B------:R0:W-:Y:S01]  /*20a70*/  @P1 STG.E.U16 desc[UR8][R20.64], R15 ;  /* 0x0000000f14001986 */ /* 0x0001e2000c101508 */
[----:B---3--:R-:W-:-:S05]  /*20a80*/  IMAD R3, R22, R26, RZ ;  /* 0x0000001a16037224 */ /* 0x008fca00078e02ff */
[----:B0-----:R-:W-:-:S04]  /*20a90*/  LEA R20, P1, R3, R0, 0x1 ;  /* 0x0000000003147211 */ /* 0x001fc800078208ff */
[----:B------:R-:W-:Y:S02]  /*20aa0*/  LEA.HI.X.SX32 R21, R3, R2, 0x1, P1 ;  /* 0x0000000203157211 */ /* 0x000fe400008f0eff */
[----:B------:R-:W2:Y:S01]  /*20ab0*/  LDL.LU R3, [R1+0x90] ;  /* 0x0000900001037983 */ /* 0x000ea20000300800 */
[----:B------:R-:W-:Y:S02]  /*20ac0*/  ISETP.LT.AND P6, PT, R22, UR15, !P0 ;  /* 0x0000000f16007c0c */ /* 0x000fe4000c7c1270 */
[C---:B------:R-:W-:Y:S02]  /*20ad0*/  LEA R22, P5, R23.reuse, R0, 0x1 ;  /* 0x0000000017167211 */ /* 0x040fe400078a08ff */
[----:B------:R-:W-:Y:S02]  /*20ae0*/  PRMT R16, R16, 0x7632, R16 ;  /* 0x0000763210107816 */ /* 0x000fe40000000010 */
[----:B------:R-:W-:Y:S02]  /*20af0*/  LEA.HI.X.SX32 R23, R23, R2, 0x1, P5 ;  /* 0x0000000217177211 */ /* 0x000fe400028f0eff */
[----:B------:R-:W-:-:S03]  /*20b00*/  PRMT R17, R17, 0x7632, R17 ;  /* 0x0000763211117816 */ /* 0x000fc60000000011 */
[----:B------:R-:W-:Y:S01]  /*20b10*/  @P4 STG.E.U16 desc[UR8][R22.64], R16 ;  /* 0x0000001016004986 */ /* 0x000fe2000c101508 */
[----:B------:R-:W-:-:S03]  /*20b20*/  ISETP.LT.AND P4, PT, R27, UR15, !P0 ;  /* 0x0000000f1b007c0c */ /* 0x000fc6000c781270 */
[----:B------:R0:W-:Y:S01]  /*20b30*/  @P6 STG.E.U16 desc[UR8][R20.64], R17 ;  /* 0x0000001114006986 */ /* 0x0001e2000c101508 */
[----:B------:R-:W-:Y:S02]  /*20b40*/  PRMT R12, R18, 0x7632, R12 ;  /* 0x00007632120c7816 */ /* 0x000fe4000000000c */
[----:B------:R-:W-:Y:S01]  /*20b50*/  PRMT R13, R19, 0x7632, R13 ;  /* 0x00007632130d7816 */ /* 0x000fe2000000000d */
[----:B0-----:R-:W-:Y:S02]  /*20b60*/  IMAD R20, R27, R26, RZ ;  /* 0x0000001a1b147224 */ /* 0x001fe400078e02ff */
[----:B------:R-:W3:Y:S03]  /*20b70*/  LDL.LU R27, [R1+0xa8] ;  /* 0x0000a800011b7983 */ /* 0x000ee60000300800 */
[----:B------:R-:W-:-:S04]  /*20b80*/  LEA R18, P6, R20, R0, 0x1 ;  /* 0x0000000014127211 */ /* 0x000fc800078c08ff */
[----:B------:R-:W-:Y:S01]  /*20b90*/  LEA.HI.X.SX32 R19, R20, R2, 0x1, P6 ;  /* 0x0000000214137211 */ /* 0x000fe200030f0eff */
[CC--:B-----5:R-:W-:Y:S01]  /*20ba0*/  IMAD R20, R29.reuse, R26.reuse, RZ ;  /* 0x0000001a1d147224 */ /* 0x0e0fe200078e02ff */
[----:B------:R-:W-:Y:S02]  /*20bb0*/  ISETP.LT.AND P6, PT, R29, UR15, !P0 ;  /* 0x0000000f1d007c0c */ /* 0x000fe4000c7c1270 */
[C---:B--2---:R-:W-:Y:S01]  /*20bc0*/  ISETP.LT.AND P5, PT, R3.reuse, UR15, !P0 ;  /* 0x0000000f03007c0c */ /* 0x044fe2000c7a1270 */
[----:B------:R-:W-:-:S05]  /*20bd0*/  IMAD R3, R3, R26, RZ ;  /* 0x0000001a03037224 */ /* 0x000fca00078e02ff */
[----:B------:R-:W-:-:S04]  /*20be0*/  LEA R16, P1, R3, R0, 0x1 ;  /* 0x0000000003107211 */ /* 0x000fc800078208ff */
[----:B------:R-:W-:Y:S01]  /*20bf0*/  LEA.HI.X.SX32 R17, R3, R2, 0x1, P1 ;  /* 0x0000000203117211 */ /* 0x000fe200008f0eff */
[C---:B----4-:R-:W-:Y:S01]  /*20c00*/  IMAD R3, R24.reuse, R26, RZ ;  /* 0x0000001a18037224 */ /* 0x050fe200078e02ff */
[----:B------:R-:W-:Y:S02]  /*20c10*/  ISETP.LT.AND P1, PT, R24, UR15, !P0 ;  /* 0x0000000f18007c0c */ /* 0x000fe4000c721270 */
[----:B------:R-:W2:Y:S04]  /*20c20*/  LDL.LU R24, [R1+0xb8] ;  /* 0x0000b80001187983 */ /* 0x000ea80000300800 */
[----:B------:R-:W4:Y:S04]  /*20c30*/  LDL.LU R29, [R1+0xbc] ;  /* 0x0000bc00011d7983 */ /* 0x000f280000300800 */
[----:B------:R0:W-:Y:S04]  /*20c40*/  @P5 STG.E.U16 desc[UR8][R16.64], R12 ;  /* 0x0000000c10005986 */ /* 0x0001e8000c101508 */
[----:B------:R1:W-:Y:S01]  /*20c50*/  @P4 STG.E.U16 desc[UR8][R18.64], R13 ;  /* 0x0000000d12004986 */ /* 0x0003e2000c101508 */
[----:B------:R-:W-:-:S03]  /*20c60*/  ISETP.LT.AND P4, PT, R25, UR15, !P0 ;  /* 0x0000000f19007c0c */ /* 0x000fc6000c781270 */
[----:B------:R-:W5:Y:S01]  /*20c70*/  LDL.LU R23, [R1+0xc0] ;  /* 0x0000c00001177983 */ /* 0x000f620000300800 */
[C---:B0-----:R-:W-:Y:S02]  /*20c80*/  LEA R16, P5, R3.reuse, R0, 0x1 ;  /* 0x0000000003107211 */ /* 0x041fe400078a08ff */
[----:B------:R-:W-:Y:S02]  /*20c90*/  PRMT R12, R12, 0x7632, R12 ;  /* 0x000076320c0c7816 */ /* 0x000fe4000000000c */
[----:B------:R-:W-:Y:S01]  /*20ca0*/  LEA.HI.X.SX32 R17, R3, R2, 0x1, P5 ;  /* 0x0000000203117211 */ /* 0x000fe200028f0eff */
[----:B------:R-:W-:Y:S01]  /*20cb0*/  IMAD R3, R25, R26, RZ ;  /* 0x0000001a19037224 */ /* 0x000fe200078e02ff */
[C---:B-1----:R-:W-:Y:S01]  /*20cc0*/  LEA R18, P5, R20.reuse, R0, 0x1 ;  /* 0x0000000014127211 */ /* 0x042fe200078a08ff */
[----:B------:R-:W5:Y:S01]  /*20cd0*/  LDL.LU R25, [R1+0xc4] ;  /* 0x0000c40001197983 */ /* 0x000f620000300800 */
[----:B------:R-:W-:Y:S02]  /*20ce0*/  PRMT R13, R13, 0x7632, R13 ;  /* 0x000076320d0d7816 */ /* 0x000fe4000000000d */
[----:B------:R-:W-:Y:S01]  /*20cf0*/  LEA.HI.X.SX32 R19, R20, R2, 0x1, P5 ;  /* 0x0000000214137211 */ /* 0x000fe200028f0eff */
[----:B------:R0:W-:Y:S01]  /*20d00*/  @P1 STG.E.U16 desc[UR8][R16.64], R12 ;  /* 0x0000000c10001986 */ /* 0x0001e2000c101508 */
[----:B------:R-:W-:-:S03]  /*20d10*/  ISETP.LT.AND P1, PT, R28, UR15, !P0 ;  /* 0x0000000f1c007c0c */ /* 0x000fc6000c721270 */
[----:B------:R1:W-:Y:S01]  /*20d20*/  @P6 STG.E.U16 desc[UR8][R18.64], R13 ;  /* 0x0000000d12006986 */ /* 0x0003e2000c101508 */
[C---:B0-----:R-:W-:Y:S01]  /*20d30*/  LEA R12, P5, R3.reuse, R0, 0x1 ;  /* 0x00000000030c7211 */ /* 0x041fe200078a08ff */
[----:B------:R-:W-:Y:S01]  /*20d40*/  IMAD R16, R28, R26, RZ ;  /* 0x0000001a1c107224 */ /* 0x000fe200078e02ff */
[----:B------:R-:W-:Y:S01]  /*20d50*/  PRMT R17, R14, 0x7632, R17 ;  /* 0x000076320e117816 */ /* 0x000fe20000000011 */
[----:B------:R-:W5:Y:S01]  /*20d60*/  LDL.LU R28, [R1+0xc8] ;  /* 0x0000c800011c7983 */ /* 0x000f620000300800 */
[----:B-1----:R-:W-:Y:S01]  /*20d70*/  LEA.HI.X.SX32 R13, R3, R2, 0x1, P5 ;  /* 0x00000002030d7211 */ /* 0x002fe200028f0eff */
[----:B---3--:R-:W-:Y:S01]  /*20d80*/  IMAD R3, R27, R26, RZ ;  /* 0x0000001a1b037224 */ /* 0x008fe200078e02ff */
[C---:B------:R-:W-:Y:S02]  /*20d90*/  LEA R14, P6, R16.reuse, R0, 0x1 ;  /* 0x00000000100e7211 */ /* 0x040fe400078c08ff */
[----:B------:R-:W-:Y:S01]  /*20da0*/  PRMT R18, R15, 0x7632, R18 ;  /* 0x000076320f127816 */ /* 0x000fe20000000012 */
[----:B------:R0:W-:Y:S01]  /*20db0*/  @P4 STG.E.U16 desc[UR8][R12.64], R17 ;  /* 0x000000110c004986 */ /* 0x0001e2000c101508 */
[----:B------:R-:W-:-:S02]  /*20dc0*/  LEA.HI.X.SX32 R15, R16, R2, 0x1, P6 ;  /* 0x00000002100f7211 */ /* 0x000fc400030f0eff */
[----:B------:R-:W-:Y:S02]  /*20dd0*/  ISETP.LT.AND P5, PT, R27, UR15, !P0 ;  /* 0x0000000f1b007c0c */ /* 0x000fe4000c7a1270 */
[----:B------:R-:W3:Y:S01]  /*20de0*/  LDL.LU R27, [R1+0xcc] ;  /* 0x0000cc00011b7983 */ /* 0x000ee20000300800 */
[----:B0-----:R-:W-:-:S03]  /*20df0*/  LEA R12, P4, R3, R0, 0x1 ;  /* 0x00000000030c7211 */ /* 0x001fc600078808ff */
[----:B------:R0:W-:Y:S01]  /*20e00*/  @P1 STG.E.U16 desc[UR8][R14.64], R18 ;  /* 0x000000120e001986 */ /* 0x0001e2000c101508 */
[----:B------:R-:W-:-:S03]  /*20e10*/  LEA.HI.X.SX32 R13, R3, R2, 0x1, P4 ;  /* 0x00000002030d7211 */ /* 0x000fc600020f0eff */
[----:B------:R-:W3:Y:S01]  /*20e20*/  LDL.LU R22, [R1+0xd0] ;  /* 0x0000d00001167983 */ /* 0x000ee20000300800 */
[----:B--2---:R-:W-:-:S03]  /*20e30*/  ISETP.LT.AND P4, PT, R24, UR15, !P0 ;  /* 0x0000000f18007c0c */ /* 0x004fc6000c781270 */
[----:B------:R-:W2:Y:S01]  /*20e40*/  LDL.LU R24, [R1+0xd4] ;  /* 0x0000d40001187983 */ /* 0x000ea20000300800 */
[----:B----4-:R-:W-:-:S03]  /*20e50*/  ISETP.LT.AND P1, PT, R29, UR15, !P0 ;  /* 0x0000000f1d007c0c */ /* 0x010fc6000c721270 */
[----:B------:R-:W4:Y:S01]  /*20e60*/  LDL.LU R29, [R1+0xd8] ;  /* 0x0000d800011d7983 */ /* 0x000f220000300800 */
[----:B------:R-:W-:-:S04]  /*20e70*/  IMAD R16, R26, 0x2, R3 ;  /* 0x000000021a107824 */ /* 0x000fc800078e0203 */
[----:B------:R-:W-:Y:S01]  /*20e80*/  IMAD R3, R26, 0x2, R16 ;  /* 0x000000021a037824 */ /* 0x000fe200078e0210 */
[C---:B0-----:R-:W-:Y:S01]  /*20e90*/  LEA R14, P6, R16.reuse, R0, 0x1 ;  /* 0x00000000100e7211 */ /* 0x041fe200078c08ff */
[----:B------:R0:W-:Y:S03]  /*20ea0*/  @P5 STG.E.U16 desc[UR8][R12.64], R4 ;  /* 0x000000040c005986 */ /* 0x0001e6000c101508 */
[----:B------:R-:W-:Y:S01]  /*20eb0*/  LEA.HI.X.SX32 R15, R16, R2, 0x1, P6 ;  /* 0x00000002100f7211 */ /* 0x000fe200030f0eff */
[----:B------:R-:W-:Y:S01]  /*20ec0*/  IMAD R16, R26, 0x2, R3 ;  /* 0x000000021a107824 */ /* 0x000fe200078e0203 */
[----:B0-----:R-:W-:-:S03]  /*20ed0*/  LEA R12, P5, R3, R0, 0x1 ;  /* 0x00000000030c7211 */ /* 0x001fc600078a08ff */
[----:B------:R0:W-:Y:S01]  /*20ee0*/  @P2 STG.E.U16 desc[UR8][R14.64], R5 ;  /* 0x000000050e002986 */ /* 0x0001e2000c101508 */
[----:B------:R-:W-:Y:S01]  /*20ef0*/  LEA.HI.X.SX32 R13, R3, R2, 0x1, P5 ;  /* 0x00000002030d7211 */ /* 0x000fe200028f0eff */
[----:B------:R-:W-:-:S04]  /*20f00*/  IMAD R3, R26, 0x2, R16 ;  /* 0x000000021a037824 */ /* 0x000fc800078e0210 */
[----:B------:R1:W-:Y:S01]  /*20f10*/  @P3 STG.E.U16 desc[UR8][R12.64], R6 ;  /* 0x000000060c003986 */ /* 0x0003e2000c101508 */
[----:B0-----:R-:W-:-:S04]  /*20f20*/  LEA R14, P6, R16, R0, 0x1 ;  /* 0x00000000100e7211 */ /* 0x001fc800078c08ff */
[----:B------:R-:W-:Y:S01]  /*20f30*/  LEA.HI.X.SX32 R15, R16, R2, 0x1, P6 ;  /* 0x00000002100f7211 */ /* 0x000fe200030f0eff */
[C---:B------:R-:W-:Y:S01]  /*20f40*/  IMAD R16, R26.reuse, 0x2, R3 ;  /* 0x000000021a107824 */ /* 0x040fe200078e0203 */
[----:B-1----:R-:W-:Y:S02]  /*20f50*/  LEA R12, P3, R3, R0, 0x1 ;  /* 0x00000000030c7211 */ /* 0x002fe400078608ff */
[----:B-----5:R-:W-:Y:S02]  /*20f60*/  ISETP.LT.AND P2, PT, R23, UR15, !P0 ;  /* 0x0000000f17007c0c */ /* 0x020fe4000c741270 */
[----:B------:R-:W-:Y:S01]  /*20f70*/  LEA.HI.X.SX32 R13, R3, R2, 0x1, P3 ;  /* 0x00000002030d7211 */ /* 0x000fe200018f0eff */
[----:B------:R-:W-:Y:S01]  /*20f80*/  IMAD R3, R26, 0x2, R16 ;  /* 0x000000021a037824 */ /* 0x000fe200078e0210 */
[----:B------:R-:W-:Y:S01]  /*20f90*/  ISETP.LT.AND P5, PT, R25, UR15, !P0 ;  /* 0x0000000f19007c0c */ /* 0x000fe2000c7a1270 */
[----:B------:R-:W5:Y:S04]  /*20fa0*/  LDL.LU R23, [R1+0xdc] ;  /* 0x0000dc0001177983 */ /* 0x000f680000300800 */
[----:B------:R-:W5:Y:S04]  /*20fb0*/  LDL.LU R25, [R1+0xe0] ;  /* 0x0000e00001197983 */ /* 0x000f680000300800 */
[----:B------:R0:W-:Y:S04]  /*20fc0*/  @P4 STG.E.U16 desc[UR8][R14.64], R7 ;  /* 0x000000070e004986 */ /* 0x0001e8000c101508 */
[----:B------:R1:W-:Y:S01]  /*20fd0*/  @P1 STG.E.U16 desc[UR8][R12.64], R8 ;  /* 0x000000080c001986 */ /* 0x0003e2000c101508 */
[----:B0-----:R-:W-:-:S02]  /*20fe0*/  LEA R14, P6, R16, R0, 0x1 ;  /* 0x00000000100e7211 */ /* 0x001fc400078c08ff */
[C---:B-1----:R-:W-:Y:S02]  /*20ff0*/  LEA R12, P1, R3.reuse, R0, 0x1 ;  /* 0x00000000030c7211 */ /* 0x042fe400078208ff */
[-C--:B------:R-:W-:Y:S02]  /*21000*/  LEA.HI.X.SX32 R15, R16, R2.reuse, 0x1, P6 ;  /* 0x00000002100f7211 */ /* 0x080fe400030f0eff */
[----:B------:R-:W-:Y:S02]  /*21010*/  LEA.HI.X.SX32 R13, R3, R2, 0x1, P1 ;  /* 0x00000002030d7211 */ /* 0x000fe400008f0eff */
[----:B------:R-:W-:Y:S01]  /*21020*/  ISETP.LT.AND P4, PT, R28, UR15, !P0 ;  /* 0x0000000f1c007c0c */ /* 0x000fe2000c781270 */
[----:B------:R0:W-:Y:S01]  /*21030*/  @P2 STG.E.U16 desc[UR8][R14.64], R9 ;  /* 0x000000090e002986 */ /* 0x0001e2000c101508 */
[----:B---3--:R-:W-:-:S03]  /*21040*/  ISETP.LT.AND P3, PT, R27, UR15, !P0 ;  /* 0x0000000f1b007c0c */ /* 0x008fc6000c761270 */
[----:B------:R-:W3:Y:S04]  /*21050*/  LDL.LU R28, [R1+0xe4] ;  /* 0x0000e400011c7983 */ /* 0x000ee80000300800 */
[----:B------:R-:W3:Y:S04]  /*21060*/  LDL.LU R27, [R1+0xe8] ;  /* 0x0000e800011b7983 */ /* 0x000ee80000300800 */
[----:B------:R1:W-:Y:S01]  /*21070*/  @P5 STG.E.U16 desc[UR8][R12.64], R10 ;  /* 0x0000000a0c005986 */ /* 0x0003e2000c101508 */
[----:B--2---:R-:W-:-:S03]  /*21080*/  ISETP.LT.AND P2, PT, R24, UR15, !P0 ;  /* 0x0000000f18007c0c */ /* 0x004fc6000c741270 */
[----:B------:R-:W2:Y:S01]  /*21090*/  LDL.LU R24, [R1+0x30] ;  /* 0x0000300001187983 */ /* 0x000ea20000300800 */
[----:B----4-:R-:W-:-:S03]  /*210a0*/  ISETP.LT.AND P5, PT, R29, UR15, !P0 ;  /* 0x0000000f1d007c0c */ /* 0x010fc6000c7a1270 */
[----:B------:R-:W4:Y:S01]  /*210b0*/  LDL.LU R29, [R1+0xf0] ;  /* 0x0000f000011d7983 */ /* 0x000f220000300800 */
[----:B------:R-:W-:-:S05]  /*210c0*/  IMAD R16, R26, 0x2, R3 ;  /* 0x000000021a107824 */ /* 0x000fca00078e0203 */
[----:B0-----:R-:W-:Y:S01]  /*210d0*/  LEA R14, P6, R16, R0, 0x1 ;  /* 0x00000000100e7211 */ /* 0x001fe200078c08ff */
[----:B------:R-:W-:-:S03]  /*210e0*/  IMAD R3, R26, 0x2, R16 ;  /* 0x000000021a037824 */ /* 0x000fc600078e0210 */
[----:B------:R-:W-:Y:S02]  /*210f0*/  LEA.HI.X.SX32 R15, R16, R2, 0x1, P6 ;  /* 0x00000002100f7211 */ /* 0x000fe400030f0eff */
[----:B-1----:R-:W-:-:S03]  /*21100*/  LEA R12, P6, R3, R0, 0x1 ;  /* 0x00000000030c7211 */ /* 0x002fc600078c08ff */
[----:B------:R0:W-:Y:S01]  /*21110*/  @P4 STG.E.U16 desc[UR8][R14.64], R11 ;  /* 0x0000000b0e004986 */ /* 0x0001e2000c101508 */
[----:B------:R-:W-:Y:S02]  /*21120*/  LEA.HI.X.SX32 R13, R3, R2, 0x1, P6 ;  /* 0x00000002030d7211 */ /* 0x000fe400030f0eff */
[----:B------:R-:W-:Y:S02]  /*21130*/  PRMT R4, R4, 0x7632, R4 ;  /* 0x0000763204047816 */ /* 0x000fe40000000004 */
[----:B------:R-:W-:Y:S01]  /*21140*/  ISETP.LT.AND P1, PT, R22, UR15, !P0 ;  /* 0x0000000f16007c0c */ /* 0x000fe2000c721270 */
[----:B0-----:R-:W-:-:S04]  /*21150*/  IMAD R15, R26, 0x2, R3 ;  /* 0x000000021a0f7824 */ /* 0x001fc800078e0203 */
[----:B------:R-:W-:Y:S01]  /*21160*/  IMAD R3, R26, 0x2, R15 ;  /* 0x000000021a037824 */ /* 0x000fe200078e020f */
[C---:B------:R-:W-:Y:S01]  /*21170*/  LEA R14, P6, R15.reuse, R0, 0x1 ;  /* 0x000000000f0e7211 */ /* 0x040fe200078c08ff */
[----:B------:R0:W-:Y:S01]  /*21180*/  @P3 STG.E.U16 desc[UR8][R12.64], R4 ;  /* 0x000000040c003986 */ /* 0x0001e2000c101508 */
[----:B------:R-:W-:Y:S01]  /*21190*/  PRMT R7, R6, 0x7632, R7 ;  /* 0x0000763206077816 */ /* 0x000fe20000000007 */
[----:B------:R-:W-:Y:S01]  /*211a0*/  IMAD R6, R26, 0x2, R3 ;  /* 0x000000021a067824 */ /* 0x000fe200078e0203 */
[----:B------:R-:W-:Y:S02]  /*211b0*/  LEA.HI.X.SX32 R15, R15, R2, 0x1, P6 ;  /* 0x000000020f0f7211 */ /* 0x000fe400030f0eff */
[----:B------:R-:W-:Y:S02]  /*211c0*/  PRMT R8, R5, 0x7632, R8 ;  /* 0x0000763205087816 */ /* 0x000fe40000000008 */
[----:B-----5:R-:W-:Y:S02]  /*211d0*/  ISETP.LT.AND P4, PT, R23, UR15, !P0 ;  /* 0x0000000f17007c0c */ /* 0x020fe4000c781270 */
[----:B0-----:R-:W-:Y:S01]  /*211e0*/  LEA R4, P6, R3, R0, 0x1 ;  /* 0x0000000003047211 */ /* 0x001fe200078c08ff */
[----:B------:R-:W5:Y:S01]  /*211f0*/  LDL.LU R23, [R1+0xf4] ;  /* 0x0000f40001177983 */ /* 0x000f620000300800 */
[----:B------:R-:W-:-:S03]  /*21200*/  ISETP.LT.AND P3, PT, R25, UR15, !P0 ;  /* 0x0000000f19007c0c */ /* 0x000fc6000c761270 */
[----:B------:R-:W5:Y:S01]  /*21210*/  LDL.LU R25, [R1+0xf8] ;  /* 0x0000f80001197983 */ /* 0x000f620000300800 */
[----:B------:R-:W-:Y:S02]  /*21220*/  LEA.HI.X.SX32 R5, R3, R2, 0x1, P6 ;  /* 0x0000000203057211 */ /* 0x000fe400030f0eff */
[C---:B------:R-:W-:Y:S01]  /*21230*/  LEA R12, P6, R6.reuse, R0, 0x1 ;  /* 0x00000000060c7211 */ /* 0x040fe200078c08ff */
[----:B------:R0:W-:Y:S03]  /*21240*/  @P1 STG.E.U16 desc[UR8][R14.64], R8 ;  /* 0x000000080e001986 */ /* 0x0001e6000c101508 */
[----:B------:R-:W-:Y:S01]  /*21250*/  LEA.HI.X.SX32 R13, R6, R2, 0x1, P6 ;  /* 0x00000002060d7211 */ /* 0x000fe200030f0eff */
[----:B------:R-:W-:Y:S01]  /*21260*/  @P2 STG.E.U16 desc[UR8][R4.64], R7 ;  /* 0x0000000704002986 */ /* 0x000fe2000c101508 */
[----:B0-----:R-:W-:-:S05]  /*21270*/  PRMT R8, R7, 0x7632, R8 ;  /* 0x0000763207087816 */ /* 0x001fca0000000008 */
[----:B------:R0:W-:Y:S01]  /*21280*/  @P5 STG.E.U16 desc[UR8][R12.64], R8 ;  /* 0x000000080c005986 */ /* 0x0001e2000c101508 */
[----:B---3--:R-:W-:-:S03]  /*21290*/  ISETP.LT.AND P1, PT, R28, UR15, !P0 ;  /* 0x0000000f1c007c0c */ /* 0x008fc6000c721270 */
[----:B------:R-:W3:Y:S01]  /*212a0*/  LDL.LU R28, [R1+0xfc] ;  /* 0x0000fc00011c7983 */ /* 0x000ee20000300800 */
[----:B------:R-:W-:-:S03]  /*212b0*/  ISETP.LT.AND P2, PT, R27, UR15, !P0 ;  /* 0x0000000f1b007c0c */ /* 0x000fc6000c741270 */
[----:B------:R-:W3:Y:S01]  /*212c0*/  LDL.LU R27, [R1+0x100] ;  /* 0x00010000011b7983 */ /* 0x000ee20000300800 */
[----:B----4-:R-:W-:-:S03]  /*212d0*/  ISETP.LT.AND P5, PT, R29, UR15, !P0 ;  /* 0x0000000f1d007c0c */ /* 0x010fc6000c7a1270 */
[----:B------:R-:W4:Y:S01]  /*212e0*/  LDL.LU R29, [R1+0x104] ;  /* 0x00010400011d7983 */ /* 0x000f220000300800 */
[----:B------:R-:W-:-:S03]  /*212f0*/  IMAD R3, R26, 0x2, R6 ;  /* 0x000000021a037824 */ /* 0x000fc600078e0206 */
[----:B--2---:R-:W1:Y:S01]  /*21300*/  LDS.128 R4, [R24] ;  /* 0x0000000018047984 */ /* 0x004e620000000c00 */
[----:B------:R-:W-:Y:S01]  /*21310*/  IMAD R16, R26, 0x2, R3 ;  /* 0x000000021a107824 */ /* 0x000fe200078e0203 */
[----:B------:R-:W-:-:S04]  /*21320*/  LEA R14, P6, R3, R0, 0x1 ;  /* 0x00000000030e7211 */ /* 0x000fc800078c08ff */
[----:B------:R-:W-:Y:S02]  /*21330*/  LEA.HI.X.SX32 R15, R3, R2, 0x1, P6 ;  /* 0x00000002030f7211 */ /* 0x000fe400030f0eff */
[----:B0-----:R-:W-:Y:S02]  /*21340*/  LEA R12, P6, R16, R0, 0x1 ;  /* 0x00000000100c7211 */ /* 0x001fe400078c08ff */
[----:B------:R-:W-:Y:S02]  /*21350*/  PRMT R8, R8, 0x7632, R8 ;  /* 0x0000763208087816 */ /* 0x000fe40000000008 */
[----:B------:R-:W-:Y:S02]  /*21360*/  PRMT R9, R9, 0x7632, R9 ;  /* 0x0000763209097816 */ /* 0x000fe40000000009 */
[----:B------:R-:W-:Y:S01]  /*21370*/  LEA.HI.X.SX32 R13, R16, R2, 0x1, P6 ;  /* 0x00000002100d7211 */ /* 0x000fe200030f0eff */
[----:B------:R-:W-:Y:S01]  /*21380*/  IMAD R16, R26, 0x2, R16 ;  /* 0x000000021a107824 */ /* 0x000fe200078e0210 */
[----:B------:R0:W-:Y:S04]  /*21390*/  @P4 STG.E.U16 desc[UR8][R14.64], R8 ;  /* 0x000000080e004986 */ /* 0x0001e8000c101508 */
[----:B------:R2:W-:Y:S01]  /*213a0*/  @P3 STG.E.U16 desc[UR8][R12.64], R9 ;  /* 0x000000090c003986 */ /* 0x0005e2000c101508 */
[----:B------:R-:W-:Y:S01]  /*213b0*/  PRMT R17, R10, 0x7632, R17 ;  /* 0x000076320a117816 */ /* 0x000fe20000000011 */
[----:B0-----:R-:W-:Y:S01]  /*213c0*/  IMAD R15, R26, 0x2, R16 ;  /* 0x000000021a0f7824 */ /* 0x001fe200078e0210 */
[----:B--2---:R-:W-:-:S04]  /*213d0*/  LEA R12, P6, R16, R0, 0x1 ;  /* 0x00000000100c7211 */ /* 0x004fc800078c08ff */
[----:B------:R-:W-:Y:S01]  /*213e0*/  LEA.HI.X.SX32 R13, R16, R2, 0x1, P6 ;  /* 0x00000002100d7211 */ /* 0x000fe200030f0eff */
[----:B------:R-:W-:Y:S01]  /*213f0*/  IMAD R16, R26, 0x2, R15 ;  /* 0x000000021a107824 */ /* 0x000fe200078e020f */
[----:B------:R-:W-:-:S03]  /*21400*/  LEA R14, P6, R15, R0, 0x1 ;  /* 0x000000000f0e7211 */ /* 0x000fc600078c08ff */
[----:B------:R0:W-:Y:S01]  /*21410*/  @P1 STG.E.U16 desc[UR8][R12.64], R17 ;  /* 0x000000110c001986 */ /* 0x0001e2000c101508 */
[----:B------:R-:W-:Y:S02]  /*21420*/  LEA.HI.X.SX32 R15, R15, R2, 0x1, P6 ;  /* 0x000000020f0f7211 */ /* 0x000fe400030f0eff */
[----:B-----5:R-:W-:Y:S02]  /*21430*/  ISETP.LT.AND P3, PT, R25, UR15, !P0 ;  /* 0x0000000f19007c0c */ /* 0x020fe4000c761270 */
[----:B------:R-:W2:Y:S01]  /*21440*/  LDL.LU R25, [R1+0x108] ;  /* 0x0001080001197983 */ /* 0x000ea20000300800 */
[----:B------:R-:W-:Y:S02]  /*21450*/  PRMT R3, R11, 0x7632, R3 ;  /* 0x000076320b037816 */ /* 0x000fe40000000003 */
[----:B------:R-:W-:Y:S01]  /*21460*/  ISETP.LT.AND P4, PT, R23, UR15, !P0 ;  /* 0x0000000f17007c0c */ /* 0x000fe2000c781270 */
[----:B------:R5:W4:Y:S01]  /*21470*/  LDS.128 R8, [R24+0x400] ;  /* 0x0004000018087984 */ /* 0x000b220000000c00 */
[----:B0-----:R-:W-:-:S03]  /*21480*/  LEA R12, P6, R16, R0, 0x1 ;  /* 0x00000000100c7211 */ /* 0x001fc600078c08ff */
[----:B------:R-:W2:Y:S01]  /*21490*/  LDL.LU R23, [R1+0x10c] ;  /* 0x00010c0001177983 */ /* 0x000ea20000300800 */
[----:B------:R-:W-:-:S03]  /*214a0*/  LEA.HI.X.SX32 R13, R16, R2, 0x1, P6 ;  /* 0x00000002100d7211 */ /* 0x000fc600030f0eff */
[----:B-----5:R-:W5:Y:S04]  /*214b0*/  LDL.LU R24, [R1+0x110] ;  /* 0x0001100001187983 */ /* 0x020f680000300800 */
[----:B------:R0:W-:Y:S04]  /*214c0*/  @P2 STG.E.U16 desc[UR8][R14.64], R3 ;  /* 0x000000030e002986 */ /* 0x0001e8000c101508 */
[----:B-1----:R1:W-:Y:S01]  /*214d0*/  @P5 STG.E.U16 desc[UR8][R12.64], R4 ;  /* 0x000000040c005986 */ /* 0x0023e2000c101508 */
[----:B---3--:R-:W-:-:S03]  /*214e0*/  ISETP.LT.AND P1, PT, R28, UR15, !P0 ;  /* 0x0000000f1c007c0c */ /* 0x008fc6000c721270 */
[----:B------:R-:W3:Y:S01]  /*214f0*/  LDL.LU R28, [R1+0x114] ;  /* 0x00011400011c7983 */ /* 0x000ee20000300800 */
[----:B------:R-:W-:-:S03]  /*21500*/  ISETP.LT.AND P2, PT, R27, UR15, !P0 ;  /* 0x0000000f1b007c0c */ /* 0x000fc6000c741270 */
[----:B------:R-:W5:Y:S01]  /*21510*/  LDL.LU R27, [R1+0x118] ;  /* 0x00011800011b7983 */ /* 0x000f620000300800 */
[----:B----4-:R-:W-:-:S03]  /*21520*/  ISETP.LT.AND P5, PT, R29, UR15, !P0 ;  /* 0x0000000f1d007c0c */ /* 0x010fc6000c7a1270 */
[----:B------:R-:W4:Y:S01]  /*21530*/  LDL.LU R29, [R1+0x11c] ;  /* 0x00011c00011d7983 */ /* 0x000f220000300800 */
[----:B------:R-:W-:-:S04]  /*21540*/  IMAD R17, R26, 0x2, R16 ;  /* 0x000000021a117824 */ /* 0x000fc800078e0210 */
[----:B0-----:R-:W-:Y:S01]  /*21550*/  IMAD R3, R26, 0x2, R17 ;  /* 0x000000021a037824 */ /* 0x001fe200078e0211 */
[----:B------:R-:W-:-:S04]  /*21560*/  LEA R14, P6, R17, R0, 0x1 ;  /* 0x00000000110e7211 */ /* 0x000fc800078c08ff */
[----:B------:R-:W-:Y:S01]  /*21570*/  LEA.HI.X.SX32 R15, R17, R2, 0x1, P6 ;  /* 0x00000002110f7211 */ /* 0x000fe200030f0eff */
[----:B------:R-:W-:Y:S01]  /*21580*/  IMAD R17, R26, 0x2, R3 ;  /* 0x000000021a117824 */ /* 0x000fe200078e0203 */
[----:B-1----:R-:W-:-:S03]  /*21590*/  LEA R12, P6, R3, R0, 0x1 ;  /* 0x00000000030c7211 */ /* 0x002fc600078c08ff */
[----:B------:R0:W-:Y:S01]  /*215a0*/  @P4 STG.E.U16 desc[UR8][R14.64], R5 ;  /* 0x000000050e004986 */ /* 0x0001e2000c101508 */
[----:B------:R-:W-:Y:S01]  /*215b0*/  LEA.HI.X.SX32 R13, R3, R2, 0x1, P6 ;  /* 0x00000002030d7211 */ /* 0x000fe200030f0eff */
[----:B------:R-:W-:-:S04]  /*215c0*/  IMAD R3, R26, 0x2, R17 ;  /* 0x000000021a037824 */ /* 0x000fc800078e0211 */
[----:B------:R1:W-:Y:S01]  /*215d0*/  @P3 STG.E.U16 desc[UR8][R12.64], R6 ;  /* 0x000000060c003986 */ /* 0x0003e2000c101508 */
[----:B0-----:R-:W-:-:S04]  /*215e0*/  LEA R14, P6, R17, R0, 0x1 ;  /* 0x00000000110e7211 */ /* 0x001fc800078c08ff */
[----:B------:R-:W-:Y:S01]  /*215f0*/  LEA.HI.X.SX32 R15, R17, R2, 0x1, P6 ;  /* 0x00000002110f7211 */ /* 0x000fe200030f0eff */
[----:B------:R-:W-:Y:S01]  /*21600*/  IMAD R17, R26, 0x2, R3 ;  /* 0x000000021a117824 */ /* 0x000fe200078e0203 */
[----:B-1----:R-:W-:-:S03]  /*21610*/  LEA R12, P6, R3, R0, 0x1 ;  /* 0x00000000030c7211 */ /* 0x002fc600078c08ff */
[----:B------:R0:W-:Y:S01]  /*21620*/  @P1 STG.E.U16 desc[UR8][R14.64], R7 ;  /* 0x000000070e001986 */ /* 0x0001e2000c101508 */
[----:B------:R-:W-:Y:S01]  /*21630*/  LEA.HI.X.SX32 R13, R3, R2, 0x1, P6 ;  /* 0x00000002030d7211 */ /* 0x000fe200030f0eff */
[----:B------:R-:W-:-:S04]  /*21640*/  IMAD R3, R26, 0x2, R17 ;  /* 0x000000021a037824 */ /* 0x000fc800078e0211 */
[----:B------:R1:W-:Y:S01]  /*21650*/  @P2 STG.E.U16 desc[UR8][R12.64], R8 ;  /* 0x000000080c002986 */ /* 0x0003e2000c101508 */
[----:B0-----:R-:W-:Y:S02]  /*21660*/  LEA R14, P6, R17, R0, 0x1 ;  /* 0x00000000110e7211 */ /* 0x001fe400078c08ff */
[----:B--2---:R-:W-:Y:S02]  /*21670*/  ISETP.LT.AND P4, PT, R25, UR15, !P0 ;  /* 0x0000000f19007c0c */ /* 0x004fe4000c781270 */
[----:B------:R-:W-:Y:S01]  /*21680*/  LEA.HI.X.SX32 R15, R17, R2, 0x1, P6 ;  /* 0x00000002110f7211 */ /* 0x000fe200030f0eff */
[----:B------:R-:W2:Y:S01]  /*21690*/  LDL.LU R25, [R1+0x120] ;  /* 0x0001200001197983 */ /* 0x000ea20000300800 */
[----:B-1----:R-:W-:-:S04]  /*216a0*/  LEA R12, P6, R3, R0, 0x1 ;  /* 0x00000000030c7211 */ /* 0x002fc800078c08ff */
[----:B------:R-:W-:Y:S01]  /*216b0*/  LEA.HI.X.SX32 R13, R3, R2, 0x1, P6 ;  /* 0x00000002030d7211 */ /* 0x000fe200030f0eff */
[----:B------:R0:W-:Y:S04]  /*216c0*/  @P5 STG.E.U16 desc[UR8][R14.64], R9 ;  /* 0x000000090e005986 */ /* 0x0001e8000c101508 */
[----:B------:R1:W-:Y:S01]  /*216d0*/  @P4 STG.E.U16 desc[UR8][R12.64], R10 ;  /* 0x0000000a0c004986 */ /* 0x0003e2000c101508 */
[----:B---3--:R-:W-:-:S03]  /*216e0*/  ISETP.LT.AND P2, PT, R28, UR15, !P0 ;  /* 0x0000000f1c007c0c */ /* 0x008fc6000c741270 */
[----:B------:R-:W3:Y:S01]  /*216f0*/  LDL.LU R28, [R1+0x124] ;  /* 0x00012400011c7983 */ /* 0x000ee20000300800 */
[----:B-----5:R-:W-:-:S03]  /*21700*/  ISETP.LT.AND P5, PT, R27, UR15, !P0 ;  /* 0x0000000f1b007c0c */ /* 0x020fc6000c7a1270 */
[----:B------:R-:W5:Y:S01]  /*21710*/  LDL.LU R27, [R1+0x128] ;  /* 0x00012800011b7983 */ /* 0x000f620000300800 */
[----:B----4-:R-:W-:-:S03]  /*21720*/  ISETP.LT.AND P4, PT, R29, UR15, !P0 ;  /* 0x0000000f1d007c0c */ /* 0x010fc6000c781270 */
[----:B------:R-:W4:Y:S01]  /*21730*/  LDL.LU R29, [R1+0xec] ;  /* 0x0000ec00011d7983 */ /* 0x000f220000300800 */
[----:B------:R-:W-:-:S04]  /*21740*/  IMAD R17, R26, 0x2, R3 ;  /* 0x000000021a117824 */ /* 0x000fc800078e0203 */
[----:B------:R-:W-:Y:S01]  /*21750*/  IMAD R3, R26, 0x2, R17 ;  /* 0x000000021a037824 */ /* 0x000fe200078e0211 */
[----:B0-----:R-:W-:-:S04]  /*21760*/  LEA R14, P6, R17, R0, 0x1 ;  /* 0x00000000110e7211 */ /* 0x001fc800078c08ff */
[----:B------:R-:W-:Y:S01]  /*21770*/  LEA.HI.X.SX32 R15, R17, R2, 0x1, P6 ;  /* 0x00000002110f7211 */ /* 0x000fe200030f0eff */
[----:B------:R-:W-:Y:S01]  /*21780*/  IMAD R19, R26, 0x2, R3 ;  /* 0x000000021a137824 */ /* 0x000fe200078e0203 */
[----:B------:R-:W-:Y:S02]  /*21790*/  LEA R16, P6, R3, R0, 0x1 ;  /* 0x0000000003107211 */ /* 0x000fe400078c08ff */
[----:B------:R-:W-:Y:S02]  /*217a0*/  ISETP.LT.AND P3, PT, R23, UR15, !P0 ;  /* 0x0000000f17007c0c */ /* 0x000fe4000c761270 */
[----:B------:R-:W-:Y:S02]  /*217b0*/  ISETP.LT.AND P1, PT, R24, UR15, !P0 ;  /* 0x0000000f18007c0c */ /* 0x000fe4000c721270 */
[----:B------:R-:W-:Y:S01]  /*217c0*/  LEA.HI.X.SX32 R17, R3, R2, 0x1, P6 ;  /* 0x0000000203117211 */ /* 0x000fe200030f0eff */
[----:B------:R-:W-:Y:S01]  /*217d0*/  IMAD R3, R26, 0x2, R19 ;  /* 0x000000021a037824 */ /* 0x000fe200078e0213 */
[----:B------:R-:W-:-:S03]  /*217e0*/  LEA R18, P6, R19, R0, 0x1 ;  /* 0x0000000013127211 */ /* 0x000fc600078c08ff */
[----:B-1----:R-:W-:Y:S01]  /*217f0*/  IMAD R13, R26, 0x2, R3 ;  /* 0x000000021a0d7824 */ /* 0x002fe200078e0203 */
[----:B------:R-:W-:-:S03]  /*21800*/  PRMT R8, R4, 0x7632, R8 ;  /* 0x0000763204087816 */ /* 0x000fc60000000008 */
[C---:B------:R-:W-:Y:S01]  /*21810*/  IMAD R21, R26.reuse, 0x2, R13 ;  /* 0x000000021a157824 */ /* 0x040fe200078e020d */
[----:B------:R-:W-:Y:S01]  /*21820*/  @P3 STG.E.U16 desc[UR8][R14.64], R11 ;  /* 0x0000000b0e003986 */ /* 0x000fe2000c101508 */
[----:B------:R-:W-:Y:S02]  /*21830*/  LEA.HI.X.SX32 R19, R19, R2, 0x1, P6 ;  /* 0x0000000213137211 */ /* 0x000fe400030f0eff */
[----:B------:R-:W-:Y:S01]  /*21840*/  PRMT R9, R5, 0x7632, R9 ;  /* 0x0000763205097816 */ /* 0x000fe20000000009 */
[----:B------:R0:W-:Y:S01]  /*21850*/  @P1 STG.E.U16 desc[UR8][R16.64], R8 ;  /* 0x0000000810001986 */ /* 0x0001e2000c101508 */
[-C--:B------:R-:W-:Y:S01]  /*21860*/  LEA R4, P1, R3, R0.reuse, 0x1 ;  /* 0x0000000003047211 */ /* 0x080fe200078208ff */
[----:B------:R-:W-:Y:S02]  /*21870*/  IMAD R23, R26, 0x2, R21 ;  /* 0x000000021a177824 */ /* 0x000fe400078e0215 */
[----:B------:R1:W-:Y:S01]  /*21880*/  @P2 STG.E.U16 desc[UR8][R18.64], R9 ;  /* 0x0000000912002986 */ /* 0x0003e2000c101508 */
[----:B------:R-:W-:-:S02]  /*21890*/  LEA R12, P2, R13, R0, 0x1 ;  /* 0x000000000d0c7211 */ /* 0x000fc400078408ff */
[-C--:B------:R-:W-:Y:S01]  /*218a0*/  LEA.HI.X.SX32 R5, R3, R2.reuse, 0x1, P1 ;  /* 0x0000000203057211 */ /* 0x080fe200008f0eff */
[----:B------:R-:W-:Y:S01]  /*218b0*/  IMAD R3, R26, 0x2, R23 ;  /* 0x000000021a037824 */ /* 0x000fe200078e0217 */
[----:B------:R-:W-:Y:S02]  /*218c0*/  LEA.HI.X.SX32 R13, R13, R2, 0x1, P2 ;  /* 0x000000020d0d7211 */ /* 0x000fe400010f0eff */
[-C--:B0-----:R-:W-:Y:S02]  /*218d0*/  LEA R16, P1, R23, R0.reuse, 0x1 ;  /* 0x0000000017107211 */ /* 0x081fe400078208ff */
[----:B------:R-:W-:Y:S02]  /*218e0*/  LEA R14, P6, R21, R0, 0x1 ;  /* 0x00000000150e7211 */ /* 0x000fe400078c08ff */
[----:B------:R-:W-:Y:S02]  /*218f0*/  LEA.HI.X.SX32 R17, R23, R2, 0x1, P1 ;  /* 0x0000000217117211 */ /* 0x000fe400008f0eff */
[----:B--2---:R-:W-:-:S02]  /*21900*/  ISETP.LT.AND P3, PT, R25, UR15, !P0 ;  /* 0x0000000f19007c0c */ /* 0x004fc4000c761270 */
[----:B------:R-:W-:Y:S02]  /*21910*/  LEA.HI.X.SX32 R15, R21, R2, 0x1, P6 ;  /* 0x00000002150f7211 */ /* 0x000fe400030f0eff */
[----:B------:R-:W-:Y:S02]  /*21920*/  LEA R20, P6, R3, R0, 0x1 ;  /* 0x0000000003147211 */ /* 0x000fe400078c08ff */
[----:B------:R-:W-:Y:S02]  /*21930*/  PRMT R6, R6, 0x7632, R6 ;  /* 0x0000763206067816 */ /* 0x000fe40000000006 */
[----:B------:R-:W-:Y:S01]  /*21940*/  PRMT R7, R7, 0x7632, R7 ;  /* 0x0000763207077816 */ /* 0x000fe20000000007 */
[----:B-1----:R-:W-:Y:S01]  /*21950*/  IMAD R19, R26, 0x2, R3 ;  /* 0x000000021a137824 */ /* 0x002fe200078e0203 */
[----:B------:R-:W-:Y:S02]  /*21960*/  PRMT R8, R8, 0x7632, R8 ;  /* 0x0000763208087816 */ /* 0x000fe40000000008 */
[----:B------:R-:W-:Y:S01]  /*21970*/  PRMT R9, R9, 0x7632, R9 ;  /* 0x0000763209097816 */ /* 0x000fe20000000009 */
[----:B------:R0:W-:Y:S01]  /*21980*/  @P5 STG.E.U16 desc[UR8][R4.64], R6 ;  /* 0x0000000604005986 */ /* 0x0001e2000c101508 */
[----:B------:R-:W-:-:S02]  /*21990*/  LEA.HI.X.SX32 R21, R3, R2, 0x1, P6 ;  /* 0x0000000203157211 */ /* 0x000fc400030f0eff */
[----:B------:R-:W-:Y:S01]  /*219a0*/  PRMT R10, R10, 0x7632, R10 ;  /* 0x000076320a0a7816 */ /* 0x000fe2000000000a */
[----:B------:R0:W-:Y:S01]  /*219b0*/  @P4 STG.E.U16 desc[UR8][R12.64], R7 ;  /* 0x000000070c004986 */ /* 0x0001e2000c101508 */
[----:B---3--:R-:W-:Y:S02]  /*219c0*/  ISETP.LT.AND P2, PT, R28, UR15, !P0 ;  /* 0x0000000f1c007c0c */ /* 0x008fe4000c741270 */
[----:B-----5:R-:W-:Y:S01]  /*219d0*/  ISETP.LT.AND P1, PT, R27, UR15, !P0 ;  /* 0x0000000f1b007c0c */ /* 0x020fe2000c721270 */
[----:B------:R0:W-:Y:S01]  /*219e0*/  @P3 STG.E.U16 desc[UR8][R14.64], R8 ;  /* 0x000000080e003986 */ /* 0x0001e2000c101508 */
[----:B------:R-:W-:-:S09]  /*219f0*/  LEA R18, P6, R19, R0, 0x1 ;  /* 0x0000000013127211 */ /* 0x000fd200078c08ff */
[----:B------:R0:W-:Y:S01]  /*21a00*/  @P2 STG.E.U16 desc[UR8][R16.64], R9 ;  /* 0x0000000910002986 */ /* 0x0001e2000c101508 */
[----:B------:R-:W-:-:S03]  /*21a10*/  LEA.HI.X.SX32 R19, R19, R2, 0x1, P6 ;  /* 0x0000000213137211 */ /* 0x000fc600030f0eff */
[----:B------:R0:W-:Y:S01]  /*21a20*/  @P1 STG.E.U16 desc[UR8][R20.64], R10 ;  /* 0x0000000a14001986 */ /* 0x0001e2000c101508 */
[----:B----4-:R-:W-:-:S13]  /*21a30*/  ISETP.LT.AND P0, PT, R29, UR15, !P0 ;  /* 0x0000000f1d007c0c */ /* 0x010fda000c701270 */
[----:B0-----:R-:W-:Y:S05]  /*21a40*/  @!P0 EXIT ;  /* 0x000000000000894d */ /* 0x001fea0003800000 */
[----:B------:R-:W-:-:S05]  /*21a50*/  PRMT R9, R11, 0x7632, R9 ;  /* 0x000076320b097816 */ /* 0x000fca0000000009 */
[----:B------:R-:W-:Y:S01]  /*21a60*/  STG.E.U16 desc[UR8][R18.64], R9 ;  /* 0x0000000912007986 */ /* 0x000fe2000c101508 */
[----:B------:R-:W-:Y:S05]  /*21a70*/  EXIT ;  /* 0x000000000000794d */ /* 0x000fea0003800000 */
.L_x_3:
[----:B------:R-:W-:-:S00]  /*21a80*/  BRA `(.L_x_3) ;  /* 0xfffffffc00fc7947 */ /* 0x000fc0000383ffff */
[----:B------:R-:W-:-:S00]  /*21a90*/  NOP ;  /* 0x0000000000007918 */ /* 0x000fc00000000000 */
        /* <DEDUP_REMOVED lines=14> */
.L_x_4:


//--------------------- .nv.shared.matmul_kernel  --------------------------
	.section	.nv.shared.matmul_kernel,"aw",@nobits
	.sectionflags	@""
	.align	16
	.zero		1024


//--------------------- .nv.shared.reserved.0     --------------------------
	.section	.nv.shared.reserved.0,"aw",@nobits
	.weak		__nv_reservedSMEM_offset_0_alias
	.size		__nv_reservedSMEM_offset_0_alias, 0, 64
	.other		__nv_reservedSMEM_offset_0_alias,@"STO_CUDA_RESERVED_SHARED STV_DEFAULT"
__nv_reservedSMEM_offset_0_alias:
	.zero		0
	.zero		64


//--------------------- .nv.constant0.matmul_kernel --------------------------
	.section	.nv.constant0.matmul_kernel,"a",@progbits
	.sectionflags	@""
	.align	4
.nv.constant0.matmul_kernel:
	.zero		976


//--------------------- SYMBOLS --------------------------

	.type		.nv.reservedSmem.offset0,@object
	.size		.nv.reservedSmem.offset0,0x4
	.type		.nv.reservedSmem.cap,@object
	.size		.nv.reservedSmem.cap,0x4
